//
// Generated by NVIDIA NVVM Compiler
//
// Compiler Build ID: CL-36424714
// Cuda compilation tools, release 13.0, V13.0.88
// Based on NVVM 20.0.0
//

.version 9.0
.target sm_100
.address_size 64

	// .globl	_Z9init_distPiiii
// _ZZ10phase1_calPiiiiE1S has been demoted
// _ZZ10phase2_calPiiiiiiiE1S has been demoted
// _ZZ10phase2_calPiiiiiiiE7S_pivot has been demoted
// _ZZ10phase3_calPiiiiiiiE11S_pivot_row has been demoted
// _ZZ10phase3_calPiiiiiiiE11S_pivot_col has been demoted

.visible .entry _Z9init_distPiiii(
	.param .u64 .ptr .align 1 _Z9init_distPiiii_param_0,
	.param .u32 _Z9init_distPiiii_param_1,
	.param .u32 _Z9init_distPiiii_param_2,
	.param .u32 _Z9init_distPiiii_param_3
)
{
	.reg .pred 	%p<15>;
	.reg .b32 	%r<34>;
	.reg .b64 	%rd<15>;

	ld.param.u64 	%rd1, [_Z9init_distPiiii_param_0];
	ld.param.u32 	%r2, [_Z9init_distPiiii_param_1];
	ld.param.u32 	%r3, [_Z9init_distPiiii_param_2];
	ld.param.u32 	%r4, [_Z9init_distPiiii_param_3];
	mov.u32 	%r1, %ctaid.y;
	setp.lt.s32 	%p1, %r1, %r3;
	setp.ge.s32 	%p2, %r1, %r4;
	or.pred  	%p3, %p1, %p2;
	@%p3 bra 	$L__BB0_2;
	cvta.to.global.u64 	%rd2, %rd1;
	mov.u32 	%r5, %ctaid.x;
	mov.u32 	%r6, %tid.y;
	mov.u32 	%r7, %tid.x;
	mad.lo.s32 	%r8, %r5, 78, %r7;
	mad.lo.s32 	%r9, %r1, 78, %r6;
	setp.eq.s32 	%p4, %r9, %r8;
	selp.b32 	%r10, 0, 1073741823, %p4;
	mad.lo.s32 	%r11, %r9, %r2, %r8;
	mul.wide.s32 	%rd3, %r11, 4;
	add.s64 	%rd4, %rd2, %rd3;
	st.global.u32 	[%rd4], %r10;
	add.s32 	%r12, %r8, 39;
	setp.eq.s32 	%p5, %r9, %r12;
	selp.b32 	%r13, 0, 1073741823, %p5;
	st.global.u32 	[%rd4+156], %r13;
	add.s32 	%r14, %r9, 13;
	mul.lo.s32 	%r15, %r2, 13;
	setp.eq.s32 	%p6, %r14, %r8;
	selp.b32 	%r16, 0, 1073741823, %p6;
	add.s32 	%r17, %r11, %r15;
	mul.wide.s32 	%rd5, %r17, 4;
	add.s64 	%rd6, %rd2, %rd5;
	st.global.u32 	[%rd6], %r16;
	setp.eq.s32 	%p7, %r14, %r12;
	selp.b32 	%r18, 0, 1073741823, %p7;
	st.global.u32 	[%rd6+156], %r18;
	add.s32 	%r19, %r9, 26;
	setp.eq.s32 	%p8, %r19, %r8;
	selp.b32 	%r20, 0, 1073741823, %p8;
	add.s32 	%r21, %r17, %r15;
	mul.wide.s32 	%rd7, %r21, 4;
	add.s64 	%rd8, %rd2, %rd7;
	st.global.u32 	[%rd8], %r20;
	setp.eq.s32 	%p9, %r19, %r12;
	selp.b32 	%r22, 0, 1073741823, %p9;
	st.global.u32 	[%rd8+156], %r22;
	add.s32 	%r23, %r9, 39;
	setp.eq.s32 	%p10, %r23, %r8;
	selp.b32 	%r24, 0, 1073741823, %p10;
	add.s32 	%r25, %r21, %r15;
	mul.wide.s32 	%rd9, %r25, 4;
	add.s64 	%rd10, %rd2, %rd9;
	st.global.u32 	[%rd10], %r24;
	st.global.u32 	[%rd10+156], %r10;
	add.s32 	%r26, %r9, 52;
	setp.eq.s32 	%p11, %r26, %r8;
	selp.b32 	%r27, 0, 1073741823, %p11;
	add.s32 	%r28, %r25, %r15;
	mul.wide.s32 	%rd11, %r28, 4;
	add.s64 	%rd12, %rd2, %rd11;
	st.global.u32 	[%rd12], %r27;
	setp.eq.s32 	%p12, %r26, %r12;
	selp.b32 	%r29, 0, 1073741823, %p12;
	st.global.u32 	[%rd12+156], %r29;
	add.s32 	%r30, %r9, 65;
	setp.eq.s32 	%p13, %r30, %r8;
	selp.b32 	%r31, 0, 1073741823, %p13;
	add.s32 	%r32, %r28, %r15;
	mul.wide.s32 	%rd13, %r32, 4;
	add.s64 	%rd14, %rd2, %rd13;
	st.global.u32 	[%rd14], %r31;
	setp.eq.s32 	%p14, %r30, %r12;
	selp.b32 	%r33, 0, 1073741823, %p14;
	st.global.u32 	[%rd14+156], %r33;
$L__BB0_2:
	ret;

}
	// .globl	_Z9dist_fillPiS_ii
.visible .entry _Z9dist_fillPiS_ii(
	.param .u64 .ptr .align 1 _Z9dist_fillPiS_ii_param_0,
	.param .u64 .ptr .align 1 _Z9dist_fillPiS_ii_param_1,
	.param .u32 _Z9dist_fillPiS_ii_param_2,
	.param .u32 _Z9dist_fillPiS_ii_param_3
)
{
	.reg .pred 	%p<2>;
	.reg .b32 	%r<12>;
	.reg .b64 	%rd<9>;

	ld.param.u64 	%rd1, [_Z9dist_fillPiS_ii_param_0];
	ld.param.u64 	%rd2, [_Z9dist_fillPiS_ii_param_1];
	ld.param.u32 	%r2, [_Z9dist_fillPiS_ii_param_2];
	ld.param.u32 	%r3, [_Z9dist_fillPiS_ii_param_3];
	mov.u32 	%r4, %ctaid.x;
	mov.u32 	%r5, %ntid.x;
	mov.u32 	%r6, %tid.x;
	mad.lo.s32 	%r1, %r4, %r5, %r6;
	setp.ge.s32 	%p1, %r1, %r3;
	@%p1 bra 	$L__BB1_2;
	cvta.to.global.u64 	%rd3, %rd2;
	cvta.to.global.u64 	%rd4, %rd1;
	mul.lo.s32 	%r7, %r1, 3;
	mul.wide.s32 	%rd5, %r7, 4;
	add.s64 	%rd6, %rd3, %rd5;
	ld.global.u32 	%r8, [%rd6];
	ld.global.u32 	%r9, [%rd6+4];
	ld.global.u32 	%r10, [%rd6+8];
	mad.lo.s32 	%r11, %r8, %r2, %r9;
	mul.wide.s32 	%rd7, %r11, 4;
	add.s64 	%rd8, %rd4, %rd7;
	st.global.u32 	[%rd8], %r10;
$L__BB1_2:
	ret;

}
	// .globl	_Z10phase1_calPiiii
.visible .entry _Z10phase1_calPiiii(
	.param .u64 .ptr .align 1 _Z10phase1_calPiiii_param_0,
	.param .u32 _Z10phase1_calPiiii_param_1,
	.param .u32 _Z10phase1_calPiiii_param_2,
	.param .u32 _Z10phase1_calPiiii_param_3
)
{
	.reg .pred 	%p<3>;
	.reg .b32 	%r<103>;
	.reg .b64 	%rd<15>;
	// demoted variable
	.shared .align 4 .b8 _ZZ10phase1_calPiiiiE1S[24336];
	ld.param.u64 	%rd7, [_Z10phase1_calPiiii_param_0];
	ld.param.u32 	%r22, [_Z10phase1_calPiiii_param_1];
	ld.param.u32 	%r23, [_Z10phase1_calPiiii_param_2];
	ld.param.u32 	%r24, [_Z10phase1_calPiiii_param_3];
	mov.u32 	%r1, %tid.x;
	mov.u32 	%r25, %tid.y;
	max.u32 	%r26, %r1, %r25;
	setp.gt.u32 	%p1, %r26, 77;
	@%p1 bra 	$L__BB2_4;
	cvta.to.global.u64 	%rd8, %rd7;
	mul.lo.s32 	%r28, %r24, %r23;
	add.s32 	%r29, %r28, %r1;
	add.s32 	%r30, %r28, %r25;
	mad.lo.s32 	%r31, %r30, %r22, %r29;
	mov.u32 	%r32, _ZZ10phase1_calPiiiiE1S;
	mad.lo.s32 	%r3, %r25, 312, %r32;
	mul.wide.s32 	%rd9, %r31, 4;
	add.s64 	%rd1, %rd8, %rd9;
	ld.global.u32 	%r33, [%rd1];
	shl.b32 	%r34, %r1, 2;
	add.s32 	%r4, %r3, %r34;
	st.shared.u32 	[%r4], %r33;
	ld.global.u32 	%r35, [%rd1+156];
	st.shared.u32 	[%r4+156], %r35;
	mul.lo.s32 	%r36, %r22, 13;
	add.s32 	%r37, %r31, %r36;
	mul.wide.s32 	%rd10, %r37, 4;
	add.s64 	%rd2, %rd8, %rd10;
	ld.global.u32 	%r38, [%rd2];
	st.shared.u32 	[%r4+4056], %r38;
	ld.global.u32 	%r39, [%rd2+156];
	st.shared.u32 	[%r4+4212], %r39;
	add.s32 	%r40, %r37, %r36;
	mul.wide.s32 	%rd11, %r40, 4;
	add.s64 	%rd3, %rd8, %rd11;
	ld.global.u32 	%r41, [%rd3];
	st.shared.u32 	[%r4+8112], %r41;
	ld.global.u32 	%r42, [%rd3+156];
	st.shared.u32 	[%r4+8268], %r42;
	add.s32 	%r43, %r40, %r36;
	mul.wide.s32 	%rd12, %r43, 4;
	add.s64 	%rd4, %rd8, %rd12;
	ld.global.u32 	%r44, [%rd4];
	st.shared.u32 	[%r4+12168], %r44;
	ld.global.u32 	%r45, [%rd4+156];
	st.shared.u32 	[%r4+12324], %r45;
	add.s32 	%r46, %r43, %r36;
	mul.wide.s32 	%rd13, %r46, 4;
	add.s64 	%rd5, %rd8, %rd13;
	ld.global.u32 	%r47, [%rd5];
	st.shared.u32 	[%r4+16224], %r47;
	ld.global.u32 	%r48, [%rd5+156];
	st.shared.u32 	[%r4+16380], %r48;
	add.s32 	%r49, %r46, %r36;
	mul.wide.s32 	%rd14, %r49, 4;
	add.s64 	%rd6, %rd8, %rd14;
	ld.global.u32 	%r50, [%rd6];
	st.shared.u32 	[%r4+20280], %r50;
	ld.global.u32 	%r51, [%rd6+156];
	st.shared.u32 	[%r4+20436], %r51;
	bar.sync 	0;
	add.s32 	%r101, %r32, %r34;
	mov.b32 	%r102, 12168;
$L__BB2_2:
	bar.sync 	0;
	add.s32 	%r52, %r3, %r102;
	ld.shared.u32 	%r53, [%r52+-12168];
	ld.shared.u32 	%r54, [%r101];
	add.s32 	%r55, %r54, %r53;
	ld.shared.u32 	%r56, [%r4];
	min.s32 	%r8, %r55, %r56;
	st.shared.u32 	[%r4], %r8;
	ld.shared.u32 	%r57, [%r52+-12168];
	ld.shared.u32 	%r58, [%r101+156];
	add.s32 	%r59, %r58, %r57;
	ld.shared.u32 	%r60, [%r4+156];
	min.s32 	%r9, %r59, %r60;
	st.shared.u32 	[%r4+156], %r9;
	ld.shared.u32 	%r61, [%r52+-8112];
	ld.shared.u32 	%r62, [%r101];
	add.s32 	%r63, %r62, %r61;
	ld.shared.u32 	%r64, [%r4+4056];
	min.s32 	%r10, %r63, %r64;
	st.shared.u32 	[%r4+4056], %r10;
	ld.shared.u32 	%r65, [%r52+-8112];
	ld.shared.u32 	%r66, [%r101+156];
	add.s32 	%r67, %r66, %r65;
	ld.shared.u32 	%r68, [%r4+4212];
	min.s32 	%r11, %r67, %r68;
	st.shared.u32 	[%r4+4212], %r11;
	ld.shared.u32 	%r69, [%r52+-4056];
	ld.shared.u32 	%r70, [%r101];
	add.s32 	%r71, %r70, %r69;
	ld.shared.u32 	%r72, [%r4+8112];
	min.s32 	%r12, %r71, %r72;
	st.shared.u32 	[%r4+8112], %r12;
	ld.shared.u32 	%r73, [%r52+-4056];
	ld.shared.u32 	%r74, [%r101+156];
	add.s32 	%r75, %r74, %r73;
	ld.shared.u32 	%r76, [%r4+8268];
	min.s32 	%r13, %r75, %r76;
	st.shared.u32 	[%r4+8268], %r13;
	ld.shared.u32 	%r77, [%r52];
	ld.shared.u32 	%r78, [%r101];
	add.s32 	%r79, %r78, %r77;
	ld.shared.u32 	%r80, [%r4+12168];
	min.s32 	%r14, %r79, %r80;
	st.shared.u32 	[%r4+12168], %r14;
	ld.shared.u32 	%r81, [%r52];
	ld.shared.u32 	%r82, [%r101+156];
	add.s32 	%r83, %r82, %r81;
	ld.shared.u32 	%r84, [%r4+12324];
	min.s32 	%r15, %r83, %r84;
	st.shared.u32 	[%r4+12324], %r15;
	ld.shared.u32 	%r85, [%r52+4056];
	ld.shared.u32 	%r86, [%r101];
	add.s32 	%r87, %r86, %r85;
	ld.shared.u32 	%r88, [%r4+16224];
	min.s32 	%r16, %r87, %r88;
	st.shared.u32 	[%r4+16224], %r16;
	ld.shared.u32 	%r89, [%r52+4056];
	ld.shared.u32 	%r90, [%r101+156];
	add.s32 	%r91, %r90, %r89;
	ld.shared.u32 	%r92, [%r4+16380];
	min.s32 	%r17, %r91, %r92;
	st.shared.u32 	[%r4+16380], %r17;
	ld.shared.u32 	%r93, [%r52+8112];
	ld.shared.u32 	%r94, [%r101];
	add.s32 	%r95, %r94, %r93;
	ld.shared.u32 	%r96, [%r4+20280];
	min.s32 	%r18, %r95, %r96;
	st.shared.u32 	[%r4+20280], %r18;
	ld.shared.u32 	%r97, [%r52+8112];
	ld.shared.u32 	%r98, [%r101+156];
	add.s32 	%r99, %r98, %r97;
	ld.shared.u32 	%r100, [%r4+20436];
	min.s32 	%r19, %r99, %r100;
	st.shared.u32 	[%r4+20436], %r19;
	add.s32 	%r102, %r102, 4;
	add.s32 	%r101, %r101, 312;
	setp.ne.s32 	%p2, %r102, 12480;
	@%p2 bra 	$L__BB2_2;
	st.global.u32 	[%rd1], %r8;
	st.global.u32 	[%rd1+156], %r9;
	st.global.u32 	[%rd2], %r10;
	st.global.u32 	[%rd2+156], %r11;
	st.global.u32 	[%rd3], %r12;
	st.global.u32 	[%rd3+156], %r13;
	st.global.u32 	[%rd4], %r14;
	st.global.u32 	[%rd4+156], %r15;
	st.global.u32 	[%rd5], %r16;
	st.global.u32 	[%rd5+156], %r17;
	st.global.u32 	[%rd6], %r18;
	st.global.u32 	[%rd6+156], %r19;
$L__BB2_4:
	ret;

}
	// .globl	_Z10phase2_calPiiiiiii
.visible .entry _Z10phase2_calPiiiiiii(
	.param .u64 .ptr .align 1 _Z10phase2_calPiiiiiii_param_0,
	.param .u32 _Z10phase2_calPiiiiiii_param_1,
	.param .u32 _Z10phase2_calPiiiiiii_param_2,
	.param .u32 _Z10phase2_calPiiiiiii_param_3,
	.param .u32 _Z10phase2_calPiiiiiii_param_4,
	.param .u32 _Z10phase2_calPiiiiiii_param_5,
	.param .u32 _Z10phase2_calPiiiiiii_param_6
)
{
	.reg .pred 	%p<7>;
	.reg .b32 	%r<9445>;
	.reg .b64 	%rd<27>;
	// demoted variable
	.shared .align 4 .b8 _ZZ10phase2_calPiiiiiiiE1S[24336];
	// demoted variable
	.shared .align 4 .b8 _ZZ10phase2_calPiiiiiiiE7S_pivot[24336];
	ld.param.u64 	%rd7, [_Z10phase2_calPiiiiiii_param_0];
	ld.param.u32 	%r2818, [_Z10phase2_calPiiiiiii_param_1];
	ld.param.u32 	%r2819, [_Z10phase2_calPiiiiiii_param_3];
	mov.u32 	%r1, %ctaid.y;
	mov.u32 	%r2, %ctaid.x;
	setp.ne.s32 	%p2, %r1, %r2819;
	setp.eq.s32 	%p3, %r2, %r2819;
	and.pred  	%p1, %p3, %p2;
	xor.pred  	%p4, %p3, %p2;
	@%p4 bra 	$L__BB3_2811;
	mov.u32 	%r3, %tid.x;
	mov.u32 	%r2820, %tid.y;
	max.u32 	%r2821, %r3, %r2820;
	setp.gt.u32 	%p5, %r2821, 77;
	@%p5 bra 	$L__BB3_2811;
	cvta.to.global.u64 	%rd8, %rd7;
	mad.lo.s32 	%r2822, %r2, 78, %r3;
	mad.lo.s32 	%r2823, %r1, 78, %r2820;
	mul.lo.s32 	%r2824, %r2819, 78;
	add.s32 	%r2825, %r2824, %r2820;
	add.s32 	%r2826, %r2824, %r3;
	mad.lo.s32 	%r2827, %r2823, %r2818, %r2822;
	mad.lo.s32 	%r2828, %r2825, %r2818, %r2826;
	mul.lo.s32 	%r2829, %r2820, 312;
	mov.u32 	%r2830, _ZZ10phase2_calPiiiiiiiE7S_pivot;
	add.s32 	%r5, %r2830, %r2829;
	mov.u32 	%r2831, _ZZ10phase2_calPiiiiiiiE1S;
	add.s32 	%r6, %r2831, %r2829;
	mul.wide.s32 	%rd9, %r2827, 4;
	add.s64 	%rd1, %rd8, %rd9;
	ld.global.u32 	%r2832, [%rd1];
	shl.b32 	%r2833, %r3, 2;
	add.s32 	%r7, %r6, %r2833;
	st.shared.u32 	[%r7], %r2832;
	mul.wide.s32 	%rd10, %r2828, 4;
	add.s64 	%rd11, %rd8, %rd10;
	ld.global.u32 	%r2834, [%rd11];
	add.s32 	%r2835, %r5, %r2833;
	st.shared.u32 	[%r2835], %r2834;
	ld.global.u32 	%r2836, [%rd1+156];
	st.shared.u32 	[%r7+156], %r2836;
	ld.global.u32 	%r2837, [%rd11+156];
	st.shared.u32 	[%r2835+156], %r2837;
	mul.lo.s32 	%r2838, %r2818, 13;
	add.s32 	%r2839, %r2827, %r2838;
	add.s32 	%r2840, %r2828, %r2838;
	mul.wide.s32 	%rd12, %r2839, 4;
	add.s64 	%rd2, %rd8, %rd12;
	ld.global.u32 	%r2841, [%rd2];
	st.shared.u32 	[%r7+4056], %r2841;
	mul.wide.s32 	%rd13, %r2840, 4;
	add.s64 	%rd14, %rd8, %rd13;
	ld.global.u32 	%r2842, [%rd14];
	st.shared.u32 	[%r2835+4056], %r2842;
	ld.global.u32 	%r2843, [%rd2+156];
	st.shared.u32 	[%r7+4212], %r2843;
	ld.global.u32 	%r2844, [%rd14+156];
	st.shared.u32 	[%r2835+4212], %r2844;
	add.s32 	%r2845, %r2839, %r2838;
	add.s32 	%r2846, %r2840, %r2838;
	mul.wide.s32 	%rd15, %r2845, 4;
	add.s64 	%rd3, %rd8, %rd15;
	ld.global.u32 	%r2847, [%rd3];
	st.shared.u32 	[%r7+8112], %r2847;
	mul.wide.s32 	%rd16, %r2846, 4;
	add.s64 	%rd17, %rd8, %rd16;
	ld.global.u32 	%r2848, [%rd17];
	st.shared.u32 	[%r2835+8112], %r2848;
	ld.global.u32 	%r2849, [%rd3+156];
	st.shared.u32 	[%r7+8268], %r2849;
	ld.global.u32 	%r2850, [%rd17+156];
	st.shared.u32 	[%r2835+8268], %r2850;
	add.s32 	%r2851, %r2845, %r2838;
	add.s32 	%r2852, %r2846, %r2838;
	mul.wide.s32 	%rd18, %r2851, 4;
	add.s64 	%rd4, %rd8, %rd18;
	ld.global.u32 	%r2853, [%rd4];
	st.shared.u32 	[%r7+12168], %r2853;
	mul.wide.s32 	%rd19, %r2852, 4;
	add.s64 	%rd20, %rd8, %rd19;
	ld.global.u32 	%r2854, [%rd20];
	st.shared.u32 	[%r2835+12168], %r2854;
	ld.global.u32 	%r2855, [%rd4+156];
	st.shared.u32 	[%r7+12324], %r2855;
	ld.global.u32 	%r2856, [%rd20+156];
	st.shared.u32 	[%r2835+12324], %r2856;
	add.s32 	%r2857, %r2851, %r2838;
	add.s32 	%r2858, %r2852, %r2838;
	mul.wide.s32 	%rd21, %r2857, 4;
	add.s64 	%rd5, %rd8, %rd21;
	ld.global.u32 	%r2859, [%rd5];
	st.shared.u32 	[%r7+16224], %r2859;
	mul.wide.s32 	%rd22, %r2858, 4;
	add.s64 	%rd23, %rd8, %rd22;
	ld.global.u32 	%r2860, [%rd23];
	st.shared.u32 	[%r2835+16224], %r2860;
	ld.global.u32 	%r2861, [%rd5+156];
	st.shared.u32 	[%r7+16380], %r2861;
	ld.global.u32 	%r2862, [%rd23+156];
	st.shared.u32 	[%r2835+16380], %r2862;
	add.s32 	%r2863, %r2857, %r2838;
	add.s32 	%r2864, %r2858, %r2838;
	mul.wide.s32 	%rd24, %r2863, 4;
	add.s64 	%rd6, %rd8, %rd24;
	ld.global.u32 	%r2865, [%rd6];
	st.shared.u32 	[%r7+20280], %r2865;
	mul.wide.s32 	%rd25, %r2864, 4;
	add.s64 	%rd26, %rd8, %rd25;
	ld.global.u32 	%r2866, [%rd26];
	st.shared.u32 	[%r2835+20280], %r2866;
	ld.global.u32 	%r2867, [%rd6+156];
	st.shared.u32 	[%r7+20436], %r2867;
	ld.global.u32 	%r2868, [%rd26+156];
	st.shared.u32 	[%r2835+20436], %r2868;
	bar.sync 	0;
	add.s32 	%r8, %r2830, %r2833;
	add.s32 	%r9, %r2831, %r2833;
	not.pred 	%p6, %p1;
	@%p6 bra 	$L__BB3_4;
	ld.shared.u32 	%r2873, [%r6];
	ld.shared.u32 	%r2874, [%r7];
	ld.shared.u32 	%r2875, [%r8];
	add.s32 	%r2876, %r2875, %r2873;
	min.s32 	%r8509, %r2874, %r2876;
	bra.uni 	$L__BB3_5;
$L__BB3_4:
	ld.shared.u32 	%r2869, [%r5];
	ld.shared.u32 	%r2870, [%r7];
	ld.shared.u32 	%r2871, [%r9];
	add.s32 	%r2872, %r2871, %r2869;
	min.s32 	%r8509, %r2870, %r2872;
$L__BB3_5:
	st.shared.u32 	[%r7], %r8509;
	@%p1 bra 	$L__BB3_7;
	ld.shared.u32 	%r2877, [%r5];
	ld.shared.u32 	%r2878, [%r7+156];
	ld.shared.u32 	%r2879, [%r9+156];
	add.s32 	%r2880, %r2879, %r2877;
	min.s32 	%r8510, %r2878, %r2880;
	bra.uni 	$L__BB3_8;
$L__BB3_7:
	ld.shared.u32 	%r2881, [%r6];
	ld.shared.u32 	%r2882, [%r7+156];
	ld.shared.u32 	%r2883, [%r8+156];
	add.s32 	%r2884, %r2883, %r2881;
	min.s32 	%r8510, %r2882, %r2884;
$L__BB3_8:
	st.shared.u32 	[%r7+156], %r8510;
	@%p1 bra 	$L__BB3_10;
	ld.shared.u32 	%r2885, [%r5+4056];
	ld.shared.u32 	%r2886, [%r7+4056];
	ld.shared.u32 	%r2887, [%r9];
	add.s32 	%r2888, %r2887, %r2885;
	min.s32 	%r8511, %r2886, %r2888;
	bra.uni 	$L__BB3_11;
$L__BB3_10:
	ld.shared.u32 	%r2889, [%r6+4056];
	ld.shared.u32 	%r2890, [%r7+4056];
	ld.shared.u32 	%r2891, [%r8];
	add.s32 	%r2892, %r2891, %r2889;
	min.s32 	%r8511, %r2890, %r2892;
$L__BB3_11:
	st.shared.u32 	[%r7+4056], %r8511;
	@%p1 bra 	$L__BB3_13;
	ld.shared.u32 	%r2893, [%r5+4056];
	ld.shared.u32 	%r2894, [%r7+4212];
	ld.shared.u32 	%r2895, [%r9+156];
	add.s32 	%r2896, %r2895, %r2893;
	min.s32 	%r8512, %r2894, %r2896;
	bra.uni 	$L__BB3_14;
$L__BB3_13:
	ld.shared.u32 	%r2897, [%r6+4056];
	ld.shared.u32 	%r2898, [%r7+4212];
	ld.shared.u32 	%r2899, [%r8+156];
	add.s32 	%r2900, %r2899, %r2897;
	min.s32 	%r8512, %r2898, %r2900;
$L__BB3_14:
	st.shared.u32 	[%r7+4212], %r8512;
	@%p1 bra 	$L__BB3_16;
	ld.shared.u32 	%r2901, [%r5+8112];
	ld.shared.u32 	%r2902, [%r7+8112];
	ld.shared.u32 	%r2903, [%r9];
	add.s32 	%r2904, %r2903, %r2901;
	min.s32 	%r8513, %r2902, %r2904;
	bra.uni 	$L__BB3_17;
$L__BB3_16:
	ld.shared.u32 	%r2905, [%r6+8112];
	ld.shared.u32 	%r2906, [%r7+8112];
	ld.shared.u32 	%r2907, [%r8];
	add.s32 	%r2908, %r2907, %r2905;
	min.s32 	%r8513, %r2906, %r2908;
$L__BB3_17:
	st.shared.u32 	[%r7+8112], %r8513;
	@%p1 bra 	$L__BB3_19;
	ld.shared.u32 	%r2909, [%r5+8112];
	ld.shared.u32 	%r2910, [%r7+8268];
	ld.shared.u32 	%r2911, [%r9+156];
	add.s32 	%r2912, %r2911, %r2909;
	min.s32 	%r8514, %r2910, %r2912;
	bra.uni 	$L__BB3_20;
$L__BB3_19:
	ld.shared.u32 	%r2913, [%r6+8112];
	ld.shared.u32 	%r2914, [%r7+8268];
	ld.shared.u32 	%r2915, [%r8+156];
	add.s32 	%r2916, %r2915, %r2913;
	min.s32 	%r8514, %r2914, %r2916;
$L__BB3_20:
	st.shared.u32 	[%r7+8268], %r8514;
	@%p1 bra 	$L__BB3_22;
	ld.shared.u32 	%r2917, [%r5+12168];
	ld.shared.u32 	%r2918, [%r7+12168];
	ld.shared.u32 	%r2919, [%r9];
	add.s32 	%r2920, %r2919, %r2917;
	min.s32 	%r8515, %r2918, %r2920;
	bra.uni 	$L__BB3_23;
$L__BB3_22:
	ld.shared.u32 	%r2921, [%r6+12168];
	ld.shared.u32 	%r2922, [%r7+12168];
	ld.shared.u32 	%r2923, [%r8];
	add.s32 	%r2924, %r2923, %r2921;
	min.s32 	%r8515, %r2922, %r2924;
$L__BB3_23:
	st.shared.u32 	[%r7+12168], %r8515;
	@%p1 bra 	$L__BB3_25;
	ld.shared.u32 	%r2925, [%r5+12168];
	ld.shared.u32 	%r2926, [%r7+12324];
	ld.shared.u32 	%r2927, [%r9+156];
	add.s32 	%r2928, %r2927, %r2925;
	min.s32 	%r8516, %r2926, %r2928;
	bra.uni 	$L__BB3_26;
$L__BB3_25:
	ld.shared.u32 	%r2929, [%r6+12168];
	ld.shared.u32 	%r2930, [%r7+12324];
	ld.shared.u32 	%r2931, [%r8+156];
	add.s32 	%r2932, %r2931, %r2929;
	min.s32 	%r8516, %r2930, %r2932;
$L__BB3_26:
	st.shared.u32 	[%r7+12324], %r8516;
	@%p1 bra 	$L__BB3_28;
	ld.shared.u32 	%r2933, [%r5+16224];
	ld.shared.u32 	%r2934, [%r7+16224];
	ld.shared.u32 	%r2935, [%r9];
	add.s32 	%r2936, %r2935, %r2933;
	min.s32 	%r8517, %r2934, %r2936;
	bra.uni 	$L__BB3_29;
$L__BB3_28:
	ld.shared.u32 	%r2937, [%r6+16224];
	ld.shared.u32 	%r2938, [%r7+16224];
	ld.shared.u32 	%r2939, [%r8];
	add.s32 	%r2940, %r2939, %r2937;
	min.s32 	%r8517, %r2938, %r2940;
$L__BB3_29:
	st.shared.u32 	[%r7+16224], %r8517;
	@%p1 bra 	$L__BB3_31;
	ld.shared.u32 	%r2941, [%r5+16224];
	ld.shared.u32 	%r2942, [%r7+16380];
	ld.shared.u32 	%r2943, [%r9+156];
	add.s32 	%r2944, %r2943, %r2941;
	min.s32 	%r8518, %r2942, %r2944;
	bra.uni 	$L__BB3_32;
$L__BB3_31:
	ld.shared.u32 	%r2945, [%r6+16224];
	ld.shared.u32 	%r2946, [%r7+16380];
	ld.shared.u32 	%r2947, [%r8+156];
	add.s32 	%r2948, %r2947, %r2945;
	min.s32 	%r8518, %r2946, %r2948;
$L__BB3_32:
	st.shared.u32 	[%r7+16380], %r8518;
	@%p1 bra 	$L__BB3_34;
	ld.shared.u32 	%r2949, [%r5+20280];
	ld.shared.u32 	%r2950, [%r7+20280];
	ld.shared.u32 	%r2951, [%r9];
	add.s32 	%r2952, %r2951, %r2949;
	min.s32 	%r8519, %r2950, %r2952;
	bra.uni 	$L__BB3_35;
$L__BB3_34:
	ld.shared.u32 	%r2953, [%r6+20280];
	ld.shared.u32 	%r2954, [%r7+20280];
	ld.shared.u32 	%r2955, [%r8];
	add.s32 	%r2956, %r2955, %r2953;
	min.s32 	%r8519, %r2954, %r2956;
$L__BB3_35:
	st.shared.u32 	[%r7+20280], %r8519;
	@%p1 bra 	$L__BB3_37;
	ld.shared.u32 	%r2957, [%r5+20280];
	ld.shared.u32 	%r2958, [%r7+20436];
	ld.shared.u32 	%r2959, [%r9+156];
	add.s32 	%r2960, %r2959, %r2957;
	min.s32 	%r8520, %r2958, %r2960;
	bra.uni 	$L__BB3_38;
$L__BB3_37:
	ld.shared.u32 	%r2961, [%r6+20280];
	ld.shared.u32 	%r2962, [%r7+20436];
	ld.shared.u32 	%r2963, [%r8+156];
	add.s32 	%r2964, %r2963, %r2961;
	min.s32 	%r8520, %r2962, %r2964;
$L__BB3_38:
	st.shared.u32 	[%r7+20436], %r8520;
	@%p1 bra 	$L__BB3_40;
	ld.shared.u32 	%r2965, [%r5+4];
	ld.shared.u32 	%r2966, [%r9+312];
	add.s32 	%r2967, %r2966, %r2965;
	min.s32 	%r8521, %r8509, %r2967;
	bra.uni 	$L__BB3_41;
$L__BB3_40:
	ld.shared.u32 	%r2968, [%r6+4];
	ld.shared.u32 	%r2969, [%r8+312];
	add.s32 	%r2970, %r2969, %r2968;
	min.s32 	%r8521, %r8509, %r2970;
$L__BB3_41:
	st.shared.u32 	[%r7], %r8521;
	@%p1 bra 	$L__BB3_43;
	ld.shared.u32 	%r2971, [%r5+4];
	ld.shared.u32 	%r2972, [%r9+468];
	add.s32 	%r2973, %r2972, %r2971;
	min.s32 	%r8522, %r8510, %r2973;
	bra.uni 	$L__BB3_44;
$L__BB3_43:
	ld.shared.u32 	%r2974, [%r6+4];
	ld.shared.u32 	%r2975, [%r8+468];
	add.s32 	%r2976, %r2975, %r2974;
	min.s32 	%r8522, %r8510, %r2976;
$L__BB3_44:
	st.shared.u32 	[%r7+156], %r8522;
	@%p1 bra 	$L__BB3_46;
	ld.shared.u32 	%r2977, [%r5+4060];
	ld.shared.u32 	%r2978, [%r9+312];
	add.s32 	%r2979, %r2978, %r2977;
	min.s32 	%r8523, %r8511, %r2979;
	bra.uni 	$L__BB3_47;
$L__BB3_46:
	ld.shared.u32 	%r2980, [%r6+4060];
	ld.shared.u32 	%r2981, [%r8+312];
	add.s32 	%r2982, %r2981, %r2980;
	min.s32 	%r8523, %r8511, %r2982;
$L__BB3_47:
	st.shared.u32 	[%r7+4056], %r8523;
	@%p1 bra 	$L__BB3_49;
	ld.shared.u32 	%r2983, [%r5+4060];
	ld.shared.u32 	%r2984, [%r9+468];
	add.s32 	%r2985, %r2984, %r2983;
	min.s32 	%r8524, %r8512, %r2985;
	bra.uni 	$L__BB3_50;
$L__BB3_49:
	ld.shared.u32 	%r2986, [%r6+4060];
	ld.shared.u32 	%r2987, [%r8+468];
	add.s32 	%r2988, %r2987, %r2986;
	min.s32 	%r8524, %r8512, %r2988;
$L__BB3_50:
	st.shared.u32 	[%r7+4212], %r8524;
	@%p1 bra 	$L__BB3_52;
	ld.shared.u32 	%r2989, [%r5+8116];
	ld.shared.u32 	%r2990, [%r9+312];
	add.s32 	%r2991, %r2990, %r2989;
	min.s32 	%r8525, %r8513, %r2991;
	bra.uni 	$L__BB3_53;
$L__BB3_52:
	ld.shared.u32 	%r2992, [%r6+8116];
	ld.shared.u32 	%r2993, [%r8+312];
	add.s32 	%r2994, %r2993, %r2992;
	min.s32 	%r8525, %r8513, %r2994;
$L__BB3_53:
	st.shared.u32 	[%r7+8112], %r8525;
	@%p1 bra 	$L__BB3_55;
	ld.shared.u32 	%r2995, [%r5+8116];
	ld.shared.u32 	%r2996, [%r9+468];
	add.s32 	%r2997, %r2996, %r2995;
	min.s32 	%r8526, %r8514, %r2997;
	bra.uni 	$L__BB3_56;
$L__BB3_55:
	ld.shared.u32 	%r2998, [%r6+8116];
	ld.shared.u32 	%r2999, [%r8+468];
	add.s32 	%r3000, %r2999, %r2998;
	min.s32 	%r8526, %r8514, %r3000;
$L__BB3_56:
	st.shared.u32 	[%r7+8268], %r8526;
	@%p1 bra 	$L__BB3_58;
	ld.shared.u32 	%r3001, [%r5+12172];
	ld.shared.u32 	%r3002, [%r9+312];
	add.s32 	%r3003, %r3002, %r3001;
	min.s32 	%r8527, %r8515, %r3003;
	bra.uni 	$L__BB3_59;
$L__BB3_58:
	ld.shared.u32 	%r3004, [%r6+12172];
	ld.shared.u32 	%r3005, [%r8+312];
	add.s32 	%r3006, %r3005, %r3004;
	min.s32 	%r8527, %r8515, %r3006;
$L__BB3_59:
	st.shared.u32 	[%r7+12168], %r8527;
	@%p1 bra 	$L__BB3_61;
	ld.shared.u32 	%r3007, [%r5+12172];
	ld.shared.u32 	%r3008, [%r9+468];
	add.s32 	%r3009, %r3008, %r3007;
	min.s32 	%r8528, %r8516, %r3009;
	bra.uni 	$L__BB3_62;
$L__BB3_61:
	ld.shared.u32 	%r3010, [%r6+12172];
	ld.shared.u32 	%r3011, [%r8+468];
	add.s32 	%r3012, %r3011, %r3010;
	min.s32 	%r8528, %r8516, %r3012;
$L__BB3_62:
	st.shared.u32 	[%r7+12324], %r8528;
	@%p1 bra 	$L__BB3_64;
	ld.shared.u32 	%r3013, [%r5+16228];
	ld.shared.u32 	%r3014, [%r9+312];
	add.s32 	%r3015, %r3014, %r3013;
	min.s32 	%r8529, %r8517, %r3015;
	bra.uni 	$L__BB3_65;
$L__BB3_64:
	ld.shared.u32 	%r3016, [%r6+16228];
	ld.shared.u32 	%r3017, [%r8+312];
	add.s32 	%r3018, %r3017, %r3016;
	min.s32 	%r8529, %r8517, %r3018;
$L__BB3_65:
	st.shared.u32 	[%r7+16224], %r8529;
	@%p1 bra 	$L__BB3_67;
	ld.shared.u32 	%r3019, [%r5+16228];
	ld.shared.u32 	%r3020, [%r9+468];
	add.s32 	%r3021, %r3020, %r3019;
	min.s32 	%r8530, %r8518, %r3021;
	bra.uni 	$L__BB3_68;
$L__BB3_67:
	ld.shared.u32 	%r3022, [%r6+16228];
	ld.shared.u32 	%r3023, [%r8+468];
	add.s32 	%r3024, %r3023, %r3022;
	min.s32 	%r8530, %r8518, %r3024;
$L__BB3_68:
	st.shared.u32 	[%r7+16380], %r8530;
	@%p1 bra 	$L__BB3_70;
	ld.shared.u32 	%r3025, [%r5+20284];
	ld.shared.u32 	%r3026, [%r9+312];
	add.s32 	%r3027, %r3026, %r3025;
	min.s32 	%r8531, %r8519, %r3027;
	bra.uni 	$L__BB3_71;
$L__BB3_70:
	ld.shared.u32 	%r3028, [%r6+20284];
	ld.shared.u32 	%r3029, [%r8+312];
	add.s32 	%r3030, %r3029, %r3028;
	min.s32 	%r8531, %r8519, %r3030;
$L__BB3_71:
	st.shared.u32 	[%r7+20280], %r8531;
	@%p1 bra 	$L__BB3_73;
	ld.shared.u32 	%r3031, [%r5+20284];
	ld.shared.u32 	%r3032, [%r9+468];
	add.s32 	%r3033, %r3032, %r3031;
	min.s32 	%r8532, %r8520, %r3033;
	bra.uni 	$L__BB3_74;
$L__BB3_73:
	ld.shared.u32 	%r3034, [%r6+20284];
	ld.shared.u32 	%r3035, [%r8+468];
	add.s32 	%r3036, %r3035, %r3034;
	min.s32 	%r8532, %r8520, %r3036;
$L__BB3_74:
	@%p1 bra 	$L__BB3_76;
	ld.shared.u32 	%r3037, [%r5+8];
	ld.shared.u32 	%r3038, [%r9+624];
	add.s32 	%r3039, %r3038, %r3037;
	min.s32 	%r8533, %r8521, %r3039;
	bra.uni 	$L__BB3_77;
$L__BB3_76:
	ld.shared.u32 	%r3040, [%r6+8];
	ld.shared.u32 	%r3041, [%r8+624];
	add.s32 	%r3042, %r3041, %r3040;
	min.s32 	%r8533, %r8521, %r3042;
$L__BB3_77:
	st.shared.u32 	[%r7], %r8533;
	@%p1 bra 	$L__BB3_79;
	ld.shared.u32 	%r3043, [%r5+8];
	ld.shared.u32 	%r3044, [%r9+780];
	add.s32 	%r3045, %r3044, %r3043;
	min.s32 	%r8534, %r8522, %r3045;
	bra.uni 	$L__BB3_80;
$L__BB3_79:
	ld.shared.u32 	%r3046, [%r6+8];
	ld.shared.u32 	%r3047, [%r8+780];
	add.s32 	%r3048, %r3047, %r3046;
	min.s32 	%r8534, %r8522, %r3048;
$L__BB3_80:
	st.shared.u32 	[%r7+156], %r8534;
	@%p1 bra 	$L__BB3_82;
	ld.shared.u32 	%r3049, [%r5+4064];
	ld.shared.u32 	%r3050, [%r9+624];
	add.s32 	%r3051, %r3050, %r3049;
	min.s32 	%r8535, %r8523, %r3051;
	bra.uni 	$L__BB3_83;
$L__BB3_82:
	ld.shared.u32 	%r3052, [%r6+4064];
	ld.shared.u32 	%r3053, [%r8+624];
	add.s32 	%r3054, %r3053, %r3052;
	min.s32 	%r8535, %r8523, %r3054;
$L__BB3_83:
	st.shared.u32 	[%r7+4056], %r8535;
	@%p1 bra 	$L__BB3_85;
	ld.shared.u32 	%r3055, [%r5+4064];
	ld.shared.u32 	%r3056, [%r9+780];
	add.s32 	%r3057, %r3056, %r3055;
	min.s32 	%r8536, %r8524, %r3057;
	bra.uni 	$L__BB3_86;
$L__BB3_85:
	ld.shared.u32 	%r3058, [%r6+4064];
	ld.shared.u32 	%r3059, [%r8+780];
	add.s32 	%r3060, %r3059, %r3058;
	min.s32 	%r8536, %r8524, %r3060;
$L__BB3_86:
	st.shared.u32 	[%r7+4212], %r8536;
	@%p1 bra 	$L__BB3_88;
	ld.shared.u32 	%r3061, [%r5+8120];
	ld.shared.u32 	%r3062, [%r9+624];
	add.s32 	%r3063, %r3062, %r3061;
	min.s32 	%r8537, %r8525, %r3063;
	bra.uni 	$L__BB3_89;
$L__BB3_88:
	ld.shared.u32 	%r3064, [%r6+8120];
	ld.shared.u32 	%r3065, [%r8+624];
	add.s32 	%r3066, %r3065, %r3064;
	min.s32 	%r8537, %r8525, %r3066;
$L__BB3_89:
	st.shared.u32 	[%r7+8112], %r8537;
	@%p1 bra 	$L__BB3_91;
	ld.shared.u32 	%r3067, [%r5+8120];
	ld.shared.u32 	%r3068, [%r9+780];
	add.s32 	%r3069, %r3068, %r3067;
	min.s32 	%r8538, %r8526, %r3069;
	bra.uni 	$L__BB3_92;
$L__BB3_91:
	ld.shared.u32 	%r3070, [%r6+8120];
	ld.shared.u32 	%r3071, [%r8+780];
	add.s32 	%r3072, %r3071, %r3070;
	min.s32 	%r8538, %r8526, %r3072;
$L__BB3_92:
	st.shared.u32 	[%r7+8268], %r8538;
	@%p1 bra 	$L__BB3_94;
	ld.shared.u32 	%r3073, [%r5+12176];
	ld.shared.u32 	%r3074, [%r9+624];
	add.s32 	%r3075, %r3074, %r3073;
	min.s32 	%r8539, %r8527, %r3075;
	bra.uni 	$L__BB3_95;
$L__BB3_94:
	ld.shared.u32 	%r3076, [%r6+12176];
	ld.shared.u32 	%r3077, [%r8+624];
	add.s32 	%r3078, %r3077, %r3076;
	min.s32 	%r8539, %r8527, %r3078;
$L__BB3_95:
	st.shared.u32 	[%r7+12168], %r8539;
	@%p1 bra 	$L__BB3_97;
	ld.shared.u32 	%r3079, [%r5+12176];
	ld.shared.u32 	%r3080, [%r9+780];
	add.s32 	%r3081, %r3080, %r3079;
	min.s32 	%r8540, %r8528, %r3081;
	bra.uni 	$L__BB3_98;
$L__BB3_97:
	ld.shared.u32 	%r3082, [%r6+12176];
	ld.shared.u32 	%r3083, [%r8+780];
	add.s32 	%r3084, %r3083, %r3082;
	min.s32 	%r8540, %r8528, %r3084;
$L__BB3_98:
	st.shared.u32 	[%r7+12324], %r8540;
	@%p1 bra 	$L__BB3_100;
	ld.shared.u32 	%r3085, [%r5+16232];
	ld.shared.u32 	%r3086, [%r9+624];
	add.s32 	%r3087, %r3086, %r3085;
	min.s32 	%r8541, %r8529, %r3087;
	bra.uni 	$L__BB3_101;
$L__BB3_100:
	ld.shared.u32 	%r3088, [%r6+16232];
	ld.shared.u32 	%r3089, [%r8+624];
	add.s32 	%r3090, %r3089, %r3088;
	min.s32 	%r8541, %r8529, %r3090;
$L__BB3_101:
	st.shared.u32 	[%r7+16224], %r8541;
	@%p1 bra 	$L__BB3_103;
	ld.shared.u32 	%r3091, [%r5+16232];
	ld.shared.u32 	%r3092, [%r9+780];
	add.s32 	%r3093, %r3092, %r3091;
	min.s32 	%r8542, %r8530, %r3093;
	bra.uni 	$L__BB3_104;
$L__BB3_103:
	ld.shared.u32 	%r3094, [%r6+16232];
	ld.shared.u32 	%r3095, [%r8+780];
	add.s32 	%r3096, %r3095, %r3094;
	min.s32 	%r8542, %r8530, %r3096;
$L__BB3_104:
	st.shared.u32 	[%r7+16380], %r8542;
	@%p1 bra 	$L__BB3_106;
	ld.shared.u32 	%r3097, [%r5+20288];
	ld.shared.u32 	%r3098, [%r9+624];
	add.s32 	%r3099, %r3098, %r3097;
	min.s32 	%r8543, %r8531, %r3099;
	bra.uni 	$L__BB3_107;
$L__BB3_106:
	ld.shared.u32 	%r3100, [%r6+20288];
	ld.shared.u32 	%r3101, [%r8+624];
	add.s32 	%r3102, %r3101, %r3100;
	min.s32 	%r8543, %r8531, %r3102;
$L__BB3_107:
	st.shared.u32 	[%r7+20280], %r8543;
	@%p1 bra 	$L__BB3_109;
	ld.shared.u32 	%r3103, [%r5+20288];
	ld.shared.u32 	%r3104, [%r9+780];
	add.s32 	%r3105, %r3104, %r3103;
	min.s32 	%r8544, %r8532, %r3105;
	bra.uni 	$L__BB3_110;
$L__BB3_109:
	ld.shared.u32 	%r3106, [%r6+20288];
	ld.shared.u32 	%r3107, [%r8+780];
	add.s32 	%r3108, %r3107, %r3106;
	min.s32 	%r8544, %r8532, %r3108;
$L__BB3_110:
	st.shared.u32 	[%r7+20436], %r8544;
	@%p1 bra 	$L__BB3_112;
	ld.shared.u32 	%r3109, [%r5+12];
	ld.shared.u32 	%r3110, [%r9+936];
	add.s32 	%r3111, %r3110, %r3109;
	min.s32 	%r8545, %r8533, %r3111;
	bra.uni 	$L__BB3_113;
$L__BB3_112:
	ld.shared.u32 	%r3112, [%r6+12];
	ld.shared.u32 	%r3113, [%r8+936];
	add.s32 	%r3114, %r3113, %r3112;
	min.s32 	%r8545, %r8533, %r3114;
$L__BB3_113:
	st.shared.u32 	[%r7], %r8545;
	@%p1 bra 	$L__BB3_115;
	ld.shared.u32 	%r3115, [%r5+12];
	ld.shared.u32 	%r3116, [%r9+1092];
	add.s32 	%r3117, %r3116, %r3115;
	min.s32 	%r8546, %r8534, %r3117;
	bra.uni 	$L__BB3_116;
$L__BB3_115:
	ld.shared.u32 	%r3118, [%r6+12];
	ld.shared.u32 	%r3119, [%r8+1092];
	add.s32 	%r3120, %r3119, %r3118;
	min.s32 	%r8546, %r8534, %r3120;
$L__BB3_116:
	st.shared.u32 	[%r7+156], %r8546;
	@%p1 bra 	$L__BB3_118;
	ld.shared.u32 	%r3121, [%r5+4068];
	ld.shared.u32 	%r3122, [%r9+936];
	add.s32 	%r3123, %r3122, %r3121;
	min.s32 	%r8547, %r8535, %r3123;
	bra.uni 	$L__BB3_119;
$L__BB3_118:
	ld.shared.u32 	%r3124, [%r6+4068];
	ld.shared.u32 	%r3125, [%r8+936];
	add.s32 	%r3126, %r3125, %r3124;
	min.s32 	%r8547, %r8535, %r3126;
$L__BB3_119:
	st.shared.u32 	[%r7+4056], %r8547;
	@%p1 bra 	$L__BB3_121;
	ld.shared.u32 	%r3127, [%r5+4068];
	ld.shared.u32 	%r3128, [%r9+1092];
	add.s32 	%r3129, %r3128, %r3127;
	min.s32 	%r8548, %r8536, %r3129;
	bra.uni 	$L__BB3_122;
$L__BB3_121:
	ld.shared.u32 	%r3130, [%r6+4068];
	ld.shared.u32 	%r3131, [%r8+1092];
	add.s32 	%r3132, %r3131, %r3130;
	min.s32 	%r8548, %r8536, %r3132;
$L__BB3_122:
	st.shared.u32 	[%r7+4212], %r8548;
	@%p1 bra 	$L__BB3_124;
	ld.shared.u32 	%r3133, [%r5+8124];
	ld.shared.u32 	%r3134, [%r9+936];
	add.s32 	%r3135, %r3134, %r3133;
	min.s32 	%r8549, %r8537, %r3135;
	bra.uni 	$L__BB3_125;
$L__BB3_124:
	ld.shared.u32 	%r3136, [%r6+8124];
	ld.shared.u32 	%r3137, [%r8+936];
	add.s32 	%r3138, %r3137, %r3136;
	min.s32 	%r8549, %r8537, %r3138;
$L__BB3_125:
	st.shared.u32 	[%r7+8112], %r8549;
	@%p1 bra 	$L__BB3_127;
	ld.shared.u32 	%r3139, [%r5+8124];
	ld.shared.u32 	%r3140, [%r9+1092];
	add.s32 	%r3141, %r3140, %r3139;
	min.s32 	%r8550, %r8538, %r3141;
	bra.uni 	$L__BB3_128;
$L__BB3_127:
	ld.shared.u32 	%r3142, [%r6+8124];
	ld.shared.u32 	%r3143, [%r8+1092];
	add.s32 	%r3144, %r3143, %r3142;
	min.s32 	%r8550, %r8538, %r3144;
$L__BB3_128:
	st.shared.u32 	[%r7+8268], %r8550;
	@%p1 bra 	$L__BB3_130;
	ld.shared.u32 	%r3145, [%r5+12180];
	ld.shared.u32 	%r3146, [%r9+936];
	add.s32 	%r3147, %r3146, %r3145;
	min.s32 	%r8551, %r8539, %r3147;
	bra.uni 	$L__BB3_131;
$L__BB3_130:
	ld.shared.u32 	%r3148, [%r6+12180];
	ld.shared.u32 	%r3149, [%r8+936];
	add.s32 	%r3150, %r3149, %r3148;
	min.s32 	%r8551, %r8539, %r3150;
$L__BB3_131:
	st.shared.u32 	[%r7+12168], %r8551;
	@%p1 bra 	$L__BB3_133;
	ld.shared.u32 	%r3151, [%r5+12180];
	ld.shared.u32 	%r3152, [%r9+1092];
	add.s32 	%r3153, %r3152, %r3151;
	min.s32 	%r8552, %r8540, %r3153;
	bra.uni 	$L__BB3_134;
$L__BB3_133:
	ld.shared.u32 	%r3154, [%r6+12180];
	ld.shared.u32 	%r3155, [%r8+1092];
	add.s32 	%r3156, %r3155, %r3154;
	min.s32 	%r8552, %r8540, %r3156;
$L__BB3_134:
	st.shared.u32 	[%r7+12324], %r8552;
	@%p1 bra 	$L__BB3_136;
	ld.shared.u32 	%r3157, [%r5+16236];
	ld.shared.u32 	%r3158, [%r9+936];
	add.s32 	%r3159, %r3158, %r3157;
	min.s32 	%r8553, %r8541, %r3159;
	bra.uni 	$L__BB3_137;
$L__BB3_136:
	ld.shared.u32 	%r3160, [%r6+16236];
	ld.shared.u32 	%r3161, [%r8+936];
	add.s32 	%r3162, %r3161, %r3160;
	min.s32 	%r8553, %r8541, %r3162;
$L__BB3_137:
	st.shared.u32 	[%r7+16224], %r8553;
	@%p1 bra 	$L__BB3_139;
	ld.shared.u32 	%r3163, [%r5+16236];
	ld.shared.u32 	%r3164, [%r9+1092];
	add.s32 	%r3165, %r3164, %r3163;
	min.s32 	%r8554, %r8542, %r3165;
	bra.uni 	$L__BB3_140;
$L__BB3_139:
	ld.shared.u32 	%r3166, [%r6+16236];
	ld.shared.u32 	%r3167, [%r8+1092];
	add.s32 	%r3168, %r3167, %r3166;
	min.s32 	%r8554, %r8542, %r3168;
$L__BB3_140:
	st.shared.u32 	[%r7+16380], %r8554;
	@%p1 bra 	$L__BB3_142;
	ld.shared.u32 	%r3169, [%r5+20292];
	ld.shared.u32 	%r3170, [%r9+936];
	add.s32 	%r3171, %r3170, %r3169;
	min.s32 	%r8555, %r8543, %r3171;
	bra.uni 	$L__BB3_143;
$L__BB3_142:
	ld.shared.u32 	%r3172, [%r6+20292];
	ld.shared.u32 	%r3173, [%r8+936];
	add.s32 	%r3174, %r3173, %r3172;
	min.s32 	%r8555, %r8543, %r3174;
$L__BB3_143:
	st.shared.u32 	[%r7+20280], %r8555;
	@%p1 bra 	$L__BB3_145;
	ld.shared.u32 	%r3175, [%r5+20292];
	ld.shared.u32 	%r3176, [%r9+1092];
	add.s32 	%r3177, %r3176, %r3175;
	min.s32 	%r8556, %r8544, %r3177;
	bra.uni 	$L__BB3_146;
$L__BB3_145:
	ld.shared.u32 	%r3178, [%r6+20292];
	ld.shared.u32 	%r3179, [%r8+1092];
	add.s32 	%r3180, %r3179, %r3178;
	min.s32 	%r8556, %r8544, %r3180;
$L__BB3_146:
	@%p1 bra 	$L__BB3_148;
	ld.shared.u32 	%r3181, [%r5+16];
	ld.shared.u32 	%r3182, [%r9+1248];
	add.s32 	%r3183, %r3182, %r3181;
	min.s32 	%r8557, %r8545, %r3183;
	bra.uni 	$L__BB3_149;
$L__BB3_148:
	ld.shared.u32 	%r3184, [%r6+16];
	ld.shared.u32 	%r3185, [%r8+1248];
	add.s32 	%r3186, %r3185, %r3184;
	min.s32 	%r8557, %r8545, %r3186;
$L__BB3_149:
	st.shared.u32 	[%r7], %r8557;
	@%p1 bra 	$L__BB3_151;
	ld.shared.u32 	%r3187, [%r5+16];
	ld.shared.u32 	%r3188, [%r9+1404];
	add.s32 	%r3189, %r3188, %r3187;
	min.s32 	%r8558, %r8546, %r3189;
	bra.uni 	$L__BB3_152;
$L__BB3_151:
	ld.shared.u32 	%r3190, [%r6+16];
	ld.shared.u32 	%r3191, [%r8+1404];
	add.s32 	%r3192, %r3191, %r3190;
	min.s32 	%r8558, %r8546, %r3192;
$L__BB3_152:
	st.shared.u32 	[%r7+156], %r8558;
	@%p1 bra 	$L__BB3_154;
	ld.shared.u32 	%r3193, [%r5+4072];
	ld.shared.u32 	%r3194, [%r9+1248];
	add.s32 	%r3195, %r3194, %r3193;
	min.s32 	%r8559, %r8547, %r3195;
	bra.uni 	$L__BB3_155;
$L__BB3_154:
	ld.shared.u32 	%r3196, [%r6+4072];
	ld.shared.u32 	%r3197, [%r8+1248];
	add.s32 	%r3198, %r3197, %r3196;
	min.s32 	%r8559, %r8547, %r3198;
$L__BB3_155:
	st.shared.u32 	[%r7+4056], %r8559;
	@%p1 bra 	$L__BB3_157;
	ld.shared.u32 	%r3199, [%r5+4072];
	ld.shared.u32 	%r3200, [%r9+1404];
	add.s32 	%r3201, %r3200, %r3199;
	min.s32 	%r8560, %r8548, %r3201;
	bra.uni 	$L__BB3_158;
$L__BB3_157:
	ld.shared.u32 	%r3202, [%r6+4072];
	ld.shared.u32 	%r3203, [%r8+1404];
	add.s32 	%r3204, %r3203, %r3202;
	min.s32 	%r8560, %r8548, %r3204;
$L__BB3_158:
	st.shared.u32 	[%r7+4212], %r8560;
	@%p1 bra 	$L__BB3_160;
	ld.shared.u32 	%r3205, [%r5+8128];
	ld.shared.u32 	%r3206, [%r9+1248];
	add.s32 	%r3207, %r3206, %r3205;
	min.s32 	%r8561, %r8549, %r3207;
	bra.uni 	$L__BB3_161;
$L__BB3_160:
	ld.shared.u32 	%r3208, [%r6+8128];
	ld.shared.u32 	%r3209, [%r8+1248];
	add.s32 	%r3210, %r3209, %r3208;
	min.s32 	%r8561, %r8549, %r3210;
$L__BB3_161:
	st.shared.u32 	[%r7+8112], %r8561;
	@%p1 bra 	$L__BB3_163;
	ld.shared.u32 	%r3211, [%r5+8128];
	ld.shared.u32 	%r3212, [%r9+1404];
	add.s32 	%r3213, %r3212, %r3211;
	min.s32 	%r8562, %r8550, %r3213;
	bra.uni 	$L__BB3_164;
$L__BB3_163:
	ld.shared.u32 	%r3214, [%r6+8128];
	ld.shared.u32 	%r3215, [%r8+1404];
	add.s32 	%r3216, %r3215, %r3214;
	min.s32 	%r8562, %r8550, %r3216;
$L__BB3_164:
	st.shared.u32 	[%r7+8268], %r8562;
	@%p1 bra 	$L__BB3_166;
	ld.shared.u32 	%r3217, [%r5+12184];
	ld.shared.u32 	%r3218, [%r9+1248];
	add.s32 	%r3219, %r3218, %r3217;
	min.s32 	%r8563, %r8551, %r3219;
	bra.uni 	$L__BB3_167;
$L__BB3_166:
	ld.shared.u32 	%r3220, [%r6+12184];
	ld.shared.u32 	%r3221, [%r8+1248];
	add.s32 	%r3222, %r3221, %r3220;
	min.s32 	%r8563, %r8551, %r3222;
$L__BB3_167:
	st.shared.u32 	[%r7+12168], %r8563;
	@%p1 bra 	$L__BB3_169;
	ld.shared.u32 	%r3223, [%r5+12184];
	ld.shared.u32 	%r3224, [%r9+1404];
	add.s32 	%r3225, %r3224, %r3223;
	min.s32 	%r8564, %r8552, %r3225;
	bra.uni 	$L__BB3_170;
$L__BB3_169:
	ld.shared.u32 	%r3226, [%r6+12184];
	ld.shared.u32 	%r3227, [%r8+1404];
	add.s32 	%r3228, %r3227, %r3226;
	min.s32 	%r8564, %r8552, %r3228;
$L__BB3_170:
	st.shared.u32 	[%r7+12324], %r8564;
	@%p1 bra 	$L__BB3_172;
	ld.shared.u32 	%r3229, [%r5+16240];
	ld.shared.u32 	%r3230, [%r9+1248];
	add.s32 	%r3231, %r3230, %r3229;
	min.s32 	%r8565, %r8553, %r3231;
	bra.uni 	$L__BB3_173;
$L__BB3_172:
	ld.shared.u32 	%r3232, [%r6+16240];
	ld.shared.u32 	%r3233, [%r8+1248];
	add.s32 	%r3234, %r3233, %r3232;
	min.s32 	%r8565, %r8553, %r3234;
$L__BB3_173:
	st.shared.u32 	[%r7+16224], %r8565;
	@%p1 bra 	$L__BB3_175;
	ld.shared.u32 	%r3235, [%r5+16240];
	ld.shared.u32 	%r3236, [%r9+1404];
	add.s32 	%r3237, %r3236, %r3235;
	min.s32 	%r8566, %r8554, %r3237;
	bra.uni 	$L__BB3_176;
$L__BB3_175:
	ld.shared.u32 	%r3238, [%r6+16240];
	ld.shared.u32 	%r3239, [%r8+1404];
	add.s32 	%r3240, %r3239, %r3238;
	min.s32 	%r8566, %r8554, %r3240;
$L__BB3_176:
	st.shared.u32 	[%r7+16380], %r8566;
	@%p1 bra 	$L__BB3_178;
	ld.shared.u32 	%r3241, [%r5+20296];
	ld.shared.u32 	%r3242, [%r9+1248];
	add.s32 	%r3243, %r3242, %r3241;
	min.s32 	%r8567, %r8555, %r3243;
	bra.uni 	$L__BB3_179;
$L__BB3_178:
	ld.shared.u32 	%r3244, [%r6+20296];
	ld.shared.u32 	%r3245, [%r8+1248];
	add.s32 	%r3246, %r3245, %r3244;
	min.s32 	%r8567, %r8555, %r3246;
$L__BB3_179:
	st.shared.u32 	[%r7+20280], %r8567;
	@%p1 bra 	$L__BB3_181;
	ld.shared.u32 	%r3247, [%r5+20296];
	ld.shared.u32 	%r3248, [%r9+1404];
	add.s32 	%r3249, %r3248, %r3247;
	min.s32 	%r8568, %r8556, %r3249;
	bra.uni 	$L__BB3_182;
$L__BB3_181:
	ld.shared.u32 	%r3250, [%r6+20296];
	ld.shared.u32 	%r3251, [%r8+1404];
	add.s32 	%r3252, %r3251, %r3250;
	min.s32 	%r8568, %r8556, %r3252;
$L__BB3_182:
	st.shared.u32 	[%r7+20436], %r8568;
	@%p1 bra 	$L__BB3_184;
	ld.shared.u32 	%r3253, [%r5+20];
	ld.shared.u32 	%r3254, [%r9+1560];
	add.s32 	%r3255, %r3254, %r3253;
	min.s32 	%r8569, %r8557, %r3255;
	bra.uni 	$L__BB3_185;
$L__BB3_184:
	ld.shared.u32 	%r3256, [%r6+20];
	ld.shared.u32 	%r3257, [%r8+1560];
	add.s32 	%r3258, %r3257, %r3256;
	min.s32 	%r8569, %r8557, %r3258;
$L__BB3_185:
	st.shared.u32 	[%r7], %r8569;
	@%p1 bra 	$L__BB3_187;
	ld.shared.u32 	%r3259, [%r5+20];
	ld.shared.u32 	%r3260, [%r9+1716];
	add.s32 	%r3261, %r3260, %r3259;
	min.s32 	%r8570, %r8558, %r3261;
	bra.uni 	$L__BB3_188;
$L__BB3_187:
	ld.shared.u32 	%r3262, [%r6+20];
	ld.shared.u32 	%r3263, [%r8+1716];
	add.s32 	%r3264, %r3263, %r3262;
	min.s32 	%r8570, %r8558, %r3264;
$L__BB3_188:
	st.shared.u32 	[%r7+156], %r8570;
	@%p1 bra 	$L__BB3_190;
	ld.shared.u32 	%r3265, [%r5+4076];
	ld.shared.u32 	%r3266, [%r9+1560];
	add.s32 	%r3267, %r3266, %r3265;
	min.s32 	%r8571, %r8559, %r3267;
	bra.uni 	$L__BB3_191;
$L__BB3_190:
	ld.shared.u32 	%r3268, [%r6+4076];
	ld.shared.u32 	%r3269, [%r8+1560];
	add.s32 	%r3270, %r3269, %r3268;
	min.s32 	%r8571, %r8559, %r3270;
$L__BB3_191:
	st.shared.u32 	[%r7+4056], %r8571;
	@%p1 bra 	$L__BB3_193;
	ld.shared.u32 	%r3271, [%r5+4076];
	ld.shared.u32 	%r3272, [%r9+1716];
	add.s32 	%r3273, %r3272, %r3271;
	min.s32 	%r8572, %r8560, %r3273;
	bra.uni 	$L__BB3_194;
$L__BB3_193:
	ld.shared.u32 	%r3274, [%r6+4076];
	ld.shared.u32 	%r3275, [%r8+1716];
	add.s32 	%r3276, %r3275, %r3274;
	min.s32 	%r8572, %r8560, %r3276;
$L__BB3_194:
	st.shared.u32 	[%r7+4212], %r8572;
	@%p1 bra 	$L__BB3_196;
	ld.shared.u32 	%r3277, [%r5+8132];
	ld.shared.u32 	%r3278, [%r9+1560];
	add.s32 	%r3279, %r3278, %r3277;
	min.s32 	%r8573, %r8561, %r3279;
	bra.uni 	$L__BB3_197;
$L__BB3_196:
	ld.shared.u32 	%r3280, [%r6+8132];
	ld.shared.u32 	%r3281, [%r8+1560];
	add.s32 	%r3282, %r3281, %r3280;
	min.s32 	%r8573, %r8561, %r3282;
$L__BB3_197:
	st.shared.u32 	[%r7+8112], %r8573;
	@%p1 bra 	$L__BB3_199;
	ld.shared.u32 	%r3283, [%r5+8132];
	ld.shared.u32 	%r3284, [%r9+1716];
	add.s32 	%r3285, %r3284, %r3283;
	min.s32 	%r8574, %r8562, %r3285;
	bra.uni 	$L__BB3_200;
$L__BB3_199:
	ld.shared.u32 	%r3286, [%r6+8132];
	ld.shared.u32 	%r3287, [%r8+1716];
	add.s32 	%r3288, %r3287, %r3286;
	min.s32 	%r8574, %r8562, %r3288;
$L__BB3_200:
	st.shared.u32 	[%r7+8268], %r8574;
	@%p1 bra 	$L__BB3_202;
	ld.shared.u32 	%r3289, [%r5+12188];
	ld.shared.u32 	%r3290, [%r9+1560];
	add.s32 	%r3291, %r3290, %r3289;
	min.s32 	%r8575, %r8563, %r3291;
	bra.uni 	$L__BB3_203;
$L__BB3_202:
	ld.shared.u32 	%r3292, [%r6+12188];
	ld.shared.u32 	%r3293, [%r8+1560];
	add.s32 	%r3294, %r3293, %r3292;
	min.s32 	%r8575, %r8563, %r3294;
$L__BB3_203:
	st.shared.u32 	[%r7+12168], %r8575;
	@%p1 bra 	$L__BB3_205;
	ld.shared.u32 	%r3295, [%r5+12188];
	ld.shared.u32 	%r3296, [%r9+1716];
	add.s32 	%r3297, %r3296, %r3295;
	min.s32 	%r8576, %r8564, %r3297;
	bra.uni 	$L__BB3_206;
$L__BB3_205:
	ld.shared.u32 	%r3298, [%r6+12188];
	ld.shared.u32 	%r3299, [%r8+1716];
	add.s32 	%r3300, %r3299, %r3298;
	min.s32 	%r8576, %r8564, %r3300;
$L__BB3_206:
	st.shared.u32 	[%r7+12324], %r8576;
	@%p1 bra 	$L__BB3_208;
	ld.shared.u32 	%r3301, [%r5+16244];
	ld.shared.u32 	%r3302, [%r9+1560];
	add.s32 	%r3303, %r3302, %r3301;
	min.s32 	%r8577, %r8565, %r3303;
	bra.uni 	$L__BB3_209;
$L__BB3_208:
	ld.shared.u32 	%r3304, [%r6+16244];
	ld.shared.u32 	%r3305, [%r8+1560];
	add.s32 	%r3306, %r3305, %r3304;
	min.s32 	%r8577, %r8565, %r3306;
$L__BB3_209:
	st.shared.u32 	[%r7+16224], %r8577;
	@%p1 bra 	$L__BB3_211;
	ld.shared.u32 	%r3307, [%r5+16244];
	ld.shared.u32 	%r3308, [%r9+1716];
	add.s32 	%r3309, %r3308, %r3307;
	min.s32 	%r8578, %r8566, %r3309;
	bra.uni 	$L__BB3_212;
$L__BB3_211:
	ld.shared.u32 	%r3310, [%r6+16244];
	ld.shared.u32 	%r3311, [%r8+1716];
	add.s32 	%r3312, %r3311, %r3310;
	min.s32 	%r8578, %r8566, %r3312;
$L__BB3_212:
	st.shared.u32 	[%r7+16380], %r8578;
	@%p1 bra 	$L__BB3_214;
	ld.shared.u32 	%r3313, [%r5+20300];
	ld.shared.u32 	%r3314, [%r9+1560];
	add.s32 	%r3315, %r3314, %r3313;
	min.s32 	%r8579, %r8567, %r3315;
	bra.uni 	$L__BB3_215;
$L__BB3_214:
	ld.shared.u32 	%r3316, [%r6+20300];
	ld.shared.u32 	%r3317, [%r8+1560];
	add.s32 	%r3318, %r3317, %r3316;
	min.s32 	%r8579, %r8567, %r3318;
$L__BB3_215:
	st.shared.u32 	[%r7+20280], %r8579;
	@%p1 bra 	$L__BB3_217;
	ld.shared.u32 	%r3319, [%r5+20300];
	ld.shared.u32 	%r3320, [%r9+1716];
	add.s32 	%r3321, %r3320, %r3319;
	min.s32 	%r8580, %r8568, %r3321;
	bra.uni 	$L__BB3_218;
$L__BB3_217:
	ld.shared.u32 	%r3322, [%r6+20300];
	ld.shared.u32 	%r3323, [%r8+1716];
	add.s32 	%r3324, %r3323, %r3322;
	min.s32 	%r8580, %r8568, %r3324;
$L__BB3_218:
	@%p1 bra 	$L__BB3_220;
	ld.shared.u32 	%r3325, [%r5+24];
	ld.shared.u32 	%r3326, [%r9+1872];
	add.s32 	%r3327, %r3326, %r3325;
	min.s32 	%r8581, %r8569, %r3327;
	bra.uni 	$L__BB3_221;
$L__BB3_220:
	ld.shared.u32 	%r3328, [%r6+24];
	ld.shared.u32 	%r3329, [%r8+1872];
	add.s32 	%r3330, %r3329, %r3328;
	min.s32 	%r8581, %r8569, %r3330;
$L__BB3_221:
	st.shared.u32 	[%r7], %r8581;
	@%p1 bra 	$L__BB3_223;
	ld.shared.u32 	%r3331, [%r5+24];
	ld.shared.u32 	%r3332, [%r9+2028];
	add.s32 	%r3333, %r3332, %r3331;
	min.s32 	%r8582, %r8570, %r3333;
	bra.uni 	$L__BB3_224;
$L__BB3_223:
	ld.shared.u32 	%r3334, [%r6+24];
	ld.shared.u32 	%r3335, [%r8+2028];
	add.s32 	%r3336, %r3335, %r3334;
	min.s32 	%r8582, %r8570, %r3336;
$L__BB3_224:
	st.shared.u32 	[%r7+156], %r8582;
	@%p1 bra 	$L__BB3_226;
	ld.shared.u32 	%r3337, [%r5+4080];
	ld.shared.u32 	%r3338, [%r9+1872];
	add.s32 	%r3339, %r3338, %r3337;
	min.s32 	%r8583, %r8571, %r3339;
	bra.uni 	$L__BB3_227;
$L__BB3_226:
	ld.shared.u32 	%r3340, [%r6+4080];
	ld.shared.u32 	%r3341, [%r8+1872];
	add.s32 	%r3342, %r3341, %r3340;
	min.s32 	%r8583, %r8571, %r3342;
$L__BB3_227:
	st.shared.u32 	[%r7+4056], %r8583;
	@%p1 bra 	$L__BB3_229;
	ld.shared.u32 	%r3343, [%r5+4080];
	ld.shared.u32 	%r3344, [%r9+2028];
	add.s32 	%r3345, %r3344, %r3343;
	min.s32 	%r8584, %r8572, %r3345;
	bra.uni 	$L__BB3_230;
$L__BB3_229:
	ld.shared.u32 	%r3346, [%r6+4080];
	ld.shared.u32 	%r3347, [%r8+2028];
	add.s32 	%r3348, %r3347, %r3346;
	min.s32 	%r8584, %r8572, %r3348;
$L__BB3_230:
	st.shared.u32 	[%r7+4212], %r8584;
	@%p1 bra 	$L__BB3_232;
	ld.shared.u32 	%r3349, [%r5+8136];
	ld.shared.u32 	%r3350, [%r9+1872];
	add.s32 	%r3351, %r3350, %r3349;
	min.s32 	%r8585, %r8573, %r3351;
	bra.uni 	$L__BB3_233;
$L__BB3_232:
	ld.shared.u32 	%r3352, [%r6+8136];
	ld.shared.u32 	%r3353, [%r8+1872];
	add.s32 	%r3354, %r3353, %r3352;
	min.s32 	%r8585, %r8573, %r3354;
$L__BB3_233:
	st.shared.u32 	[%r7+8112], %r8585;
	@%p1 bra 	$L__BB3_235;
	ld.shared.u32 	%r3355, [%r5+8136];
	ld.shared.u32 	%r3356, [%r9+2028];
	add.s32 	%r3357, %r3356, %r3355;
	min.s32 	%r8586, %r8574, %r3357;
	bra.uni 	$L__BB3_236;
$L__BB3_235:
	ld.shared.u32 	%r3358, [%r6+8136];
	ld.shared.u32 	%r3359, [%r8+2028];
	add.s32 	%r3360, %r3359, %r3358;
	min.s32 	%r8586, %r8574, %r3360;
$L__BB3_236:
	st.shared.u32 	[%r7+8268], %r8586;
	@%p1 bra 	$L__BB3_238;
	ld.shared.u32 	%r3361, [%r5+12192];
	ld.shared.u32 	%r3362, [%r9+1872];
	add.s32 	%r3363, %r3362, %r3361;
	min.s32 	%r8587, %r8575, %r3363;
	bra.uni 	$L__BB3_239;
$L__BB3_238:
	ld.shared.u32 	%r3364, [%r6+12192];
	ld.shared.u32 	%r3365, [%r8+1872];
	add.s32 	%r3366, %r3365, %r3364;
	min.s32 	%r8587, %r8575, %r3366;
$L__BB3_239:
	st.shared.u32 	[%r7+12168], %r8587;
	@%p1 bra 	$L__BB3_241;
	ld.shared.u32 	%r3367, [%r5+12192];
	ld.shared.u32 	%r3368, [%r9+2028];
	add.s32 	%r3369, %r3368, %r3367;
	min.s32 	%r8588, %r8576, %r3369;
	bra.uni 	$L__BB3_242;
$L__BB3_241:
	ld.shared.u32 	%r3370, [%r6+12192];
	ld.shared.u32 	%r3371, [%r8+2028];
	add.s32 	%r3372, %r3371, %r3370;
	min.s32 	%r8588, %r8576, %r3372;
$L__BB3_242:
	st.shared.u32 	[%r7+12324], %r8588;
	@%p1 bra 	$L__BB3_244;
	ld.shared.u32 	%r3373, [%r5+16248];
	ld.shared.u32 	%r3374, [%r9+1872];
	add.s32 	%r3375, %r3374, %r3373;
	min.s32 	%r8589, %r8577, %r3375;
	bra.uni 	$L__BB3_245;
$L__BB3_244:
	ld.shared.u32 	%r3376, [%r6+16248];
	ld.shared.u32 	%r3377, [%r8+1872];
	add.s32 	%r3378, %r3377, %r3376;
	min.s32 	%r8589, %r8577, %r3378;
$L__BB3_245:
	st.shared.u32 	[%r7+16224], %r8589;
	@%p1 bra 	$L__BB3_247;
	ld.shared.u32 	%r3379, [%r5+16248];
	ld.shared.u32 	%r3380, [%r9+2028];
	add.s32 	%r3381, %r3380, %r3379;
	min.s32 	%r8590, %r8578, %r3381;
	bra.uni 	$L__BB3_248;
$L__BB3_247:
	ld.shared.u32 	%r3382, [%r6+16248];
	ld.shared.u32 	%r3383, [%r8+2028];
	add.s32 	%r3384, %r3383, %r3382;
	min.s32 	%r8590, %r8578, %r3384;
$L__BB3_248:
	st.shared.u32 	[%r7+16380], %r8590;
	@%p1 bra 	$L__BB3_250;
	ld.shared.u32 	%r3385, [%r5+20304];
	ld.shared.u32 	%r3386, [%r9+1872];
	add.s32 	%r3387, %r3386, %r3385;
	min.s32 	%r8591, %r8579, %r3387;
	bra.uni 	$L__BB3_251;
$L__BB3_250:
	ld.shared.u32 	%r3388, [%r6+20304];
	ld.shared.u32 	%r3389, [%r8+1872];
	add.s32 	%r3390, %r3389, %r3388;
	min.s32 	%r8591, %r8579, %r3390;
$L__BB3_251:
	st.shared.u32 	[%r7+20280], %r8591;
	@%p1 bra 	$L__BB3_253;
	ld.shared.u32 	%r3391, [%r5+20304];
	ld.shared.u32 	%r3392, [%r9+2028];
	add.s32 	%r3393, %r3392, %r3391;
	min.s32 	%r8592, %r8580, %r3393;
	bra.uni 	$L__BB3_254;
$L__BB3_253:
	ld.shared.u32 	%r3394, [%r6+20304];
	ld.shared.u32 	%r3395, [%r8+2028];
	add.s32 	%r3396, %r3395, %r3394;
	min.s32 	%r8592, %r8580, %r3396;
$L__BB3_254:
	st.shared.u32 	[%r7+20436], %r8592;
	@%p1 bra 	$L__BB3_256;
	ld.shared.u32 	%r3397, [%r5+28];
	ld.shared.u32 	%r3398, [%r9+2184];
	add.s32 	%r3399, %r3398, %r3397;
	min.s32 	%r8593, %r8581, %r3399;
	bra.uni 	$L__BB3_257;
$L__BB3_256:
	ld.shared.u32 	%r3400, [%r6+28];
	ld.shared.u32 	%r3401, [%r8+2184];
	add.s32 	%r3402, %r3401, %r3400;
	min.s32 	%r8593, %r8581, %r3402;
$L__BB3_257:
	st.shared.u32 	[%r7], %r8593;
	@%p1 bra 	$L__BB3_259;
	ld.shared.u32 	%r3403, [%r5+28];
	ld.shared.u32 	%r3404, [%r9+2340];
	add.s32 	%r3405, %r3404, %r3403;
	min.s32 	%r8594, %r8582, %r3405;
	bra.uni 	$L__BB3_260;
$L__BB3_259:
	ld.shared.u32 	%r3406, [%r6+28];
	ld.shared.u32 	%r3407, [%r8+2340];
	add.s32 	%r3408, %r3407, %r3406;
	min.s32 	%r8594, %r8582, %r3408;
$L__BB3_260:
	st.shared.u32 	[%r7+156], %r8594;
	@%p1 bra 	$L__BB3_262;
	ld.shared.u32 	%r3409, [%r5+4084];
	ld.shared.u32 	%r3410, [%r9+2184];
	add.s32 	%r3411, %r3410, %r3409;
	min.s32 	%r8595, %r8583, %r3411;
	bra.uni 	$L__BB3_263;
$L__BB3_262:
	ld.shared.u32 	%r3412, [%r6+4084];
	ld.shared.u32 	%r3413, [%r8+2184];
	add.s32 	%r3414, %r3413, %r3412;
	min.s32 	%r8595, %r8583, %r3414;
$L__BB3_263:
	st.shared.u32 	[%r7+4056], %r8595;
	@%p1 bra 	$L__BB3_265;
	ld.shared.u32 	%r3415, [%r5+4084];
	ld.shared.u32 	%r3416, [%r9+2340];
	add.s32 	%r3417, %r3416, %r3415;
	min.s32 	%r8596, %r8584, %r3417;
	bra.uni 	$L__BB3_266;
$L__BB3_265:
	ld.shared.u32 	%r3418, [%r6+4084];
	ld.shared.u32 	%r3419, [%r8+2340];
	add.s32 	%r3420, %r3419, %r3418;
	min.s32 	%r8596, %r8584, %r3420;
$L__BB3_266:
	st.shared.u32 	[%r7+4212], %r8596;
	@%p1 bra 	$L__BB3_268;
	ld.shared.u32 	%r3421, [%r5+8140];
	ld.shared.u32 	%r3422, [%r9+2184];
	add.s32 	%r3423, %r3422, %r3421;
	min.s32 	%r8597, %r8585, %r3423;
	bra.uni 	$L__BB3_269;
$L__BB3_268:
	ld.shared.u32 	%r3424, [%r6+8140];
	ld.shared.u32 	%r3425, [%r8+2184];
	add.s32 	%r3426, %r3425, %r3424;
	min.s32 	%r8597, %r8585, %r3426;
$L__BB3_269:
	st.shared.u32 	[%r7+8112], %r8597;
	@%p1 bra 	$L__BB3_271;
	ld.shared.u32 	%r3427, [%r5+8140];
	ld.shared.u32 	%r3428, [%r9+2340];
	add.s32 	%r3429, %r3428, %r3427;
	min.s32 	%r8598, %r8586, %r3429;
	bra.uni 	$L__BB3_272;
$L__BB3_271:
	ld.shared.u32 	%r3430, [%r6+8140];
	ld.shared.u32 	%r3431, [%r8+2340];
	add.s32 	%r3432, %r3431, %r3430;
	min.s32 	%r8598, %r8586, %r3432;
$L__BB3_272:
	st.shared.u32 	[%r7+8268], %r8598;
	@%p1 bra 	$L__BB3_274;
	ld.shared.u32 	%r3433, [%r5+12196];
	ld.shared.u32 	%r3434, [%r9+2184];
	add.s32 	%r3435, %r3434, %r3433;
	min.s32 	%r8599, %r8587, %r3435;
	bra.uni 	$L__BB3_275;
$L__BB3_274:
	ld.shared.u32 	%r3436, [%r6+12196];
	ld.shared.u32 	%r3437, [%r8+2184];
	add.s32 	%r3438, %r3437, %r3436;
	min.s32 	%r8599, %r8587, %r3438;
$L__BB3_275:
	st.shared.u32 	[%r7+12168], %r8599;
	@%p1 bra 	$L__BB3_277;
	ld.shared.u32 	%r3439, [%r5+12196];
	ld.shared.u32 	%r3440, [%r9+2340];
	add.s32 	%r3441, %r3440, %r3439;
	min.s32 	%r8600, %r8588, %r3441;
	bra.uni 	$L__BB3_278;
$L__BB3_277:
	ld.shared.u32 	%r3442, [%r6+12196];
	ld.shared.u32 	%r3443, [%r8+2340];
	add.s32 	%r3444, %r3443, %r3442;
	min.s32 	%r8600, %r8588, %r3444;
$L__BB3_278:
	st.shared.u32 	[%r7+12324], %r8600;
	@%p1 bra 	$L__BB3_280;
	ld.shared.u32 	%r3445, [%r5+16252];
	ld.shared.u32 	%r3446, [%r9+2184];
	add.s32 	%r3447, %r3446, %r3445;
	min.s32 	%r8601, %r8589, %r3447;
	bra.uni 	$L__BB3_281;
$L__BB3_280:
	ld.shared.u32 	%r3448, [%r6+16252];
	ld.shared.u32 	%r3449, [%r8+2184];
	add.s32 	%r3450, %r3449, %r3448;
	min.s32 	%r8601, %r8589, %r3450;
$L__BB3_281:
	st.shared.u32 	[%r7+16224], %r8601;
	@%p1 bra 	$L__BB3_283;
	ld.shared.u32 	%r3451, [%r5+16252];
	ld.shared.u32 	%r3452, [%r9+2340];
	add.s32 	%r3453, %r3452, %r3451;
	min.s32 	%r8602, %r8590, %r3453;
	bra.uni 	$L__BB3_284;
$L__BB3_283:
	ld.shared.u32 	%r3454, [%r6+16252];
	ld.shared.u32 	%r3455, [%r8+2340];
	add.s32 	%r3456, %r3455, %r3454;
	min.s32 	%r8602, %r8590, %r3456;
$L__BB3_284:
	st.shared.u32 	[%r7+16380], %r8602;
	@%p1 bra 	$L__BB3_286;
	ld.shared.u32 	%r3457, [%r5+20308];
	ld.shared.u32 	%r3458, [%r9+2184];
	add.s32 	%r3459, %r3458, %r3457;
	min.s32 	%r8603, %r8591, %r3459;
	bra.uni 	$L__BB3_287;
$L__BB3_286:
	ld.shared.u32 	%r3460, [%r6+20308];
	ld.shared.u32 	%r3461, [%r8+2184];
	add.s32 	%r3462, %r3461, %r3460;
	min.s32 	%r8603, %r8591, %r3462;
$L__BB3_287:
	st.shared.u32 	[%r7+20280], %r8603;
	@%p1 bra 	$L__BB3_289;
	ld.shared.u32 	%r3463, [%r5+20308];
	ld.shared.u32 	%r3464, [%r9+2340];
	add.s32 	%r3465, %r3464, %r3463;
	min.s32 	%r8604, %r8592, %r3465;
	bra.uni 	$L__BB3_290;
$L__BB3_289:
	ld.shared.u32 	%r3466, [%r6+20308];
	ld.shared.u32 	%r3467, [%r8+2340];
	add.s32 	%r3468, %r3467, %r3466;
	min.s32 	%r8604, %r8592, %r3468;
$L__BB3_290:
	@%p1 bra 	$L__BB3_292;
	ld.shared.u32 	%r3469, [%r5+32];
	ld.shared.u32 	%r3470, [%r9+2496];
	add.s32 	%r3471, %r3470, %r3469;
	min.s32 	%r8605, %r8593, %r3471;
	bra.uni 	$L__BB3_293;
$L__BB3_292:
	ld.shared.u32 	%r3472, [%r6+32];
	ld.shared.u32 	%r3473, [%r8+2496];
	add.s32 	%r3474, %r3473, %r3472;
	min.s32 	%r8605, %r8593, %r3474;
$L__BB3_293:
	st.shared.u32 	[%r7], %r8605;
	@%p1 bra 	$L__BB3_295;
	ld.shared.u32 	%r3475, [%r5+32];
	ld.shared.u32 	%r3476, [%r9+2652];
	add.s32 	%r3477, %r3476, %r3475;
	min.s32 	%r8606, %r8594, %r3477;
	bra.uni 	$L__BB3_296;
$L__BB3_295:
	ld.shared.u32 	%r3478, [%r6+32];
	ld.shared.u32 	%r3479, [%r8+2652];
	add.s32 	%r3480, %r3479, %r3478;
	min.s32 	%r8606, %r8594, %r3480;
$L__BB3_296:
	st.shared.u32 	[%r7+156], %r8606;
	@%p1 bra 	$L__BB3_298;
	ld.shared.u32 	%r3481, [%r5+4088];
	ld.shared.u32 	%r3482, [%r9+2496];
	add.s32 	%r3483, %r3482, %r3481;
	min.s32 	%r8607, %r8595, %r3483;
	bra.uni 	$L__BB3_299;
$L__BB3_298:
	ld.shared.u32 	%r3484, [%r6+4088];
	ld.shared.u32 	%r3485, [%r8+2496];
	add.s32 	%r3486, %r3485, %r3484;
	min.s32 	%r8607, %r8595, %r3486;
$L__BB3_299:
	st.shared.u32 	[%r7+4056], %r8607;
	@%p1 bra 	$L__BB3_301;
	ld.shared.u32 	%r3487, [%r5+4088];
	ld.shared.u32 	%r3488, [%r9+2652];
	add.s32 	%r3489, %r3488, %r3487;
	min.s32 	%r8608, %r8596, %r3489;
	bra.uni 	$L__BB3_302;
$L__BB3_301:
	ld.shared.u32 	%r3490, [%r6+4088];
	ld.shared.u32 	%r3491, [%r8+2652];
	add.s32 	%r3492, %r3491, %r3490;
	min.s32 	%r8608, %r8596, %r3492;
$L__BB3_302:
	st.shared.u32 	[%r7+4212], %r8608;
	@%p1 bra 	$L__BB3_304;
	ld.shared.u32 	%r3493, [%r5+8144];
	ld.shared.u32 	%r3494, [%r9+2496];
	add.s32 	%r3495, %r3494, %r3493;
	min.s32 	%r8609, %r8597, %r3495;
	bra.uni 	$L__BB3_305;
$L__BB3_304:
	ld.shared.u32 	%r3496, [%r6+8144];
	ld.shared.u32 	%r3497, [%r8+2496];
	add.s32 	%r3498, %r3497, %r3496;
	min.s32 	%r8609, %r8597, %r3498;
$L__BB3_305:
	st.shared.u32 	[%r7+8112], %r8609;
	@%p1 bra 	$L__BB3_307;
	ld.shared.u32 	%r3499, [%r5+8144];
	ld.shared.u32 	%r3500, [%r9+2652];
	add.s32 	%r3501, %r3500, %r3499;
	min.s32 	%r8610, %r8598, %r3501;
	bra.uni 	$L__BB3_308;
$L__BB3_307:
	ld.shared.u32 	%r3502, [%r6+8144];
	ld.shared.u32 	%r3503, [%r8+2652];
	add.s32 	%r3504, %r3503, %r3502;
	min.s32 	%r8610, %r8598, %r3504;
$L__BB3_308:
	st.shared.u32 	[%r7+8268], %r8610;
	@%p1 bra 	$L__BB3_310;
	ld.shared.u32 	%r3505, [%r5+12200];
	ld.shared.u32 	%r3506, [%r9+2496];
	add.s32 	%r3507, %r3506, %r3505;
	min.s32 	%r8611, %r8599, %r3507;
	bra.uni 	$L__BB3_311;
$L__BB3_310:
	ld.shared.u32 	%r3508, [%r6+12200];
	ld.shared.u32 	%r3509, [%r8+2496];
	add.s32 	%r3510, %r3509, %r3508;
	min.s32 	%r8611, %r8599, %r3510;
$L__BB3_311:
	st.shared.u32 	[%r7+12168], %r8611;
	@%p1 bra 	$L__BB3_313;
	ld.shared.u32 	%r3511, [%r5+12200];
	ld.shared.u32 	%r3512, [%r9+2652];
	add.s32 	%r3513, %r3512, %r3511;
	min.s32 	%r8612, %r8600, %r3513;
	bra.uni 	$L__BB3_314;
$L__BB3_313:
	ld.shared.u32 	%r3514, [%r6+12200];
	ld.shared.u32 	%r3515, [%r8+2652];
	add.s32 	%r3516, %r3515, %r3514;
	min.s32 	%r8612, %r8600, %r3516;
$L__BB3_314:
	st.shared.u32 	[%r7+12324], %r8612;
	@%p1 bra 	$L__BB3_316;
	ld.shared.u32 	%r3517, [%r5+16256];
	ld.shared.u32 	%r3518, [%r9+2496];
	add.s32 	%r3519, %r3518, %r3517;
	min.s32 	%r8613, %r8601, %r3519;
	bra.uni 	$L__BB3_317;
$L__BB3_316:
	ld.shared.u32 	%r3520, [%r6+16256];
	ld.shared.u32 	%r3521, [%r8+2496];
	add.s32 	%r3522, %r3521, %r3520;
	min.s32 	%r8613, %r8601, %r3522;
$L__BB3_317:
	st.shared.u32 	[%r7+16224], %r8613;
	@%p1 bra 	$L__BB3_319;
	ld.shared.u32 	%r3523, [%r5+16256];
	ld.shared.u32 	%r3524, [%r9+2652];
	add.s32 	%r3525, %r3524, %r3523;
	min.s32 	%r8614, %r8602, %r3525;
	bra.uni 	$L__BB3_320;
$L__BB3_319:
	ld.shared.u32 	%r3526, [%r6+16256];
	ld.shared.u32 	%r3527, [%r8+2652];
	add.s32 	%r3528, %r3527, %r3526;
	min.s32 	%r8614, %r8602, %r3528;
$L__BB3_320:
	st.shared.u32 	[%r7+16380], %r8614;
	@%p1 bra 	$L__BB3_322;
	ld.shared.u32 	%r3529, [%r5+20312];
	ld.shared.u32 	%r3530, [%r9+2496];
	add.s32 	%r3531, %r3530, %r3529;
	min.s32 	%r8615, %r8603, %r3531;
	bra.uni 	$L__BB3_323;
$L__BB3_322:
	ld.shared.u32 	%r3532, [%r6+20312];
	ld.shared.u32 	%r3533, [%r8+2496];
	add.s32 	%r3534, %r3533, %r3532;
	min.s32 	%r8615, %r8603, %r3534;
$L__BB3_323:
	st.shared.u32 	[%r7+20280], %r8615;
	@%p1 bra 	$L__BB3_325;
	ld.shared.u32 	%r3535, [%r5+20312];
	ld.shared.u32 	%r3536, [%r9+2652];
	add.s32 	%r3537, %r3536, %r3535;
	min.s32 	%r8616, %r8604, %r3537;
	bra.uni 	$L__BB3_326;
$L__BB3_325:
	ld.shared.u32 	%r3538, [%r6+20312];
	ld.shared.u32 	%r3539, [%r8+2652];
	add.s32 	%r3540, %r3539, %r3538;
	min.s32 	%r8616, %r8604, %r3540;
$L__BB3_326:
	st.shared.u32 	[%r7+20436], %r8616;
	@%p1 bra 	$L__BB3_328;
	ld.shared.u32 	%r3541, [%r5+36];
	ld.shared.u32 	%r3542, [%r9+2808];
	add.s32 	%r3543, %r3542, %r3541;
	min.s32 	%r8617, %r8605, %r3543;
	bra.uni 	$L__BB3_329;
$L__BB3_328:
	ld.shared.u32 	%r3544, [%r6+36];
	ld.shared.u32 	%r3545, [%r8+2808];
	add.s32 	%r3546, %r3545, %r3544;
	min.s32 	%r8617, %r8605, %r3546;
$L__BB3_329:
	st.shared.u32 	[%r7], %r8617;
	@%p1 bra 	$L__BB3_331;
	ld.shared.u32 	%r3547, [%r5+36];
	ld.shared.u32 	%r3548, [%r9+2964];
	add.s32 	%r3549, %r3548, %r3547;
	min.s32 	%r8618, %r8606, %r3549;
	bra.uni 	$L__BB3_332;
$L__BB3_331:
	ld.shared.u32 	%r3550, [%r6+36];
	ld.shared.u32 	%r3551, [%r8+2964];
	add.s32 	%r3552, %r3551, %r3550;
	min.s32 	%r8618, %r8606, %r3552;
$L__BB3_332:
	st.shared.u32 	[%r7+156], %r8618;
	@%p1 bra 	$L__BB3_334;
	ld.shared.u32 	%r3553, [%r5+4092];
	ld.shared.u32 	%r3554, [%r9+2808];
	add.s32 	%r3555, %r3554, %r3553;
	min.s32 	%r8619, %r8607, %r3555;
	bra.uni 	$L__BB3_335;
$L__BB3_334:
	ld.shared.u32 	%r3556, [%r6+4092];
	ld.shared.u32 	%r3557, [%r8+2808];
	add.s32 	%r3558, %r3557, %r3556;
	min.s32 	%r8619, %r8607, %r3558;
$L__BB3_335:
	st.shared.u32 	[%r7+4056], %r8619;
	@%p1 bra 	$L__BB3_337;
	ld.shared.u32 	%r3559, [%r5+4092];
	ld.shared.u32 	%r3560, [%r9+2964];
	add.s32 	%r3561, %r3560, %r3559;
	min.s32 	%r8620, %r8608, %r3561;
	bra.uni 	$L__BB3_338;
$L__BB3_337:
	ld.shared.u32 	%r3562, [%r6+4092];
	ld.shared.u32 	%r3563, [%r8+2964];
	add.s32 	%r3564, %r3563, %r3562;
	min.s32 	%r8620, %r8608, %r3564;
$L__BB3_338:
	st.shared.u32 	[%r7+4212], %r8620;
	@%p1 bra 	$L__BB3_340;
	ld.shared.u32 	%r3565, [%r5+8148];
	ld.shared.u32 	%r3566, [%r9+2808];
	add.s32 	%r3567, %r3566, %r3565;
	min.s32 	%r8621, %r8609, %r3567;
	bra.uni 	$L__BB3_341;
$L__BB3_340:
	ld.shared.u32 	%r3568, [%r6+8148];
	ld.shared.u32 	%r3569, [%r8+2808];
	add.s32 	%r3570, %r3569, %r3568;
	min.s32 	%r8621, %r8609, %r3570;
$L__BB3_341:
	st.shared.u32 	[%r7+8112], %r8621;
	@%p1 bra 	$L__BB3_343;
	ld.shared.u32 	%r3571, [%r5+8148];
	ld.shared.u32 	%r3572, [%r9+2964];
	add.s32 	%r3573, %r3572, %r3571;
	min.s32 	%r8622, %r8610, %r3573;
	bra.uni 	$L__BB3_344;
$L__BB3_343:
	ld.shared.u32 	%r3574, [%r6+8148];
	ld.shared.u32 	%r3575, [%r8+2964];
	add.s32 	%r3576, %r3575, %r3574;
	min.s32 	%r8622, %r8610, %r3576;
$L__BB3_344:
	st.shared.u32 	[%r7+8268], %r8622;
	@%p1 bra 	$L__BB3_346;
	ld.shared.u32 	%r3577, [%r5+12204];
	ld.shared.u32 	%r3578, [%r9+2808];
	add.s32 	%r3579, %r3578, %r3577;
	min.s32 	%r8623, %r8611, %r3579;
	bra.uni 	$L__BB3_347;
$L__BB3_346:
	ld.shared.u32 	%r3580, [%r6+12204];
	ld.shared.u32 	%r3581, [%r8+2808];
	add.s32 	%r3582, %r3581, %r3580;
	min.s32 	%r8623, %r8611, %r3582;
$L__BB3_347:
	st.shared.u32 	[%r7+12168], %r8623;
	@%p1 bra 	$L__BB3_349;
	ld.shared.u32 	%r3583, [%r5+12204];
	ld.shared.u32 	%r3584, [%r9+2964];
	add.s32 	%r3585, %r3584, %r3583;
	min.s32 	%r8624, %r8612, %r3585;
	bra.uni 	$L__BB3_350;
$L__BB3_349:
	ld.shared.u32 	%r3586, [%r6+12204];
	ld.shared.u32 	%r3587, [%r8+2964];
	add.s32 	%r3588, %r3587, %r3586;
	min.s32 	%r8624, %r8612, %r3588;
$L__BB3_350:
	st.shared.u32 	[%r7+12324], %r8624;
	@%p1 bra 	$L__BB3_352;
	ld.shared.u32 	%r3589, [%r5+16260];
	ld.shared.u32 	%r3590, [%r9+2808];
	add.s32 	%r3591, %r3590, %r3589;
	min.s32 	%r8625, %r8613, %r3591;
	bra.uni 	$L__BB3_353;
$L__BB3_352:
	ld.shared.u32 	%r3592, [%r6+16260];
	ld.shared.u32 	%r3593, [%r8+2808];
	add.s32 	%r3594, %r3593, %r3592;
	min.s32 	%r8625, %r8613, %r3594;
$L__BB3_353:
	st.shared.u32 	[%r7+16224], %r8625;
	@%p1 bra 	$L__BB3_355;
	ld.shared.u32 	%r3595, [%r5+16260];
	ld.shared.u32 	%r3596, [%r9+2964];
	add.s32 	%r3597, %r3596, %r3595;
	min.s32 	%r8626, %r8614, %r3597;
	bra.uni 	$L__BB3_356;
$L__BB3_355:
	ld.shared.u32 	%r3598, [%r6+16260];
	ld.shared.u32 	%r3599, [%r8+2964];
	add.s32 	%r3600, %r3599, %r3598;
	min.s32 	%r8626, %r8614, %r3600;
$L__BB3_356:
	st.shared.u32 	[%r7+16380], %r8626;
	@%p1 bra 	$L__BB3_358;
	ld.shared.u32 	%r3601, [%r5+20316];
	ld.shared.u32 	%r3602, [%r9+2808];
	add.s32 	%r3603, %r3602, %r3601;
	min.s32 	%r8627, %r8615, %r3603;
	bra.uni 	$L__BB3_359;
$L__BB3_358:
	ld.shared.u32 	%r3604, [%r6+20316];
	ld.shared.u32 	%r3605, [%r8+2808];
	add.s32 	%r3606, %r3605, %r3604;
	min.s32 	%r8627, %r8615, %r3606;
$L__BB3_359:
	st.shared.u32 	[%r7+20280], %r8627;
	@%p1 bra 	$L__BB3_361;
	ld.shared.u32 	%r3607, [%r5+20316];
	ld.shared.u32 	%r3608, [%r9+2964];
	add.s32 	%r3609, %r3608, %r3607;
	min.s32 	%r8628, %r8616, %r3609;
	bra.uni 	$L__BB3_362;
$L__BB3_361:
	ld.shared.u32 	%r3610, [%r6+20316];
	ld.shared.u32 	%r3611, [%r8+2964];
	add.s32 	%r3612, %r3611, %r3610;
	min.s32 	%r8628, %r8616, %r3612;
$L__BB3_362:
	@%p1 bra 	$L__BB3_364;
	ld.shared.u32 	%r3613, [%r5+40];
	ld.shared.u32 	%r3614, [%r9+3120];
	add.s32 	%r3615, %r3614, %r3613;
	min.s32 	%r8629, %r8617, %r3615;
	bra.uni 	$L__BB3_365;
$L__BB3_364:
	ld.shared.u32 	%r3616, [%r6+40];
	ld.shared.u32 	%r3617, [%r8+3120];
	add.s32 	%r3618, %r3617, %r3616;
	min.s32 	%r8629, %r8617, %r3618;
$L__BB3_365:
	st.shared.u32 	[%r7], %r8629;
	@%p1 bra 	$L__BB3_367;
	ld.shared.u32 	%r3619, [%r5+40];
	ld.shared.u32 	%r3620, [%r9+3276];
	add.s32 	%r3621, %r3620, %r3619;
	min.s32 	%r8630, %r8618, %r3621;
	bra.uni 	$L__BB3_368;
$L__BB3_367:
	ld.shared.u32 	%r3622, [%r6+40];
	ld.shared.u32 	%r3623, [%r8+3276];
	add.s32 	%r3624, %r3623, %r3622;
	min.s32 	%r8630, %r8618, %r3624;
$L__BB3_368:
	st.shared.u32 	[%r7+156], %r8630;
	@%p1 bra 	$L__BB3_370;
	ld.shared.u32 	%r3625, [%r5+4096];
	ld.shared.u32 	%r3626, [%r9+3120];
	add.s32 	%r3627, %r3626, %r3625;
	min.s32 	%r8631, %r8619, %r3627;
	bra.uni 	$L__BB3_371;
$L__BB3_370:
	ld.shared.u32 	%r3628, [%r6+4096];
	ld.shared.u32 	%r3629, [%r8+3120];
	add.s32 	%r3630, %r3629, %r3628;
	min.s32 	%r8631, %r8619, %r3630;
$L__BB3_371:
	st.shared.u32 	[%r7+4056], %r8631;
	@%p1 bra 	$L__BB3_373;
	ld.shared.u32 	%r3631, [%r5+4096];
	ld.shared.u32 	%r3632, [%r9+3276];
	add.s32 	%r3633, %r3632, %r3631;
	min.s32 	%r8632, %r8620, %r3633;
	bra.uni 	$L__BB3_374;
$L__BB3_373:
	ld.shared.u32 	%r3634, [%r6+4096];
	ld.shared.u32 	%r3635, [%r8+3276];
	add.s32 	%r3636, %r3635, %r3634;
	min.s32 	%r8632, %r8620, %r3636;
$L__BB3_374:
	st.shared.u32 	[%r7+4212], %r8632;
	@%p1 bra 	$L__BB3_376;
	ld.shared.u32 	%r3637, [%r5+8152];
	ld.shared.u32 	%r3638, [%r9+3120];
	add.s32 	%r3639, %r3638, %r3637;
	min.s32 	%r8633, %r8621, %r3639;
	bra.uni 	$L__BB3_377;
$L__BB3_376:
	ld.shared.u32 	%r3640, [%r6+8152];
	ld.shared.u32 	%r3641, [%r8+3120];
	add.s32 	%r3642, %r3641, %r3640;
	min.s32 	%r8633, %r8621, %r3642;
$L__BB3_377:
	st.shared.u32 	[%r7+8112], %r8633;
	@%p1 bra 	$L__BB3_379;
	ld.shared.u32 	%r3643, [%r5+8152];
	ld.shared.u32 	%r3644, [%r9+3276];
	add.s32 	%r3645, %r3644, %r3643;
	min.s32 	%r8634, %r8622, %r3645;
	bra.uni 	$L__BB3_380;
$L__BB3_379:
	ld.shared.u32 	%r3646, [%r6+8152];
	ld.shared.u32 	%r3647, [%r8+3276];
	add.s32 	%r3648, %r3647, %r3646;
	min.s32 	%r8634, %r8622, %r3648;
$L__BB3_380:
	st.shared.u32 	[%r7+8268], %r8634;
	@%p1 bra 	$L__BB3_382;
	ld.shared.u32 	%r3649, [%r5+12208];
	ld.shared.u32 	%r3650, [%r9+3120];
	add.s32 	%r3651, %r3650, %r3649;
	min.s32 	%r8635, %r8623, %r3651;
	bra.uni 	$L__BB3_383;
$L__BB3_382:
	ld.shared.u32 	%r3652, [%r6+12208];
	ld.shared.u32 	%r3653, [%r8+3120];
	add.s32 	%r3654, %r3653, %r3652;
	min.s32 	%r8635, %r8623, %r3654;
$L__BB3_383:
	st.shared.u32 	[%r7+12168], %r8635;
	@%p1 bra 	$L__BB3_385;
	ld.shared.u32 	%r3655, [%r5+12208];
	ld.shared.u32 	%r3656, [%r9+3276];
	add.s32 	%r3657, %r3656, %r3655;
	min.s32 	%r8636, %r8624, %r3657;
	bra.uni 	$L__BB3_386;
$L__BB3_385:
	ld.shared.u32 	%r3658, [%r6+12208];
	ld.shared.u32 	%r3659, [%r8+3276];
	add.s32 	%r3660, %r3659, %r3658;
	min.s32 	%r8636, %r8624, %r3660;
$L__BB3_386:
	st.shared.u32 	[%r7+12324], %r8636;
	@%p1 bra 	$L__BB3_388;
	ld.shared.u32 	%r3661, [%r5+16264];
	ld.shared.u32 	%r3662, [%r9+3120];
	add.s32 	%r3663, %r3662, %r3661;
	min.s32 	%r8637, %r8625, %r3663;
	bra.uni 	$L__BB3_389;
$L__BB3_388:
	ld.shared.u32 	%r3664, [%r6+16264];
	ld.shared.u32 	%r3665, [%r8+3120];
	add.s32 	%r3666, %r3665, %r3664;
	min.s32 	%r8637, %r8625, %r3666;
$L__BB3_389:
	st.shared.u32 	[%r7+16224], %r8637;
	@%p1 bra 	$L__BB3_391;
	ld.shared.u32 	%r3667, [%r5+16264];
	ld.shared.u32 	%r3668, [%r9+3276];
	add.s32 	%r3669, %r3668, %r3667;
	min.s32 	%r8638, %r8626, %r3669;
	bra.uni 	$L__BB3_392;
$L__BB3_391:
	ld.shared.u32 	%r3670, [%r6+16264];
	ld.shared.u32 	%r3671, [%r8+3276];
	add.s32 	%r3672, %r3671, %r3670;
	min.s32 	%r8638, %r8626, %r3672;
$L__BB3_392:
	st.shared.u32 	[%r7+16380], %r8638;
	@%p1 bra 	$L__BB3_394;
	ld.shared.u32 	%r3673, [%r5+20320];
	ld.shared.u32 	%r3674, [%r9+3120];
	add.s32 	%r3675, %r3674, %r3673;
	min.s32 	%r8639, %r8627, %r3675;
	bra.uni 	$L__BB3_395;
$L__BB3_394:
	ld.shared.u32 	%r3676, [%r6+20320];
	ld.shared.u32 	%r3677, [%r8+3120];
	add.s32 	%r3678, %r3677, %r3676;
	min.s32 	%r8639, %r8627, %r3678;
$L__BB3_395:
	st.shared.u32 	[%r7+20280], %r8639;
	@%p1 bra 	$L__BB3_397;
	ld.shared.u32 	%r3679, [%r5+20320];
	ld.shared.u32 	%r3680, [%r9+3276];
	add.s32 	%r3681, %r3680, %r3679;
	min.s32 	%r8640, %r8628, %r3681;
	bra.uni 	$L__BB3_398;
$L__BB3_397:
	ld.shared.u32 	%r3682, [%r6+20320];
	ld.shared.u32 	%r3683, [%r8+3276];
	add.s32 	%r3684, %r3683, %r3682;
	min.s32 	%r8640, %r8628, %r3684;
$L__BB3_398:
	st.shared.u32 	[%r7+20436], %r8640;
	@%p1 bra 	$L__BB3_400;
	ld.shared.u32 	%r3685, [%r5+44];
	ld.shared.u32 	%r3686, [%r9+3432];
	add.s32 	%r3687, %r3686, %r3685;
	min.s32 	%r8641, %r8629, %r3687;
	bra.uni 	$L__BB3_401;
$L__BB3_400:
	ld.shared.u32 	%r3688, [%r6+44];
	ld.shared.u32 	%r3689, [%r8+3432];
	add.s32 	%r3690, %r3689, %r3688;
	min.s32 	%r8641, %r8629, %r3690;
$L__BB3_401:
	st.shared.u32 	[%r7], %r8641;
	@%p1 bra 	$L__BB3_403;
	ld.shared.u32 	%r3691, [%r5+44];
	ld.shared.u32 	%r3692, [%r9+3588];
	add.s32 	%r3693, %r3692, %r3691;
	min.s32 	%r8642, %r8630, %r3693;
	bra.uni 	$L__BB3_404;
$L__BB3_403:
	ld.shared.u32 	%r3694, [%r6+44];
	ld.shared.u32 	%r3695, [%r8+3588];
	add.s32 	%r3696, %r3695, %r3694;
	min.s32 	%r8642, %r8630, %r3696;
$L__BB3_404:
	st.shared.u32 	[%r7+156], %r8642;
	@%p1 bra 	$L__BB3_406;
	ld.shared.u32 	%r3697, [%r5+4100];
	ld.shared.u32 	%r3698, [%r9+3432];
	add.s32 	%r3699, %r3698, %r3697;
	min.s32 	%r8643, %r8631, %r3699;
	bra.uni 	$L__BB3_407;
$L__BB3_406:
	ld.shared.u32 	%r3700, [%r6+4100];
	ld.shared.u32 	%r3701, [%r8+3432];
	add.s32 	%r3702, %r3701, %r3700;
	min.s32 	%r8643, %r8631, %r3702;
$L__BB3_407:
	st.shared.u32 	[%r7+4056], %r8643;
	@%p1 bra 	$L__BB3_409;
	ld.shared.u32 	%r3703, [%r5+4100];
	ld.shared.u32 	%r3704, [%r9+3588];
	add.s32 	%r3705, %r3704, %r3703;
	min.s32 	%r8644, %r8632, %r3705;
	bra.uni 	$L__BB3_410;
$L__BB3_409:
	ld.shared.u32 	%r3706, [%r6+4100];
	ld.shared.u32 	%r3707, [%r8+3588];
	add.s32 	%r3708, %r3707, %r3706;
	min.s32 	%r8644, %r8632, %r3708;
$L__BB3_410:
	st.shared.u32 	[%r7+4212], %r8644;
	@%p1 bra 	$L__BB3_412;
	ld.shared.u32 	%r3709, [%r5+8156];
	ld.shared.u32 	%r3710, [%r9+3432];
	add.s32 	%r3711, %r3710, %r3709;
	min.s32 	%r8645, %r8633, %r3711;
	bra.uni 	$L__BB3_413;
$L__BB3_412:
	ld.shared.u32 	%r3712, [%r6+8156];
	ld.shared.u32 	%r3713, [%r8+3432];
	add.s32 	%r3714, %r3713, %r3712;
	min.s32 	%r8645, %r8633, %r3714;
$L__BB3_413:
	st.shared.u32 	[%r7+8112], %r8645;
	@%p1 bra 	$L__BB3_415;
	ld.shared.u32 	%r3715, [%r5+8156];
	ld.shared.u32 	%r3716, [%r9+3588];
	add.s32 	%r3717, %r3716, %r3715;
	min.s32 	%r8646, %r8634, %r3717;
	bra.uni 	$L__BB3_416;
$L__BB3_415:
	ld.shared.u32 	%r3718, [%r6+8156];
	ld.shared.u32 	%r3719, [%r8+3588];
	add.s32 	%r3720, %r3719, %r3718;
	min.s32 	%r8646, %r8634, %r3720;
$L__BB3_416:
	st.shared.u32 	[%r7+8268], %r8646;
	@%p1 bra 	$L__BB3_418;
	ld.shared.u32 	%r3721, [%r5+12212];
	ld.shared.u32 	%r3722, [%r9+3432];
	add.s32 	%r3723, %r3722, %r3721;
	min.s32 	%r8647, %r8635, %r3723;
	bra.uni 	$L__BB3_419;
$L__BB3_418:
	ld.shared.u32 	%r3724, [%r6+12212];
	ld.shared.u32 	%r3725, [%r8+3432];
	add.s32 	%r3726, %r3725, %r3724;
	min.s32 	%r8647, %r8635, %r3726;
$L__BB3_419:
	st.shared.u32 	[%r7+12168], %r8647;
	@%p1 bra 	$L__BB3_421;
	ld.shared.u32 	%r3727, [%r5+12212];
	ld.shared.u32 	%r3728, [%r9+3588];
	add.s32 	%r3729, %r3728, %r3727;
	min.s32 	%r8648, %r8636, %r3729;
	bra.uni 	$L__BB3_422;
$L__BB3_421:
	ld.shared.u32 	%r3730, [%r6+12212];
	ld.shared.u32 	%r3731, [%r8+3588];
	add.s32 	%r3732, %r3731, %r3730;
	min.s32 	%r8648, %r8636, %r3732;
$L__BB3_422:
	st.shared.u32 	[%r7+12324], %r8648;
	@%p1 bra 	$L__BB3_424;
	ld.shared.u32 	%r3733, [%r5+16268];
	ld.shared.u32 	%r3734, [%r9+3432];
	add.s32 	%r3735, %r3734, %r3733;
	min.s32 	%r8649, %r8637, %r3735;
	bra.uni 	$L__BB3_425;
$L__BB3_424:
	ld.shared.u32 	%r3736, [%r6+16268];
	ld.shared.u32 	%r3737, [%r8+3432];
	add.s32 	%r3738, %r3737, %r3736;
	min.s32 	%r8649, %r8637, %r3738;
$L__BB3_425:
	st.shared.u32 	[%r7+16224], %r8649;
	@%p1 bra 	$L__BB3_427;
	ld.shared.u32 	%r3739, [%r5+16268];
	ld.shared.u32 	%r3740, [%r9+3588];
	add.s32 	%r3741, %r3740, %r3739;
	min.s32 	%r8650, %r8638, %r3741;
	bra.uni 	$L__BB3_428;
$L__BB3_427:
	ld.shared.u32 	%r3742, [%r6+16268];
	ld.shared.u32 	%r3743, [%r8+3588];
	add.s32 	%r3744, %r3743, %r3742;
	min.s32 	%r8650, %r8638, %r3744;
$L__BB3_428:
	st.shared.u32 	[%r7+16380], %r8650;
	@%p1 bra 	$L__BB3_430;
	ld.shared.u32 	%r3745, [%r5+20324];
	ld.shared.u32 	%r3746, [%r9+3432];
	add.s32 	%r3747, %r3746, %r3745;
	min.s32 	%r8651, %r8639, %r3747;
	bra.uni 	$L__BB3_431;
$L__BB3_430:
	ld.shared.u32 	%r3748, [%r6+20324];
	ld.shared.u32 	%r3749, [%r8+3432];
	add.s32 	%r3750, %r3749, %r3748;
	min.s32 	%r8651, %r8639, %r3750;
$L__BB3_431:
	st.shared.u32 	[%r7+20280], %r8651;
	@%p1 bra 	$L__BB3_433;
	ld.shared.u32 	%r3751, [%r5+20324];
	ld.shared.u32 	%r3752, [%r9+3588];
	add.s32 	%r3753, %r3752, %r3751;
	min.s32 	%r8652, %r8640, %r3753;
	bra.uni 	$L__BB3_434;
$L__BB3_433:
	ld.shared.u32 	%r3754, [%r6+20324];
	ld.shared.u32 	%r3755, [%r8+3588];
	add.s32 	%r3756, %r3755, %r3754;
	min.s32 	%r8652, %r8640, %r3756;
$L__BB3_434:
	@%p1 bra 	$L__BB3_436;
	ld.shared.u32 	%r3757, [%r5+48];
	ld.shared.u32 	%r3758, [%r9+3744];
	add.s32 	%r3759, %r3758, %r3757;
	min.s32 	%r8653, %r8641, %r3759;
	bra.uni 	$L__BB3_437;
$L__BB3_436:
	ld.shared.u32 	%r3760, [%r6+48];
	ld.shared.u32 	%r3761, [%r8+3744];
	add.s32 	%r3762, %r3761, %r3760;
	min.s32 	%r8653, %r8641, %r3762;
$L__BB3_437:
	st.shared.u32 	[%r7], %r8653;
	@%p1 bra 	$L__BB3_439;
	ld.shared.u32 	%r3763, [%r5+48];
	ld.shared.u32 	%r3764, [%r9+3900];
	add.s32 	%r3765, %r3764, %r3763;
	min.s32 	%r8654, %r8642, %r3765;
	bra.uni 	$L__BB3_440;
$L__BB3_439:
	ld.shared.u32 	%r3766, [%r6+48];
	ld.shared.u32 	%r3767, [%r8+3900];
	add.s32 	%r3768, %r3767, %r3766;
	min.s32 	%r8654, %r8642, %r3768;
$L__BB3_440:
	st.shared.u32 	[%r7+156], %r8654;
	@%p1 bra 	$L__BB3_442;
	ld.shared.u32 	%r3769, [%r5+4104];
	ld.shared.u32 	%r3770, [%r9+3744];
	add.s32 	%r3771, %r3770, %r3769;
	min.s32 	%r8655, %r8643, %r3771;
	bra.uni 	$L__BB3_443;
$L__BB3_442:
	ld.shared.u32 	%r3772, [%r6+4104];
	ld.shared.u32 	%r3773, [%r8+3744];
	add.s32 	%r3774, %r3773, %r3772;
	min.s32 	%r8655, %r8643, %r3774;
$L__BB3_443:
	st.shared.u32 	[%r7+4056], %r8655;
	@%p1 bra 	$L__BB3_445;
	ld.shared.u32 	%r3775, [%r5+4104];
	ld.shared.u32 	%r3776, [%r9+3900];
	add.s32 	%r3777, %r3776, %r3775;
	min.s32 	%r8656, %r8644, %r3777;
	bra.uni 	$L__BB3_446;
$L__BB3_445:
	ld.shared.u32 	%r3778, [%r6+4104];
	ld.shared.u32 	%r3779, [%r8+3900];
	add.s32 	%r3780, %r3779, %r3778;
	min.s32 	%r8656, %r8644, %r3780;
$L__BB3_446:
	st.shared.u32 	[%r7+4212], %r8656;
	@%p1 bra 	$L__BB3_448;
	ld.shared.u32 	%r3781, [%r5+8160];
	ld.shared.u32 	%r3782, [%r9+3744];
	add.s32 	%r3783, %r3782, %r3781;
	min.s32 	%r8657, %r8645, %r3783;
	bra.uni 	$L__BB3_449;
$L__BB3_448:
	ld.shared.u32 	%r3784, [%r6+8160];
	ld.shared.u32 	%r3785, [%r8+3744];
	add.s32 	%r3786, %r3785, %r3784;
	min.s32 	%r8657, %r8645, %r3786;
$L__BB3_449:
	st.shared.u32 	[%r7+8112], %r8657;
	@%p1 bra 	$L__BB3_451;
	ld.shared.u32 	%r3787, [%r5+8160];
	ld.shared.u32 	%r3788, [%r9+3900];
	add.s32 	%r3789, %r3788, %r3787;
	min.s32 	%r8658, %r8646, %r3789;
	bra.uni 	$L__BB3_452;
$L__BB3_451:
	ld.shared.u32 	%r3790, [%r6+8160];
	ld.shared.u32 	%r3791, [%r8+3900];
	add.s32 	%r3792, %r3791, %r3790;
	min.s32 	%r8658, %r8646, %r3792;
$L__BB3_452:
	st.shared.u32 	[%r7+8268], %r8658;
	@%p1 bra 	$L__BB3_454;
	ld.shared.u32 	%r3793, [%r5+12216];
	ld.shared.u32 	%r3794, [%r9+3744];
	add.s32 	%r3795, %r3794, %r3793;
	min.s32 	%r8659, %r8647, %r3795;
	bra.uni 	$L__BB3_455;
$L__BB3_454:
	ld.shared.u32 	%r3796, [%r6+12216];
	ld.shared.u32 	%r3797, [%r8+3744];
	add.s32 	%r3798, %r3797, %r3796;
	min.s32 	%r8659, %r8647, %r3798;
$L__BB3_455:
	st.shared.u32 	[%r7+12168], %r8659;
	@%p1 bra 	$L__BB3_457;
	ld.shared.u32 	%r3799, [%r5+12216];
	ld.shared.u32 	%r3800, [%r9+3900];
	add.s32 	%r3801, %r3800, %r3799;
	min.s32 	%r8660, %r8648, %r3801;
	bra.uni 	$L__BB3_458;
$L__BB3_457:
	ld.shared.u32 	%r3802, [%r6+12216];
	ld.shared.u32 	%r3803, [%r8+3900];
	add.s32 	%r3804, %r3803, %r3802;
	min.s32 	%r8660, %r8648, %r3804;
$L__BB3_458:
	st.shared.u32 	[%r7+12324], %r8660;
	@%p1 bra 	$L__BB3_460;
	ld.shared.u32 	%r3805, [%r5+16272];
	ld.shared.u32 	%r3806, [%r9+3744];
	add.s32 	%r3807, %r3806, %r3805;
	min.s32 	%r8661, %r8649, %r3807;
	bra.uni 	$L__BB3_461;
$L__BB3_460:
	ld.shared.u32 	%r3808, [%r6+16272];
	ld.shared.u32 	%r3809, [%r8+3744];
	add.s32 	%r3810, %r3809, %r3808;
	min.s32 	%r8661, %r8649, %r3810;
$L__BB3_461:
	st.shared.u32 	[%r7+16224], %r8661;
	@%p1 bra 	$L__BB3_463;
	ld.shared.u32 	%r3811, [%r5+16272];
	ld.shared.u32 	%r3812, [%r9+3900];
	add.s32 	%r3813, %r3812, %r3811;
	min.s32 	%r8662, %r8650, %r3813;
	bra.uni 	$L__BB3_464;
$L__BB3_463:
	ld.shared.u32 	%r3814, [%r6+16272];
	ld.shared.u32 	%r3815, [%r8+3900];
	add.s32 	%r3816, %r3815, %r3814;
	min.s32 	%r8662, %r8650, %r3816;
$L__BB3_464:
	st.shared.u32 	[%r7+16380], %r8662;
	@%p1 bra 	$L__BB3_466;
	ld.shared.u32 	%r3817, [%r5+20328];
	ld.shared.u32 	%r3818, [%r9+3744];
	add.s32 	%r3819, %r3818, %r3817;
	min.s32 	%r8663, %r8651, %r3819;
	bra.uni 	$L__BB3_467;
$L__BB3_466:
	ld.shared.u32 	%r3820, [%r6+20328];
	ld.shared.u32 	%r3821, [%r8+3744];
	add.s32 	%r3822, %r3821, %r3820;
	min.s32 	%r8663, %r8651, %r3822;
$L__BB3_467:
	st.shared.u32 	[%r7+20280], %r8663;
	@%p1 bra 	$L__BB3_469;
	ld.shared.u32 	%r3823, [%r5+20328];
	ld.shared.u32 	%r3824, [%r9+3900];
	add.s32 	%r3825, %r3824, %r3823;
	min.s32 	%r8664, %r8652, %r3825;
	bra.uni 	$L__BB3_470;
$L__BB3_469:
	ld.shared.u32 	%r3826, [%r6+20328];
	ld.shared.u32 	%r3827, [%r8+3900];
	add.s32 	%r3828, %r3827, %r3826;
	min.s32 	%r8664, %r8652, %r3828;
$L__BB3_470:
	st.shared.u32 	[%r7+20436], %r8664;
	@%p1 bra 	$L__BB3_472;
	ld.shared.u32 	%r3829, [%r5+52];
	ld.shared.u32 	%r3830, [%r9+4056];
	add.s32 	%r3831, %r3830, %r3829;
	min.s32 	%r8665, %r8653, %r3831;
	bra.uni 	$L__BB3_473;
$L__BB3_472:
	ld.shared.u32 	%r3832, [%r6+52];
	ld.shared.u32 	%r3833, [%r8+4056];
	add.s32 	%r3834, %r3833, %r3832;
	min.s32 	%r8665, %r8653, %r3834;
$L__BB3_473:
	st.shared.u32 	[%r7], %r8665;
	@%p1 bra 	$L__BB3_475;
	ld.shared.u32 	%r3835, [%r5+52];
	ld.shared.u32 	%r3836, [%r9+4212];
	add.s32 	%r3837, %r3836, %r3835;
	min.s32 	%r8666, %r8654, %r3837;
	bra.uni 	$L__BB3_476;
$L__BB3_475:
	ld.shared.u32 	%r3838, [%r6+52];
	ld.shared.u32 	%r3839, [%r8+4212];
	add.s32 	%r3840, %r3839, %r3838;
	min.s32 	%r8666, %r8654, %r3840;
$L__BB3_476:
	st.shared.u32 	[%r7+156], %r8666;
	@%p1 bra 	$L__BB3_478;
	ld.shared.u32 	%r3841, [%r5+4108];
	ld.shared.u32 	%r3842, [%r9+4056];
	add.s32 	%r3843, %r3842, %r3841;
	min.s32 	%r8667, %r8655, %r3843;
	bra.uni 	$L__BB3_479;
$L__BB3_478:
	ld.shared.u32 	%r3844, [%r6+4108];
	ld.shared.u32 	%r3845, [%r8+4056];
	add.s32 	%r3846, %r3845, %r3844;
	min.s32 	%r8667, %r8655, %r3846;
$L__BB3_479:
	st.shared.u32 	[%r7+4056], %r8667;
	@%p1 bra 	$L__BB3_481;
	ld.shared.u32 	%r3847, [%r5+4108];
	ld.shared.u32 	%r3848, [%r9+4212];
	add.s32 	%r3849, %r3848, %r3847;
	min.s32 	%r8668, %r8656, %r3849;
	bra.uni 	$L__BB3_482;
$L__BB3_481:
	ld.shared.u32 	%r3850, [%r6+4108];
	ld.shared.u32 	%r3851, [%r8+4212];
	add.s32 	%r3852, %r3851, %r3850;
	min.s32 	%r8668, %r8656, %r3852;
$L__BB3_482:
	st.shared.u32 	[%r7+4212], %r8668;
	@%p1 bra 	$L__BB3_484;
	ld.shared.u32 	%r3853, [%r5+8164];
	ld.shared.u32 	%r3854, [%r9+4056];
	add.s32 	%r3855, %r3854, %r3853;
	min.s32 	%r8669, %r8657, %r3855;
	bra.uni 	$L__BB3_485;
$L__BB3_484:
	ld.shared.u32 	%r3856, [%r6+8164];
	ld.shared.u32 	%r3857, [%r8+4056];
	add.s32 	%r3858, %r3857, %r3856;
	min.s32 	%r8669, %r8657, %r3858;
$L__BB3_485:
	st.shared.u32 	[%r7+8112], %r8669;
	@%p1 bra 	$L__BB3_487;
	ld.shared.u32 	%r3859, [%r5+8164];
	ld.shared.u32 	%r3860, [%r9+4212];
	add.s32 	%r3861, %r3860, %r3859;
	min.s32 	%r8670, %r8658, %r3861;
	bra.uni 	$L__BB3_488;
$L__BB3_487:
	ld.shared.u32 	%r3862, [%r6+8164];
	ld.shared.u32 	%r3863, [%r8+4212];
	add.s32 	%r3864, %r3863, %r3862;
	min.s32 	%r8670, %r8658, %r3864;
$L__BB3_488:
	st.shared.u32 	[%r7+8268], %r8670;
	@%p1 bra 	$L__BB3_490;
	ld.shared.u32 	%r3865, [%r5+12220];
	ld.shared.u32 	%r3866, [%r9+4056];
	add.s32 	%r3867, %r3866, %r3865;
	min.s32 	%r8671, %r8659, %r3867;
	bra.uni 	$L__BB3_491;
$L__BB3_490:
	ld.shared.u32 	%r3868, [%r6+12220];
	ld.shared.u32 	%r3869, [%r8+4056];
	add.s32 	%r3870, %r3869, %r3868;
	min.s32 	%r8671, %r8659, %r3870;
$L__BB3_491:
	st.shared.u32 	[%r7+12168], %r8671;
	@%p1 bra 	$L__BB3_493;
	ld.shared.u32 	%r3871, [%r5+12220];
	ld.shared.u32 	%r3872, [%r9+4212];
	add.s32 	%r3873, %r3872, %r3871;
	min.s32 	%r8672, %r8660, %r3873;
	bra.uni 	$L__BB3_494;
$L__BB3_493:
	ld.shared.u32 	%r3874, [%r6+12220];
	ld.shared.u32 	%r3875, [%r8+4212];
	add.s32 	%r3876, %r3875, %r3874;
	min.s32 	%r8672, %r8660, %r3876;
$L__BB3_494:
	st.shared.u32 	[%r7+12324], %r8672;
	@%p1 bra 	$L__BB3_496;
	ld.shared.u32 	%r3877, [%r5+16276];
	ld.shared.u32 	%r3878, [%r9+4056];
	add.s32 	%r3879, %r3878, %r3877;
	min.s32 	%r8673, %r8661, %r3879;
	bra.uni 	$L__BB3_497;
$L__BB3_496:
	ld.shared.u32 	%r3880, [%r6+16276];
	ld.shared.u32 	%r3881, [%r8+4056];
	add.s32 	%r3882, %r3881, %r3880;
	min.s32 	%r8673, %r8661, %r3882;
$L__BB3_497:
	st.shared.u32 	[%r7+16224], %r8673;
	@%p1 bra 	$L__BB3_499;
	ld.shared.u32 	%r3883, [%r5+16276];
	ld.shared.u32 	%r3884, [%r9+4212];
	add.s32 	%r3885, %r3884, %r3883;
	min.s32 	%r8674, %r8662, %r3885;
	bra.uni 	$L__BB3_500;
$L__BB3_499:
	ld.shared.u32 	%r3886, [%r6+16276];
	ld.shared.u32 	%r3887, [%r8+4212];
	add.s32 	%r3888, %r3887, %r3886;
	min.s32 	%r8674, %r8662, %r3888;
$L__BB3_500:
	st.shared.u32 	[%r7+16380], %r8674;
	@%p1 bra 	$L__BB3_502;
	ld.shared.u32 	%r3889, [%r5+20332];
	ld.shared.u32 	%r3890, [%r9+4056];
	add.s32 	%r3891, %r3890, %r3889;
	min.s32 	%r8675, %r8663, %r3891;
	bra.uni 	$L__BB3_503;
$L__BB3_502:
	ld.shared.u32 	%r3892, [%r6+20332];
	ld.shared.u32 	%r3893, [%r8+4056];
	add.s32 	%r3894, %r3893, %r3892;
	min.s32 	%r8675, %r8663, %r3894;
$L__BB3_503:
	st.shared.u32 	[%r7+20280], %r8675;
	@%p1 bra 	$L__BB3_505;
	ld.shared.u32 	%r3895, [%r5+20332];
	ld.shared.u32 	%r3896, [%r9+4212];
	add.s32 	%r3897, %r3896, %r3895;
	min.s32 	%r8676, %r8664, %r3897;
	bra.uni 	$L__BB3_506;
$L__BB3_505:
	ld.shared.u32 	%r3898, [%r6+20332];
	ld.shared.u32 	%r3899, [%r8+4212];
	add.s32 	%r3900, %r3899, %r3898;
	min.s32 	%r8676, %r8664, %r3900;
$L__BB3_506:
	@%p1 bra 	$L__BB3_508;
	ld.shared.u32 	%r3901, [%r5+56];
	ld.shared.u32 	%r3902, [%r9+4368];
	add.s32 	%r3903, %r3902, %r3901;
	min.s32 	%r8677, %r8665, %r3903;
	bra.uni 	$L__BB3_509;
$L__BB3_508:
	ld.shared.u32 	%r3904, [%r6+56];
	ld.shared.u32 	%r3905, [%r8+4368];
	add.s32 	%r3906, %r3905, %r3904;
	min.s32 	%r8677, %r8665, %r3906;
$L__BB3_509:
	st.shared.u32 	[%r7], %r8677;
	@%p1 bra 	$L__BB3_511;
	ld.shared.u32 	%r3907, [%r5+56];
	ld.shared.u32 	%r3908, [%r9+4524];
	add.s32 	%r3909, %r3908, %r3907;
	min.s32 	%r8678, %r8666, %r3909;
	bra.uni 	$L__BB3_512;
$L__BB3_511:
	ld.shared.u32 	%r3910, [%r6+56];
	ld.shared.u32 	%r3911, [%r8+4524];
	add.s32 	%r3912, %r3911, %r3910;
	min.s32 	%r8678, %r8666, %r3912;
$L__BB3_512:
	st.shared.u32 	[%r7+156], %r8678;
	@%p1 bra 	$L__BB3_514;
	ld.shared.u32 	%r3913, [%r5+4112];
	ld.shared.u32 	%r3914, [%r9+4368];
	add.s32 	%r3915, %r3914, %r3913;
	min.s32 	%r8679, %r8667, %r3915;
	bra.uni 	$L__BB3_515;
$L__BB3_514:
	ld.shared.u32 	%r3916, [%r6+4112];
	ld.shared.u32 	%r3917, [%r8+4368];
	add.s32 	%r3918, %r3917, %r3916;
	min.s32 	%r8679, %r8667, %r3918;
$L__BB3_515:
	st.shared.u32 	[%r7+4056], %r8679;
	@%p1 bra 	$L__BB3_517;
	ld.shared.u32 	%r3919, [%r5+4112];
	ld.shared.u32 	%r3920, [%r9+4524];
	add.s32 	%r3921, %r3920, %r3919;
	min.s32 	%r8680, %r8668, %r3921;
	bra.uni 	$L__BB3_518;
$L__BB3_517:
	ld.shared.u32 	%r3922, [%r6+4112];
	ld.shared.u32 	%r3923, [%r8+4524];
	add.s32 	%r3924, %r3923, %r3922;
	min.s32 	%r8680, %r8668, %r3924;
$L__BB3_518:
	st.shared.u32 	[%r7+4212], %r8680;
	@%p1 bra 	$L__BB3_520;
	ld.shared.u32 	%r3925, [%r5+8168];
	ld.shared.u32 	%r3926, [%r9+4368];
	add.s32 	%r3927, %r3926, %r3925;
	min.s32 	%r8681, %r8669, %r3927;
	bra.uni 	$L__BB3_521;
$L__BB3_520:
	ld.shared.u32 	%r3928, [%r6+8168];
	ld.shared.u32 	%r3929, [%r8+4368];
	add.s32 	%r3930, %r3929, %r3928;
	min.s32 	%r8681, %r8669, %r3930;
$L__BB3_521:
	st.shared.u32 	[%r7+8112], %r8681;
	@%p1 bra 	$L__BB3_523;
	ld.shared.u32 	%r3931, [%r5+8168];
	ld.shared.u32 	%r3932, [%r9+4524];
	add.s32 	%r3933, %r3932, %r3931;
	min.s32 	%r8682, %r8670, %r3933;
	bra.uni 	$L__BB3_524;
$L__BB3_523:
	ld.shared.u32 	%r3934, [%r6+8168];
	ld.shared.u32 	%r3935, [%r8+4524];
	add.s32 	%r3936, %r3935, %r3934;
	min.s32 	%r8682, %r8670, %r3936;
$L__BB3_524:
	st.shared.u32 	[%r7+8268], %r8682;
	@%p1 bra 	$L__BB3_526;
	ld.shared.u32 	%r3937, [%r5+12224];
	ld.shared.u32 	%r3938, [%r9+4368];
	add.s32 	%r3939, %r3938, %r3937;
	min.s32 	%r8683, %r8671, %r3939;
	bra.uni 	$L__BB3_527;
$L__BB3_526:
	ld.shared.u32 	%r3940, [%r6+12224];
	ld.shared.u32 	%r3941, [%r8+4368];
	add.s32 	%r3942, %r3941, %r3940;
	min.s32 	%r8683, %r8671, %r3942;
$L__BB3_527:
	st.shared.u32 	[%r7+12168], %r8683;
	@%p1 bra 	$L__BB3_529;
	ld.shared.u32 	%r3943, [%r5+12224];
	ld.shared.u32 	%r3944, [%r9+4524];
	add.s32 	%r3945, %r3944, %r3943;
	min.s32 	%r8684, %r8672, %r3945;
	bra.uni 	$L__BB3_530;
$L__BB3_529:
	ld.shared.u32 	%r3946, [%r6+12224];
	ld.shared.u32 	%r3947, [%r8+4524];
	add.s32 	%r3948, %r3947, %r3946;
	min.s32 	%r8684, %r8672, %r3948;
$L__BB3_530:
	st.shared.u32 	[%r7+12324], %r8684;
	@%p1 bra 	$L__BB3_532;
	ld.shared.u32 	%r3949, [%r5+16280];
	ld.shared.u32 	%r3950, [%r9+4368];
	add.s32 	%r3951, %r3950, %r3949;
	min.s32 	%r8685, %r8673, %r3951;
	bra.uni 	$L__BB3_533;
$L__BB3_532:
	ld.shared.u32 	%r3952, [%r6+16280];
	ld.shared.u32 	%r3953, [%r8+4368];
	add.s32 	%r3954, %r3953, %r3952;
	min.s32 	%r8685, %r8673, %r3954;
$L__BB3_533:
	st.shared.u32 	[%r7+16224], %r8685;
	@%p1 bra 	$L__BB3_535;
	ld.shared.u32 	%r3955, [%r5+16280];
	ld.shared.u32 	%r3956, [%r9+4524];
	add.s32 	%r3957, %r3956, %r3955;
	min.s32 	%r8686, %r8674, %r3957;
	bra.uni 	$L__BB3_536;
$L__BB3_535:
	ld.shared.u32 	%r3958, [%r6+16280];
	ld.shared.u32 	%r3959, [%r8+4524];
	add.s32 	%r3960, %r3959, %r3958;
	min.s32 	%r8686, %r8674, %r3960;
$L__BB3_536:
	st.shared.u32 	[%r7+16380], %r8686;
	@%p1 bra 	$L__BB3_538;
	ld.shared.u32 	%r3961, [%r5+20336];
	ld.shared.u32 	%r3962, [%r9+4368];
	add.s32 	%r3963, %r3962, %r3961;
	min.s32 	%r8687, %r8675, %r3963;
	bra.uni 	$L__BB3_539;
$L__BB3_538:
	ld.shared.u32 	%r3964, [%r6+20336];
	ld.shared.u32 	%r3965, [%r8+4368];
	add.s32 	%r3966, %r3965, %r3964;
	min.s32 	%r8687, %r8675, %r3966;
$L__BB3_539:
	st.shared.u32 	[%r7+20280], %r8687;
	@%p1 bra 	$L__BB3_541;
	ld.shared.u32 	%r3967, [%r5+20336];
	ld.shared.u32 	%r3968, [%r9+4524];
	add.s32 	%r3969, %r3968, %r3967;
	min.s32 	%r8688, %r8676, %r3969;
	bra.uni 	$L__BB3_542;
$L__BB3_541:
	ld.shared.u32 	%r3970, [%r6+20336];
	ld.shared.u32 	%r3971, [%r8+4524];
	add.s32 	%r3972, %r3971, %r3970;
	min.s32 	%r8688, %r8676, %r3972;
$L__BB3_542:
	st.shared.u32 	[%r7+20436], %r8688;
	@%p1 bra 	$L__BB3_544;
	ld.shared.u32 	%r3973, [%r5+60];
	ld.shared.u32 	%r3974, [%r9+4680];
	add.s32 	%r3975, %r3974, %r3973;
	min.s32 	%r8689, %r8677, %r3975;
	bra.uni 	$L__BB3_545;
$L__BB3_544:
	ld.shared.u32 	%r3976, [%r6+60];
	ld.shared.u32 	%r3977, [%r8+4680];
	add.s32 	%r3978, %r3977, %r3976;
	min.s32 	%r8689, %r8677, %r3978;
$L__BB3_545:
	st.shared.u32 	[%r7], %r8689;
	@%p1 bra 	$L__BB3_547;
	ld.shared.u32 	%r3979, [%r5+60];
	ld.shared.u32 	%r3980, [%r9+4836];
	add.s32 	%r3981, %r3980, %r3979;
	min.s32 	%r8690, %r8678, %r3981;
	bra.uni 	$L__BB3_548;
$L__BB3_547:
	ld.shared.u32 	%r3982, [%r6+60];
	ld.shared.u32 	%r3983, [%r8+4836];
	add.s32 	%r3984, %r3983, %r3982;
	min.s32 	%r8690, %r8678, %r3984;
$L__BB3_548:
	st.shared.u32 	[%r7+156], %r8690;
	@%p1 bra 	$L__BB3_550;
	ld.shared.u32 	%r3985, [%r5+4116];
	ld.shared.u32 	%r3986, [%r9+4680];
	add.s32 	%r3987, %r3986, %r3985;
	min.s32 	%r8691, %r8679, %r3987;
	bra.uni 	$L__BB3_551;
$L__BB3_550:
	ld.shared.u32 	%r3988, [%r6+4116];
	ld.shared.u32 	%r3989, [%r8+4680];
	add.s32 	%r3990, %r3989, %r3988;
	min.s32 	%r8691, %r8679, %r3990;
$L__BB3_551:
	st.shared.u32 	[%r7+4056], %r8691;
	@%p1 bra 	$L__BB3_553;
	ld.shared.u32 	%r3991, [%r5+4116];
	ld.shared.u32 	%r3992, [%r9+4836];
	add.s32 	%r3993, %r3992, %r3991;
	min.s32 	%r8692, %r8680, %r3993;
	bra.uni 	$L__BB3_554;
$L__BB3_553:
	ld.shared.u32 	%r3994, [%r6+4116];
	ld.shared.u32 	%r3995, [%r8+4836];
	add.s32 	%r3996, %r3995, %r3994;
	min.s32 	%r8692, %r8680, %r3996;
$L__BB3_554:
	st.shared.u32 	[%r7+4212], %r8692;
	@%p1 bra 	$L__BB3_556;
	ld.shared.u32 	%r3997, [%r5+8172];
	ld.shared.u32 	%r3998, [%r9+4680];
	add.s32 	%r3999, %r3998, %r3997;
	min.s32 	%r8693, %r8681, %r3999;
	bra.uni 	$L__BB3_557;
$L__BB3_556:
	ld.shared.u32 	%r4000, [%r6+8172];
	ld.shared.u32 	%r4001, [%r8+4680];
	add.s32 	%r4002, %r4001, %r4000;
	min.s32 	%r8693, %r8681, %r4002;
$L__BB3_557:
	st.shared.u32 	[%r7+8112], %r8693;
	@%p1 bra 	$L__BB3_559;
	ld.shared.u32 	%r4003, [%r5+8172];
	ld.shared.u32 	%r4004, [%r9+4836];
	add.s32 	%r4005, %r4004, %r4003;
	min.s32 	%r8694, %r8682, %r4005;
	bra.uni 	$L__BB3_560;
$L__BB3_559:
	ld.shared.u32 	%r4006, [%r6+8172];
	ld.shared.u32 	%r4007, [%r8+4836];
	add.s32 	%r4008, %r4007, %r4006;
	min.s32 	%r8694, %r8682, %r4008;
$L__BB3_560:
	st.shared.u32 	[%r7+8268], %r8694;
	@%p1 bra 	$L__BB3_562;
	ld.shared.u32 	%r4009, [%r5+12228];
	ld.shared.u32 	%r4010, [%r9+4680];
	add.s32 	%r4011, %r4010, %r4009;
	min.s32 	%r8695, %r8683, %r4011;
	bra.uni 	$L__BB3_563;
$L__BB3_562:
	ld.shared.u32 	%r4012, [%r6+12228];
	ld.shared.u32 	%r4013, [%r8+4680];
	add.s32 	%r4014, %r4013, %r4012;
	min.s32 	%r8695, %r8683, %r4014;
$L__BB3_563:
	st.shared.u32 	[%r7+12168], %r8695;
	@%p1 bra 	$L__BB3_565;
	ld.shared.u32 	%r4015, [%r5+12228];
	ld.shared.u32 	%r4016, [%r9+4836];
	add.s32 	%r4017, %r4016, %r4015;
	min.s32 	%r8696, %r8684, %r4017;
	bra.uni 	$L__BB3_566;
$L__BB3_565:
	ld.shared.u32 	%r4018, [%r6+12228];
	ld.shared.u32 	%r4019, [%r8+4836];
	add.s32 	%r4020, %r4019, %r4018;
	min.s32 	%r8696, %r8684, %r4020;
$L__BB3_566:
	st.shared.u32 	[%r7+12324], %r8696;
	@%p1 bra 	$L__BB3_568;
	ld.shared.u32 	%r4021, [%r5+16284];
	ld.shared.u32 	%r4022, [%r9+4680];
	add.s32 	%r4023, %r4022, %r4021;
	min.s32 	%r8697, %r8685, %r4023;
	bra.uni 	$L__BB3_569;
$L__BB3_568:
	ld.shared.u32 	%r4024, [%r6+16284];
	ld.shared.u32 	%r4025, [%r8+4680];
	add.s32 	%r4026, %r4025, %r4024;
	min.s32 	%r8697, %r8685, %r4026;
$L__BB3_569:
	st.shared.u32 	[%r7+16224], %r8697;
	@%p1 bra 	$L__BB3_571;
	ld.shared.u32 	%r4027, [%r5+16284];
	ld.shared.u32 	%r4028, [%r9+4836];
	add.s32 	%r4029, %r4028, %r4027;
	min.s32 	%r8698, %r8686, %r4029;
	bra.uni 	$L__BB3_572;
$L__BB3_571:
	ld.shared.u32 	%r4030, [%r6+16284];
	ld.shared.u32 	%r4031, [%r8+4836];
	add.s32 	%r4032, %r4031, %r4030;
	min.s32 	%r8698, %r8686, %r4032;
$L__BB3_572:
	st.shared.u32 	[%r7+16380], %r8698;
	@%p1 bra 	$L__BB3_574;
	ld.shared.u32 	%r4033, [%r5+20340];
	ld.shared.u32 	%r4034, [%r9+4680];
	add.s32 	%r4035, %r4034, %r4033;
	min.s32 	%r8699, %r8687, %r4035;
	bra.uni 	$L__BB3_575;
$L__BB3_574:
	ld.shared.u32 	%r4036, [%r6+20340];
	ld.shared.u32 	%r4037, [%r8+4680];
	add.s32 	%r4038, %r4037, %r4036;
	min.s32 	%r8699, %r8687, %r4038;
$L__BB3_575:
	st.shared.u32 	[%r7+20280], %r8699;
	@%p1 bra 	$L__BB3_577;
	ld.shared.u32 	%r4039, [%r5+20340];
	ld.shared.u32 	%r4040, [%r9+4836];
	add.s32 	%r4041, %r4040, %r4039;
	min.s32 	%r8700, %r8688, %r4041;
	bra.uni 	$L__BB3_578;
$L__BB3_577:
	ld.shared.u32 	%r4042, [%r6+20340];
	ld.shared.u32 	%r4043, [%r8+4836];
	add.s32 	%r4044, %r4043, %r4042;
	min.s32 	%r8700, %r8688, %r4044;
$L__BB3_578:
	@%p1 bra 	$L__BB3_580;
	ld.shared.u32 	%r4045, [%r5+64];
	ld.shared.u32 	%r4046, [%r9+4992];
	add.s32 	%r4047, %r4046, %r4045;
	min.s32 	%r8701, %r8689, %r4047;
	bra.uni 	$L__BB3_581;
$L__BB3_580:
	ld.shared.u32 	%r4048, [%r6+64];
	ld.shared.u32 	%r4049, [%r8+4992];
	add.s32 	%r4050, %r4049, %r4048;
	min.s32 	%r8701, %r8689, %r4050;
$L__BB3_581:
	st.shared.u32 	[%r7], %r8701;
	@%p1 bra 	$L__BB3_583;
	ld.shared.u32 	%r4051, [%r5+64];
	ld.shared.u32 	%r4052, [%r9+5148];
	add.s32 	%r4053, %r4052, %r4051;
	min.s32 	%r8702, %r8690, %r4053;
	bra.uni 	$L__BB3_584;
$L__BB3_583:
	ld.shared.u32 	%r4054, [%r6+64];
	ld.shared.u32 	%r4055, [%r8+5148];
	add.s32 	%r4056, %r4055, %r4054;
	min.s32 	%r8702, %r8690, %r4056;
$L__BB3_584:
	st.shared.u32 	[%r7+156], %r8702;
	@%p1 bra 	$L__BB3_586;
	ld.shared.u32 	%r4057, [%r5+4120];
	ld.shared.u32 	%r4058, [%r9+4992];
	add.s32 	%r4059, %r4058, %r4057;
	min.s32 	%r8703, %r8691, %r4059;
	bra.uni 	$L__BB3_587;
$L__BB3_586:
	ld.shared.u32 	%r4060, [%r6+4120];
	ld.shared.u32 	%r4061, [%r8+4992];
	add.s32 	%r4062, %r4061, %r4060;
	min.s32 	%r8703, %r8691, %r4062;
$L__BB3_587:
	st.shared.u32 	[%r7+4056], %r8703;
	@%p1 bra 	$L__BB3_589;
	ld.shared.u32 	%r4063, [%r5+4120];
	ld.shared.u32 	%r4064, [%r9+5148];
	add.s32 	%r4065, %r4064, %r4063;
	min.s32 	%r8704, %r8692, %r4065;
	bra.uni 	$L__BB3_590;
$L__BB3_589:
	ld.shared.u32 	%r4066, [%r6+4120];
	ld.shared.u32 	%r4067, [%r8+5148];
	add.s32 	%r4068, %r4067, %r4066;
	min.s32 	%r8704, %r8692, %r4068;
$L__BB3_590:
	st.shared.u32 	[%r7+4212], %r8704;
	@%p1 bra 	$L__BB3_592;
	ld.shared.u32 	%r4069, [%r5+8176];
	ld.shared.u32 	%r4070, [%r9+4992];
	add.s32 	%r4071, %r4070, %r4069;
	min.s32 	%r8705, %r8693, %r4071;
	bra.uni 	$L__BB3_593;
$L__BB3_592:
	ld.shared.u32 	%r4072, [%r6+8176];
	ld.shared.u32 	%r4073, [%r8+4992];
	add.s32 	%r4074, %r4073, %r4072;
	min.s32 	%r8705, %r8693, %r4074;
$L__BB3_593:
	st.shared.u32 	[%r7+8112], %r8705;
	@%p1 bra 	$L__BB3_595;
	ld.shared.u32 	%r4075, [%r5+8176];
	ld.shared.u32 	%r4076, [%r9+5148];
	add.s32 	%r4077, %r4076, %r4075;
	min.s32 	%r8706, %r8694, %r4077;
	bra.uni 	$L__BB3_596;
$L__BB3_595:
	ld.shared.u32 	%r4078, [%r6+8176];
	ld.shared.u32 	%r4079, [%r8+5148];
	add.s32 	%r4080, %r4079, %r4078;
	min.s32 	%r8706, %r8694, %r4080;
$L__BB3_596:
	st.shared.u32 	[%r7+8268], %r8706;
	@%p1 bra 	$L__BB3_598;
	ld.shared.u32 	%r4081, [%r5+12232];
	ld.shared.u32 	%r4082, [%r9+4992];
	add.s32 	%r4083, %r4082, %r4081;
	min.s32 	%r8707, %r8695, %r4083;
	bra.uni 	$L__BB3_599;
$L__BB3_598:
	ld.shared.u32 	%r4084, [%r6+12232];
	ld.shared.u32 	%r4085, [%r8+4992];
	add.s32 	%r4086, %r4085, %r4084;
	min.s32 	%r8707, %r8695, %r4086;
$L__BB3_599:
	st.shared.u32 	[%r7+12168], %r8707;
	@%p1 bra 	$L__BB3_601;
	ld.shared.u32 	%r4087, [%r5+12232];
	ld.shared.u32 	%r4088, [%r9+5148];
	add.s32 	%r4089, %r4088, %r4087;
	min.s32 	%r8708, %r8696, %r4089;
	bra.uni 	$L__BB3_602;
$L__BB3_601:
	ld.shared.u32 	%r4090, [%r6+12232];
	ld.shared.u32 	%r4091, [%r8+5148];
	add.s32 	%r4092, %r4091, %r4090;
	min.s32 	%r8708, %r8696, %r4092;
$L__BB3_602:
	st.shared.u32 	[%r7+12324], %r8708;
	@%p1 bra 	$L__BB3_604;
	ld.shared.u32 	%r4093, [%r5+16288];
	ld.shared.u32 	%r4094, [%r9+4992];
	add.s32 	%r4095, %r4094, %r4093;
	min.s32 	%r8709, %r8697, %r4095;
	bra.uni 	$L__BB3_605;
$L__BB3_604:
	ld.shared.u32 	%r4096, [%r6+16288];
	ld.shared.u32 	%r4097, [%r8+4992];
	add.s32 	%r4098, %r4097, %r4096;
	min.s32 	%r8709, %r8697, %r4098;
$L__BB3_605:
	st.shared.u32 	[%r7+16224], %r8709;
	@%p1 bra 	$L__BB3_607;
	ld.shared.u32 	%r4099, [%r5+16288];
	ld.shared.u32 	%r4100, [%r9+5148];
	add.s32 	%r4101, %r4100, %r4099;
	min.s32 	%r8710, %r8698, %r4101;
	bra.uni 	$L__BB3_608;
$L__BB3_607:
	ld.shared.u32 	%r4102, [%r6+16288];
	ld.shared.u32 	%r4103, [%r8+5148];
	add.s32 	%r4104, %r4103, %r4102;
	min.s32 	%r8710, %r8698, %r4104;
$L__BB3_608:
	st.shared.u32 	[%r7+16380], %r8710;
	@%p1 bra 	$L__BB3_610;
	ld.shared.u32 	%r4105, [%r5+20344];
	ld.shared.u32 	%r4106, [%r9+4992];
	add.s32 	%r4107, %r4106, %r4105;
	min.s32 	%r8711, %r8699, %r4107;
	bra.uni 	$L__BB3_611;
$L__BB3_610:
	ld.shared.u32 	%r4108, [%r6+20344];
	ld.shared.u32 	%r4109, [%r8+4992];
	add.s32 	%r4110, %r4109, %r4108;
	min.s32 	%r8711, %r8699, %r4110;
$L__BB3_611:
	st.shared.u32 	[%r7+20280], %r8711;
	@%p1 bra 	$L__BB3_613;
	ld.shared.u32 	%r4111, [%r5+20344];
	ld.shared.u32 	%r4112, [%r9+5148];
	add.s32 	%r4113, %r4112, %r4111;
	min.s32 	%r8712, %r8700, %r4113;
	bra.uni 	$L__BB3_614;
$L__BB3_613:
	ld.shared.u32 	%r4114, [%r6+20344];
	ld.shared.u32 	%r4115, [%r8+5148];
	add.s32 	%r4116, %r4115, %r4114;
	min.s32 	%r8712, %r8700, %r4116;
$L__BB3_614:
	st.shared.u32 	[%r7+20436], %r8712;
	@%p1 bra 	$L__BB3_616;
	ld.shared.u32 	%r4117, [%r5+68];
	ld.shared.u32 	%r4118, [%r9+5304];
	add.s32 	%r4119, %r4118, %r4117;
	min.s32 	%r8713, %r8701, %r4119;
	bra.uni 	$L__BB3_617;
$L__BB3_616:
	ld.shared.u32 	%r4120, [%r6+68];
	ld.shared.u32 	%r4121, [%r8+5304];
	add.s32 	%r4122, %r4121, %r4120;
	min.s32 	%r8713, %r8701, %r4122;
$L__BB3_617:
	st.shared.u32 	[%r7], %r8713;
	@%p1 bra 	$L__BB3_619;
	ld.shared.u32 	%r4123, [%r5+68];
	ld.shared.u32 	%r4124, [%r9+5460];
	add.s32 	%r4125, %r4124, %r4123;
	min.s32 	%r8714, %r8702, %r4125;
	bra.uni 	$L__BB3_620;
$L__BB3_619:
	ld.shared.u32 	%r4126, [%r6+68];
	ld.shared.u32 	%r4127, [%r8+5460];
	add.s32 	%r4128, %r4127, %r4126;
	min.s32 	%r8714, %r8702, %r4128;
$L__BB3_620:
	st.shared.u32 	[%r7+156], %r8714;
	@%p1 bra 	$L__BB3_622;
	ld.shared.u32 	%r4129, [%r5+4124];
	ld.shared.u32 	%r4130, [%r9+5304];
	add.s32 	%r4131, %r4130, %r4129;
	min.s32 	%r8715, %r8703, %r4131;
	bra.uni 	$L__BB3_623;
$L__BB3_622:
	ld.shared.u32 	%r4132, [%r6+4124];
	ld.shared.u32 	%r4133, [%r8+5304];
	add.s32 	%r4134, %r4133, %r4132;
	min.s32 	%r8715, %r8703, %r4134;
$L__BB3_623:
	st.shared.u32 	[%r7+4056], %r8715;
	@%p1 bra 	$L__BB3_625;
	ld.shared.u32 	%r4135, [%r5+4124];
	ld.shared.u32 	%r4136, [%r9+5460];
	add.s32 	%r4137, %r4136, %r4135;
	min.s32 	%r8716, %r8704, %r4137;
	bra.uni 	$L__BB3_626;
$L__BB3_625:
	ld.shared.u32 	%r4138, [%r6+4124];
	ld.shared.u32 	%r4139, [%r8+5460];
	add.s32 	%r4140, %r4139, %r4138;
	min.s32 	%r8716, %r8704, %r4140;
$L__BB3_626:
	st.shared.u32 	[%r7+4212], %r8716;
	@%p1 bra 	$L__BB3_628;
	ld.shared.u32 	%r4141, [%r5+8180];
	ld.shared.u32 	%r4142, [%r9+5304];
	add.s32 	%r4143, %r4142, %r4141;
	min.s32 	%r8717, %r8705, %r4143;
	bra.uni 	$L__BB3_629;
$L__BB3_628:
	ld.shared.u32 	%r4144, [%r6+8180];
	ld.shared.u32 	%r4145, [%r8+5304];
	add.s32 	%r4146, %r4145, %r4144;
	min.s32 	%r8717, %r8705, %r4146;
$L__BB3_629:
	st.shared.u32 	[%r7+8112], %r8717;
	@%p1 bra 	$L__BB3_631;
	ld.shared.u32 	%r4147, [%r5+8180];
	ld.shared.u32 	%r4148, [%r9+5460];
	add.s32 	%r4149, %r4148, %r4147;
	min.s32 	%r8718, %r8706, %r4149;
	bra.uni 	$L__BB3_632;
$L__BB3_631:
	ld.shared.u32 	%r4150, [%r6+8180];
	ld.shared.u32 	%r4151, [%r8+5460];
	add.s32 	%r4152, %r4151, %r4150;
	min.s32 	%r8718, %r8706, %r4152;
$L__BB3_632:
	st.shared.u32 	[%r7+8268], %r8718;
	@%p1 bra 	$L__BB3_634;
	ld.shared.u32 	%r4153, [%r5+12236];
	ld.shared.u32 	%r4154, [%r9+5304];
	add.s32 	%r4155, %r4154, %r4153;
	min.s32 	%r8719, %r8707, %r4155;
	bra.uni 	$L__BB3_635;
$L__BB3_634:
	ld.shared.u32 	%r4156, [%r6+12236];
	ld.shared.u32 	%r4157, [%r8+5304];
	add.s32 	%r4158, %r4157, %r4156;
	min.s32 	%r8719, %r8707, %r4158;
$L__BB3_635:
	st.shared.u32 	[%r7+12168], %r8719;
	@%p1 bra 	$L__BB3_637;
	ld.shared.u32 	%r4159, [%r5+12236];
	ld.shared.u32 	%r4160, [%r9+5460];
	add.s32 	%r4161, %r4160, %r4159;
	min.s32 	%r8720, %r8708, %r4161;
	bra.uni 	$L__BB3_638;
$L__BB3_637:
	ld.shared.u32 	%r4162, [%r6+12236];
	ld.shared.u32 	%r4163, [%r8+5460];
	add.s32 	%r4164, %r4163, %r4162;
	min.s32 	%r8720, %r8708, %r4164;
$L__BB3_638:
	st.shared.u32 	[%r7+12324], %r8720;
	@%p1 bra 	$L__BB3_640;
	ld.shared.u32 	%r4165, [%r5+16292];
	ld.shared.u32 	%r4166, [%r9+5304];
	add.s32 	%r4167, %r4166, %r4165;
	min.s32 	%r8721, %r8709, %r4167;
	bra.uni 	$L__BB3_641;
$L__BB3_640:
	ld.shared.u32 	%r4168, [%r6+16292];
	ld.shared.u32 	%r4169, [%r8+5304];
	add.s32 	%r4170, %r4169, %r4168;
	min.s32 	%r8721, %r8709, %r4170;
$L__BB3_641:
	st.shared.u32 	[%r7+16224], %r8721;
	@%p1 bra 	$L__BB3_643;
	ld.shared.u32 	%r4171, [%r5+16292];
	ld.shared.u32 	%r4172, [%r9+5460];
	add.s32 	%r4173, %r4172, %r4171;
	min.s32 	%r8722, %r8710, %r4173;
	bra.uni 	$L__BB3_644;
$L__BB3_643:
	ld.shared.u32 	%r4174, [%r6+16292];
	ld.shared.u32 	%r4175, [%r8+5460];
	add.s32 	%r4176, %r4175, %r4174;
	min.s32 	%r8722, %r8710, %r4176;
$L__BB3_644:
	st.shared.u32 	[%r7+16380], %r8722;
	@%p1 bra 	$L__BB3_646;
	ld.shared.u32 	%r4177, [%r5+20348];
	ld.shared.u32 	%r4178, [%r9+5304];
	add.s32 	%r4179, %r4178, %r4177;
	min.s32 	%r8723, %r8711, %r4179;
	bra.uni 	$L__BB3_647;
$L__BB3_646:
	ld.shared.u32 	%r4180, [%r6+20348];
	ld.shared.u32 	%r4181, [%r8+5304];
	add.s32 	%r4182, %r4181, %r4180;
	min.s32 	%r8723, %r8711, %r4182;
$L__BB3_647:
	st.shared.u32 	[%r7+20280], %r8723;
	@%p1 bra 	$L__BB3_649;
	ld.shared.u32 	%r4183, [%r5+20348];
	ld.shared.u32 	%r4184, [%r9+5460];
	add.s32 	%r4185, %r4184, %r4183;
	min.s32 	%r8724, %r8712, %r4185;
	bra.uni 	$L__BB3_650;
$L__BB3_649:
	ld.shared.u32 	%r4186, [%r6+20348];
	ld.shared.u32 	%r4187, [%r8+5460];
	add.s32 	%r4188, %r4187, %r4186;
	min.s32 	%r8724, %r8712, %r4188;
$L__BB3_650:
	@%p1 bra 	$L__BB3_652;
	ld.shared.u32 	%r4189, [%r5+72];
	ld.shared.u32 	%r4190, [%r9+5616];
	add.s32 	%r4191, %r4190, %r4189;
	min.s32 	%r8725, %r8713, %r4191;
	bra.uni 	$L__BB3_653;
$L__BB3_652:
	ld.shared.u32 	%r4192, [%r6+72];
	ld.shared.u32 	%r4193, [%r8+5616];
	add.s32 	%r4194, %r4193, %r4192;
	min.s32 	%r8725, %r8713, %r4194;
$L__BB3_653:
	st.shared.u32 	[%r7], %r8725;
	@%p1 bra 	$L__BB3_655;
	ld.shared.u32 	%r4195, [%r5+72];
	ld.shared.u32 	%r4196, [%r9+5772];
	add.s32 	%r4197, %r4196, %r4195;
	min.s32 	%r8726, %r8714, %r4197;
	bra.uni 	$L__BB3_656;
$L__BB3_655:
	ld.shared.u32 	%r4198, [%r6+72];
	ld.shared.u32 	%r4199, [%r8+5772];
	add.s32 	%r4200, %r4199, %r4198;
	min.s32 	%r8726, %r8714, %r4200;
$L__BB3_656:
	st.shared.u32 	[%r7+156], %r8726;
	@%p1 bra 	$L__BB3_658;
	ld.shared.u32 	%r4201, [%r5+4128];
	ld.shared.u32 	%r4202, [%r9+5616];
	add.s32 	%r4203, %r4202, %r4201;
	min.s32 	%r8727, %r8715, %r4203;
	bra.uni 	$L__BB3_659;
$L__BB3_658:
	ld.shared.u32 	%r4204, [%r6+4128];
	ld.shared.u32 	%r4205, [%r8+5616];
	add.s32 	%r4206, %r4205, %r4204;
	min.s32 	%r8727, %r8715, %r4206;
$L__BB3_659:
	st.shared.u32 	[%r7+4056], %r8727;
	@%p1 bra 	$L__BB3_661;
	ld.shared.u32 	%r4207, [%r5+4128];
	ld.shared.u32 	%r4208, [%r9+5772];
	add.s32 	%r4209, %r4208, %r4207;
	min.s32 	%r8728, %r8716, %r4209;
	bra.uni 	$L__BB3_662;
$L__BB3_661:
	ld.shared.u32 	%r4210, [%r6+4128];
	ld.shared.u32 	%r4211, [%r8+5772];
	add.s32 	%r4212, %r4211, %r4210;
	min.s32 	%r8728, %r8716, %r4212;
$L__BB3_662:
	st.shared.u32 	[%r7+4212], %r8728;
	@%p1 bra 	$L__BB3_664;
	ld.shared.u32 	%r4213, [%r5+8184];
	ld.shared.u32 	%r4214, [%r9+5616];
	add.s32 	%r4215, %r4214, %r4213;
	min.s32 	%r8729, %r8717, %r4215;
	bra.uni 	$L__BB3_665;
$L__BB3_664:
	ld.shared.u32 	%r4216, [%r6+8184];
	ld.shared.u32 	%r4217, [%r8+5616];
	add.s32 	%r4218, %r4217, %r4216;
	min.s32 	%r8729, %r8717, %r4218;
$L__BB3_665:
	st.shared.u32 	[%r7+8112], %r8729;
	@%p1 bra 	$L__BB3_667;
	ld.shared.u32 	%r4219, [%r5+8184];
	ld.shared.u32 	%r4220, [%r9+5772];
	add.s32 	%r4221, %r4220, %r4219;
	min.s32 	%r8730, %r8718, %r4221;
	bra.uni 	$L__BB3_668;
$L__BB3_667:
	ld.shared.u32 	%r4222, [%r6+8184];
	ld.shared.u32 	%r4223, [%r8+5772];
	add.s32 	%r4224, %r4223, %r4222;
	min.s32 	%r8730, %r8718, %r4224;
$L__BB3_668:
	st.shared.u32 	[%r7+8268], %r8730;
	@%p1 bra 	$L__BB3_670;
	ld.shared.u32 	%r4225, [%r5+12240];
	ld.shared.u32 	%r4226, [%r9+5616];
	add.s32 	%r4227, %r4226, %r4225;
	min.s32 	%r8731, %r8719, %r4227;
	bra.uni 	$L__BB3_671;
$L__BB3_670:
	ld.shared.u32 	%r4228, [%r6+12240];
	ld.shared.u32 	%r4229, [%r8+5616];
	add.s32 	%r4230, %r4229, %r4228;
	min.s32 	%r8731, %r8719, %r4230;
$L__BB3_671:
	st.shared.u32 	[%r7+12168], %r8731;
	@%p1 bra 	$L__BB3_673;
	ld.shared.u32 	%r4231, [%r5+12240];
	ld.shared.u32 	%r4232, [%r9+5772];
	add.s32 	%r4233, %r4232, %r4231;
	min.s32 	%r8732, %r8720, %r4233;
	bra.uni 	$L__BB3_674;
$L__BB3_673:
	ld.shared.u32 	%r4234, [%r6+12240];
	ld.shared.u32 	%r4235, [%r8+5772];
	add.s32 	%r4236, %r4235, %r4234;
	min.s32 	%r8732, %r8720, %r4236;
$L__BB3_674:
	st.shared.u32 	[%r7+12324], %r8732;
	@%p1 bra 	$L__BB3_676;
	ld.shared.u32 	%r4237, [%r5+16296];
	ld.shared.u32 	%r4238, [%r9+5616];
	add.s32 	%r4239, %r4238, %r4237;
	min.s32 	%r8733, %r8721, %r4239;
	bra.uni 	$L__BB3_677;
$L__BB3_676:
	ld.shared.u32 	%r4240, [%r6+16296];
	ld.shared.u32 	%r4241, [%r8+5616];
	add.s32 	%r4242, %r4241, %r4240;
	min.s32 	%r8733, %r8721, %r4242;
$L__BB3_677:
	st.shared.u32 	[%r7+16224], %r8733;
	@%p1 bra 	$L__BB3_679;
	ld.shared.u32 	%r4243, [%r5+16296];
	ld.shared.u32 	%r4244, [%r9+5772];
	add.s32 	%r4245, %r4244, %r4243;
	min.s32 	%r8734, %r8722, %r4245;
	bra.uni 	$L__BB3_680;
$L__BB3_679:
	ld.shared.u32 	%r4246, [%r6+16296];
	ld.shared.u32 	%r4247, [%r8+5772];
	add.s32 	%r4248, %r4247, %r4246;
	min.s32 	%r8734, %r8722, %r4248;
$L__BB3_680:
	st.shared.u32 	[%r7+16380], %r8734;
	@%p1 bra 	$L__BB3_682;
	ld.shared.u32 	%r4249, [%r5+20352];
	ld.shared.u32 	%r4250, [%r9+5616];
	add.s32 	%r4251, %r4250, %r4249;
	min.s32 	%r8735, %r8723, %r4251;
	bra.uni 	$L__BB3_683;
$L__BB3_682:
	ld.shared.u32 	%r4252, [%r6+20352];
	ld.shared.u32 	%r4253, [%r8+5616];
	add.s32 	%r4254, %r4253, %r4252;
	min.s32 	%r8735, %r8723, %r4254;
$L__BB3_683:
	st.shared.u32 	[%r7+20280], %r8735;
	@%p1 bra 	$L__BB3_685;
	ld.shared.u32 	%r4255, [%r5+20352];
	ld.shared.u32 	%r4256, [%r9+5772];
	add.s32 	%r4257, %r4256, %r4255;
	min.s32 	%r8736, %r8724, %r4257;
	bra.uni 	$L__BB3_686;
$L__BB3_685:
	ld.shared.u32 	%r4258, [%r6+20352];
	ld.shared.u32 	%r4259, [%r8+5772];
	add.s32 	%r4260, %r4259, %r4258;
	min.s32 	%r8736, %r8724, %r4260;
$L__BB3_686:
	st.shared.u32 	[%r7+20436], %r8736;
	@%p1 bra 	$L__BB3_688;
	ld.shared.u32 	%r4261, [%r5+76];
	ld.shared.u32 	%r4262, [%r9+5928];
	add.s32 	%r4263, %r4262, %r4261;
	min.s32 	%r8737, %r8725, %r4263;
	bra.uni 	$L__BB3_689;
$L__BB3_688:
	ld.shared.u32 	%r4264, [%r6+76];
	ld.shared.u32 	%r4265, [%r8+5928];
	add.s32 	%r4266, %r4265, %r4264;
	min.s32 	%r8737, %r8725, %r4266;
$L__BB3_689:
	st.shared.u32 	[%r7], %r8737;
	@%p1 bra 	$L__BB3_691;
	ld.shared.u32 	%r4267, [%r5+76];
	ld.shared.u32 	%r4268, [%r9+6084];
	add.s32 	%r4269, %r4268, %r4267;
	min.s32 	%r8738, %r8726, %r4269;
	bra.uni 	$L__BB3_692;
$L__BB3_691:
	ld.shared.u32 	%r4270, [%r6+76];
	ld.shared.u32 	%r4271, [%r8+6084];
	add.s32 	%r4272, %r4271, %r4270;
	min.s32 	%r8738, %r8726, %r4272;
$L__BB3_692:
	st.shared.u32 	[%r7+156], %r8738;
	@%p1 bra 	$L__BB3_694;
	ld.shared.u32 	%r4273, [%r5+4132];
	ld.shared.u32 	%r4274, [%r9+5928];
	add.s32 	%r4275, %r4274, %r4273;
	min.s32 	%r8739, %r8727, %r4275;
	bra.uni 	$L__BB3_695;
$L__BB3_694:
	ld.shared.u32 	%r4276, [%r6+4132];
	ld.shared.u32 	%r4277, [%r8+5928];
	add.s32 	%r4278, %r4277, %r4276;
	min.s32 	%r8739, %r8727, %r4278;
$L__BB3_695:
	st.shared.u32 	[%r7+4056], %r8739;
	@%p1 bra 	$L__BB3_697;
	ld.shared.u32 	%r4279, [%r5+4132];
	ld.shared.u32 	%r4280, [%r9+6084];
	add.s32 	%r4281, %r4280, %r4279;
	min.s32 	%r8740, %r8728, %r4281;
	bra.uni 	$L__BB3_698;
$L__BB3_697:
	ld.shared.u32 	%r4282, [%r6+4132];
	ld.shared.u32 	%r4283, [%r8+6084];
	add.s32 	%r4284, %r4283, %r4282;
	min.s32 	%r8740, %r8728, %r4284;
$L__BB3_698:
	st.shared.u32 	[%r7+4212], %r8740;
	@%p1 bra 	$L__BB3_700;
	ld.shared.u32 	%r4285, [%r5+8188];
	ld.shared.u32 	%r4286, [%r9+5928];
	add.s32 	%r4287, %r4286, %r4285;
	min.s32 	%r8741, %r8729, %r4287;
	bra.uni 	$L__BB3_701;
$L__BB3_700:
	ld.shared.u32 	%r4288, [%r6+8188];
	ld.shared.u32 	%r4289, [%r8+5928];
	add.s32 	%r4290, %r4289, %r4288;
	min.s32 	%r8741, %r8729, %r4290;
$L__BB3_701:
	st.shared.u32 	[%r7+8112], %r8741;
	@%p1 bra 	$L__BB3_703;
	ld.shared.u32 	%r4291, [%r5+8188];
	ld.shared.u32 	%r4292, [%r9+6084];
	add.s32 	%r4293, %r4292, %r4291;
	min.s32 	%r8742, %r8730, %r4293;
	bra.uni 	$L__BB3_704;
$L__BB3_703:
	ld.shared.u32 	%r4294, [%r6+8188];
	ld.shared.u32 	%r4295, [%r8+6084];
	add.s32 	%r4296, %r4295, %r4294;
	min.s32 	%r8742, %r8730, %r4296;
$L__BB3_704:
	st.shared.u32 	[%r7+8268], %r8742;
	@%p1 bra 	$L__BB3_706;
	ld.shared.u32 	%r4297, [%r5+12244];
	ld.shared.u32 	%r4298, [%r9+5928];
	add.s32 	%r4299, %r4298, %r4297;
	min.s32 	%r8743, %r8731, %r4299;
	bra.uni 	$L__BB3_707;
$L__BB3_706:
	ld.shared.u32 	%r4300, [%r6+12244];
	ld.shared.u32 	%r4301, [%r8+5928];
	add.s32 	%r4302, %r4301, %r4300;
	min.s32 	%r8743, %r8731, %r4302;
$L__BB3_707:
	st.shared.u32 	[%r7+12168], %r8743;
	@%p1 bra 	$L__BB3_709;
	ld.shared.u32 	%r4303, [%r5+12244];
	ld.shared.u32 	%r4304, [%r9+6084];
	add.s32 	%r4305, %r4304, %r4303;
	min.s32 	%r8744, %r8732, %r4305;
	bra.uni 	$L__BB3_710;
$L__BB3_709:
	ld.shared.u32 	%r4306, [%r6+12244];
	ld.shared.u32 	%r4307, [%r8+6084];
	add.s32 	%r4308, %r4307, %r4306;
	min.s32 	%r8744, %r8732, %r4308;
$L__BB3_710:
	st.shared.u32 	[%r7+12324], %r8744;
	@%p1 bra 	$L__BB3_712;
	ld.shared.u32 	%r4309, [%r5+16300];
	ld.shared.u32 	%r4310, [%r9+5928];
	add.s32 	%r4311, %r4310, %r4309;
	min.s32 	%r8745, %r8733, %r4311;
	bra.uni 	$L__BB3_713;
$L__BB3_712:
	ld.shared.u32 	%r4312, [%r6+16300];
	ld.shared.u32 	%r4313, [%r8+5928];
	add.s32 	%r4314, %r4313, %r4312;
	min.s32 	%r8745, %r8733, %r4314;
$L__BB3_713:
	st.shared.u32 	[%r7+16224], %r8745;
	@%p1 bra 	$L__BB3_715;
	ld.shared.u32 	%r4315, [%r5+16300];
	ld.shared.u32 	%r4316, [%r9+6084];
	add.s32 	%r4317, %r4316, %r4315;
	min.s32 	%r8746, %r8734, %r4317;
	bra.uni 	$L__BB3_716;
$L__BB3_715:
	ld.shared.u32 	%r4318, [%r6+16300];
	ld.shared.u32 	%r4319, [%r8+6084];
	add.s32 	%r4320, %r4319, %r4318;
	min.s32 	%r8746, %r8734, %r4320;
$L__BB3_716:
	st.shared.u32 	[%r7+16380], %r8746;
	@%p1 bra 	$L__BB3_718;
	ld.shared.u32 	%r4321, [%r5+20356];
	ld.shared.u32 	%r4322, [%r9+5928];
	add.s32 	%r4323, %r4322, %r4321;
	min.s32 	%r8747, %r8735, %r4323;
	bra.uni 	$L__BB3_719;
$L__BB3_718:
	ld.shared.u32 	%r4324, [%r6+20356];
	ld.shared.u32 	%r4325, [%r8+5928];
	add.s32 	%r4326, %r4325, %r4324;
	min.s32 	%r8747, %r8735, %r4326;
$L__BB3_719:
	st.shared.u32 	[%r7+20280], %r8747;
	@%p1 bra 	$L__BB3_721;
	ld.shared.u32 	%r4327, [%r5+20356];
	ld.shared.u32 	%r4328, [%r9+6084];
	add.s32 	%r4329, %r4328, %r4327;
	min.s32 	%r8748, %r8736, %r4329;
	bra.uni 	$L__BB3_722;
$L__BB3_721:
	ld.shared.u32 	%r4330, [%r6+20356];
	ld.shared.u32 	%r4331, [%r8+6084];
	add.s32 	%r4332, %r4331, %r4330;
	min.s32 	%r8748, %r8736, %r4332;
$L__BB3_722:
	@%p1 bra 	$L__BB3_724;
	ld.shared.u32 	%r4333, [%r5+80];
	ld.shared.u32 	%r4334, [%r9+6240];
	add.s32 	%r4335, %r4334, %r4333;
	min.s32 	%r8749, %r8737, %r4335;
	bra.uni 	$L__BB3_725;
$L__BB3_724:
	ld.shared.u32 	%r4336, [%r6+80];
	ld.shared.u32 	%r4337, [%r8+6240];
	add.s32 	%r4338, %r4337, %r4336;
	min.s32 	%r8749, %r8737, %r4338;
$L__BB3_725:
	st.shared.u32 	[%r7], %r8749;
	@%p1 bra 	$L__BB3_727;
	ld.shared.u32 	%r4339, [%r5+80];
	ld.shared.u32 	%r4340, [%r9+6396];
	add.s32 	%r4341, %r4340, %r4339;
	min.s32 	%r8750, %r8738, %r4341;
	bra.uni 	$L__BB3_728;
$L__BB3_727:
	ld.shared.u32 	%r4342, [%r6+80];
	ld.shared.u32 	%r4343, [%r8+6396];
	add.s32 	%r4344, %r4343, %r4342;
	min.s32 	%r8750, %r8738, %r4344;
$L__BB3_728:
	st.shared.u32 	[%r7+156], %r8750;
	@%p1 bra 	$L__BB3_730;
	ld.shared.u32 	%r4345, [%r5+4136];
	ld.shared.u32 	%r4346, [%r9+6240];
	add.s32 	%r4347, %r4346, %r4345;
	min.s32 	%r8751, %r8739, %r4347;
	bra.uni 	$L__BB3_731;
$L__BB3_730:
	ld.shared.u32 	%r4348, [%r6+4136];
	ld.shared.u32 	%r4349, [%r8+6240];
	add.s32 	%r4350, %r4349, %r4348;
	min.s32 	%r8751, %r8739, %r4350;
$L__BB3_731:
	st.shared.u32 	[%r7+4056], %r8751;
	@%p1 bra 	$L__BB3_733;
	ld.shared.u32 	%r4351, [%r5+4136];
	ld.shared.u32 	%r4352, [%r9+6396];
	add.s32 	%r4353, %r4352, %r4351;
	min.s32 	%r8752, %r8740, %r4353;
	bra.uni 	$L__BB3_734;
$L__BB3_733:
	ld.shared.u32 	%r4354, [%r6+4136];
	ld.shared.u32 	%r4355, [%r8+6396];
	add.s32 	%r4356, %r4355, %r4354;
	min.s32 	%r8752, %r8740, %r4356;
$L__BB3_734:
	st.shared.u32 	[%r7+4212], %r8752;
	@%p1 bra 	$L__BB3_736;
	ld.shared.u32 	%r4357, [%r5+8192];
	ld.shared.u32 	%r4358, [%r9+6240];
	add.s32 	%r4359, %r4358, %r4357;
	min.s32 	%r8753, %r8741, %r4359;
	bra.uni 	$L__BB3_737;
$L__BB3_736:
	ld.shared.u32 	%r4360, [%r6+8192];
	ld.shared.u32 	%r4361, [%r8+6240];
	add.s32 	%r4362, %r4361, %r4360;
	min.s32 	%r8753, %r8741, %r4362;
$L__BB3_737:
	st.shared.u32 	[%r7+8112], %r8753;
	@%p1 bra 	$L__BB3_739;
	ld.shared.u32 	%r4363, [%r5+8192];
	ld.shared.u32 	%r4364, [%r9+6396];
	add.s32 	%r4365, %r4364, %r4363;
	min.s32 	%r8754, %r8742, %r4365;
	bra.uni 	$L__BB3_740;
$L__BB3_739:
	ld.shared.u32 	%r4366, [%r6+8192];
	ld.shared.u32 	%r4367, [%r8+6396];
	add.s32 	%r4368, %r4367, %r4366;
	min.s32 	%r8754, %r8742, %r4368;
$L__BB3_740:
	st.shared.u32 	[%r7+8268], %r8754;
	@%p1 bra 	$L__BB3_742;
	ld.shared.u32 	%r4369, [%r5+12248];
	ld.shared.u32 	%r4370, [%r9+6240];
	add.s32 	%r4371, %r4370, %r4369;
	min.s32 	%r8755, %r8743, %r4371;
	bra.uni 	$L__BB3_743;
$L__BB3_742:
	ld.shared.u32 	%r4372, [%r6+12248];
	ld.shared.u32 	%r4373, [%r8+6240];
	add.s32 	%r4374, %r4373, %r4372;
	min.s32 	%r8755, %r8743, %r4374;
$L__BB3_743:
	st.shared.u32 	[%r7+12168], %r8755;
	@%p1 bra 	$L__BB3_745;
	ld.shared.u32 	%r4375, [%r5+12248];
	ld.shared.u32 	%r4376, [%r9+6396];
	add.s32 	%r4377, %r4376, %r4375;
	min.s32 	%r8756, %r8744, %r4377;
	bra.uni 	$L__BB3_746;
$L__BB3_745:
	ld.shared.u32 	%r4378, [%r6+12248];
	ld.shared.u32 	%r4379, [%r8+6396];
	add.s32 	%r4380, %r4379, %r4378;
	min.s32 	%r8756, %r8744, %r4380;
$L__BB3_746:
	st.shared.u32 	[%r7+12324], %r8756;
	@%p1 bra 	$L__BB3_748;
	ld.shared.u32 	%r4381, [%r5+16304];
	ld.shared.u32 	%r4382, [%r9+6240];
	add.s32 	%r4383, %r4382, %r4381;
	min.s32 	%r8757, %r8745, %r4383;
	bra.uni 	$L__BB3_749;
$L__BB3_748:
	ld.shared.u32 	%r4384, [%r6+16304];
	ld.shared.u32 	%r4385, [%r8+6240];
	add.s32 	%r4386, %r4385, %r4384;
	min.s32 	%r8757, %r8745, %r4386;
$L__BB3_749:
	st.shared.u32 	[%r7+16224], %r8757;
	@%p1 bra 	$L__BB3_751;
	ld.shared.u32 	%r4387, [%r5+16304];
	ld.shared.u32 	%r4388, [%r9+6396];
	add.s32 	%r4389, %r4388, %r4387;
	min.s32 	%r8758, %r8746, %r4389;
	bra.uni 	$L__BB3_752;
$L__BB3_751:
	ld.shared.u32 	%r4390, [%r6+16304];
	ld.shared.u32 	%r4391, [%r8+6396];
	add.s32 	%r4392, %r4391, %r4390;
	min.s32 	%r8758, %r8746, %r4392;
$L__BB3_752:
	st.shared.u32 	[%r7+16380], %r8758;
	@%p1 bra 	$L__BB3_754;
	ld.shared.u32 	%r4393, [%r5+20360];
	ld.shared.u32 	%r4394, [%r9+6240];
	add.s32 	%r4395, %r4394, %r4393;
	min.s32 	%r8759, %r8747, %r4395;
	bra.uni 	$L__BB3_755;
$L__BB3_754:
	ld.shared.u32 	%r4396, [%r6+20360];
	ld.shared.u32 	%r4397, [%r8+6240];
	add.s32 	%r4398, %r4397, %r4396;
	min.s32 	%r8759, %r8747, %r4398;
$L__BB3_755:
	st.shared.u32 	[%r7+20280], %r8759;
	@%p1 bra 	$L__BB3_757;
	ld.shared.u32 	%r4399, [%r5+20360];
	ld.shared.u32 	%r4400, [%r9+6396];
	add.s32 	%r4401, %r4400, %r4399;
	min.s32 	%r8760, %r8748, %r4401;
	bra.uni 	$L__BB3_758;
$L__BB3_757:
	ld.shared.u32 	%r4402, [%r6+20360];
	ld.shared.u32 	%r4403, [%r8+6396];
	add.s32 	%r4404, %r4403, %r4402;
	min.s32 	%r8760, %r8748, %r4404;
$L__BB3_758:
	st.shared.u32 	[%r7+20436], %r8760;
	@%p1 bra 	$L__BB3_760;
	ld.shared.u32 	%r4405, [%r5+84];
	ld.shared.u32 	%r4406, [%r9+6552];
	add.s32 	%r4407, %r4406, %r4405;
	min.s32 	%r8761, %r8749, %r4407;
	bra.uni 	$L__BB3_761;
$L__BB3_760:
	ld.shared.u32 	%r4408, [%r6+84];
	ld.shared.u32 	%r4409, [%r8+6552];
	add.s32 	%r4410, %r4409, %r4408;
	min.s32 	%r8761, %r8749, %r4410;
$L__BB3_761:
	st.shared.u32 	[%r7], %r8761;
	@%p1 bra 	$L__BB3_763;
	ld.shared.u32 	%r4411, [%r5+84];
	ld.shared.u32 	%r4412, [%r9+6708];
	add.s32 	%r4413, %r4412, %r4411;
	min.s32 	%r8762, %r8750, %r4413;
	bra.uni 	$L__BB3_764;
$L__BB3_763:
	ld.shared.u32 	%r4414, [%r6+84];
	ld.shared.u32 	%r4415, [%r8+6708];
	add.s32 	%r4416, %r4415, %r4414;
	min.s32 	%r8762, %r8750, %r4416;
$L__BB3_764:
	st.shared.u32 	[%r7+156], %r8762;
	@%p1 bra 	$L__BB3_766;
	ld.shared.u32 	%r4417, [%r5+4140];
	ld.shared.u32 	%r4418, [%r9+6552];
	add.s32 	%r4419, %r4418, %r4417;
	min.s32 	%r8763, %r8751, %r4419;
	bra.uni 	$L__BB3_767;
$L__BB3_766:
	ld.shared.u32 	%r4420, [%r6+4140];
	ld.shared.u32 	%r4421, [%r8+6552];
	add.s32 	%r4422, %r4421, %r4420;
	min.s32 	%r8763, %r8751, %r4422;
$L__BB3_767:
	st.shared.u32 	[%r7+4056], %r8763;
	@%p1 bra 	$L__BB3_769;
	ld.shared.u32 	%r4423, [%r5+4140];
	ld.shared.u32 	%r4424, [%r9+6708];
	add.s32 	%r4425, %r4424, %r4423;
	min.s32 	%r8764, %r8752, %r4425;
	bra.uni 	$L__BB3_770;
$L__BB3_769:
	ld.shared.u32 	%r4426, [%r6+4140];
	ld.shared.u32 	%r4427, [%r8+6708];
	add.s32 	%r4428, %r4427, %r4426;
	min.s32 	%r8764, %r8752, %r4428;
$L__BB3_770:
	st.shared.u32 	[%r7+4212], %r8764;
	@%p1 bra 	$L__BB3_772;
	ld.shared.u32 	%r4429, [%r5+8196];
	ld.shared.u32 	%r4430, [%r9+6552];
	add.s32 	%r4431, %r4430, %r4429;
	min.s32 	%r8765, %r8753, %r4431;
	bra.uni 	$L__BB3_773;
$L__BB3_772:
	ld.shared.u32 	%r4432, [%r6+8196];
	ld.shared.u32 	%r4433, [%r8+6552];
	add.s32 	%r4434, %r4433, %r4432;
	min.s32 	%r8765, %r8753, %r4434;
$L__BB3_773:
	st.shared.u32 	[%r7+8112], %r8765;
	@%p1 bra 	$L__BB3_775;
	ld.shared.u32 	%r4435, [%r5+8196];
	ld.shared.u32 	%r4436, [%r9+6708];
	add.s32 	%r4437, %r4436, %r4435;
	min.s32 	%r8766, %r8754, %r4437;
	bra.uni 	$L__BB3_776;
$L__BB3_775:
	ld.shared.u32 	%r4438, [%r6+8196];
	ld.shared.u32 	%r4439, [%r8+6708];
	add.s32 	%r4440, %r4439, %r4438;
	min.s32 	%r8766, %r8754, %r4440;
$L__BB3_776:
	st.shared.u32 	[%r7+8268], %r8766;
	@%p1 bra 	$L__BB3_778;
	ld.shared.u32 	%r4441, [%r5+12252];
	ld.shared.u32 	%r4442, [%r9+6552];
	add.s32 	%r4443, %r4442, %r4441;
	min.s32 	%r8767, %r8755, %r4443;
	bra.uni 	$L__BB3_779;
$L__BB3_778:
	ld.shared.u32 	%r4444, [%r6+12252];
	ld.shared.u32 	%r4445, [%r8+6552];
	add.s32 	%r4446, %r4445, %r4444;
	min.s32 	%r8767, %r8755, %r4446;
$L__BB3_779:
	st.shared.u32 	[%r7+12168], %r8767;
	@%p1 bra 	$L__BB3_781;
	ld.shared.u32 	%r4447, [%r5+12252];
	ld.shared.u32 	%r4448, [%r9+6708];
	add.s32 	%r4449, %r4448, %r4447;
	min.s32 	%r8768, %r8756, %r4449;
	bra.uni 	$L__BB3_782;
$L__BB3_781:
	ld.shared.u32 	%r4450, [%r6+12252];
	ld.shared.u32 	%r4451, [%r8+6708];
	add.s32 	%r4452, %r4451, %r4450;
	min.s32 	%r8768, %r8756, %r4452;
$L__BB3_782:
	st.shared.u32 	[%r7+12324], %r8768;
	@%p1 bra 	$L__BB3_784;
	ld.shared.u32 	%r4453, [%r5+16308];
	ld.shared.u32 	%r4454, [%r9+6552];
	add.s32 	%r4455, %r4454, %r4453;
	min.s32 	%r8769, %r8757, %r4455;
	bra.uni 	$L__BB3_785;
$L__BB3_784:
	ld.shared.u32 	%r4456, [%r6+16308];
	ld.shared.u32 	%r4457, [%r8+6552];
	add.s32 	%r4458, %r4457, %r4456;
	min.s32 	%r8769, %r8757, %r4458;
$L__BB3_785:
	st.shared.u32 	[%r7+16224], %r8769;
	@%p1 bra 	$L__BB3_787;
	ld.shared.u32 	%r4459, [%r5+16308];
	ld.shared.u32 	%r4460, [%r9+6708];
	add.s32 	%r4461, %r4460, %r4459;
	min.s32 	%r8770, %r8758, %r4461;
	bra.uni 	$L__BB3_788;
$L__BB3_787:
	ld.shared.u32 	%r4462, [%r6+16308];
	ld.shared.u32 	%r4463, [%r8+6708];
	add.s32 	%r4464, %r4463, %r4462;
	min.s32 	%r8770, %r8758, %r4464;
$L__BB3_788:
	st.shared.u32 	[%r7+16380], %r8770;
	@%p1 bra 	$L__BB3_790;
	ld.shared.u32 	%r4465, [%r5+20364];
	ld.shared.u32 	%r4466, [%r9+6552];
	add.s32 	%r4467, %r4466, %r4465;
	min.s32 	%r8771, %r8759, %r4467;
	bra.uni 	$L__BB3_791;
$L__BB3_790:
	ld.shared.u32 	%r4468, [%r6+20364];
	ld.shared.u32 	%r4469, [%r8+6552];
	add.s32 	%r4470, %r4469, %r4468;
	min.s32 	%r8771, %r8759, %r4470;
$L__BB3_791:
	st.shared.u32 	[%r7+20280], %r8771;
	@%p1 bra 	$L__BB3_793;
	ld.shared.u32 	%r4471, [%r5+20364];
	ld.shared.u32 	%r4472, [%r9+6708];
	add.s32 	%r4473, %r4472, %r4471;
	min.s32 	%r8772, %r8760, %r4473;
	bra.uni 	$L__BB3_794;
$L__BB3_793:
	ld.shared.u32 	%r4474, [%r6+20364];
	ld.shared.u32 	%r4475, [%r8+6708];
	add.s32 	%r4476, %r4475, %r4474;
	min.s32 	%r8772, %r8760, %r4476;
$L__BB3_794:
	@%p1 bra 	$L__BB3_796;
	ld.shared.u32 	%r4477, [%r5+88];
	ld.shared.u32 	%r4478, [%r9+6864];
	add.s32 	%r4479, %r4478, %r4477;
	min.s32 	%r8773, %r8761, %r4479;
	bra.uni 	$L__BB3_797;
$L__BB3_796:
	ld.shared.u32 	%r4480, [%r6+88];
	ld.shared.u32 	%r4481, [%r8+6864];
	add.s32 	%r4482, %r4481, %r4480;
	min.s32 	%r8773, %r8761, %r4482;
$L__BB3_797:
	st.shared.u32 	[%r7], %r8773;
	@%p1 bra 	$L__BB3_799;
	ld.shared.u32 	%r4483, [%r5+88];
	ld.shared.u32 	%r4484, [%r9+7020];
	add.s32 	%r4485, %r4484, %r4483;
	min.s32 	%r8774, %r8762, %r4485;
	bra.uni 	$L__BB3_800;
$L__BB3_799:
	ld.shared.u32 	%r4486, [%r6+88];
	ld.shared.u32 	%r4487, [%r8+7020];
	add.s32 	%r4488, %r4487, %r4486;
	min.s32 	%r8774, %r8762, %r4488;
$L__BB3_800:
	st.shared.u32 	[%r7+156], %r8774;
	@%p1 bra 	$L__BB3_802;
	ld.shared.u32 	%r4489, [%r5+4144];
	ld.shared.u32 	%r4490, [%r9+6864];
	add.s32 	%r4491, %r4490, %r4489;
	min.s32 	%r8775, %r8763, %r4491;
	bra.uni 	$L__BB3_803;
$L__BB3_802:
	ld.shared.u32 	%r4492, [%r6+4144];
	ld.shared.u32 	%r4493, [%r8+6864];
	add.s32 	%r4494, %r4493, %r4492;
	min.s32 	%r8775, %r8763, %r4494;
$L__BB3_803:
	st.shared.u32 	[%r7+4056], %r8775;
	@%p1 bra 	$L__BB3_805;
	ld.shared.u32 	%r4495, [%r5+4144];
	ld.shared.u32 	%r4496, [%r9+7020];
	add.s32 	%r4497, %r4496, %r4495;
	min.s32 	%r8776, %r8764, %r4497;
	bra.uni 	$L__BB3_806;
$L__BB3_805:
	ld.shared.u32 	%r4498, [%r6+4144];
	ld.shared.u32 	%r4499, [%r8+7020];
	add.s32 	%r4500, %r4499, %r4498;
	min.s32 	%r8776, %r8764, %r4500;
$L__BB3_806:
	st.shared.u32 	[%r7+4212], %r8776;
	@%p1 bra 	$L__BB3_808;
	ld.shared.u32 	%r4501, [%r5+8200];
	ld.shared.u32 	%r4502, [%r9+6864];
	add.s32 	%r4503, %r4502, %r4501;
	min.s32 	%r8777, %r8765, %r4503;
	bra.uni 	$L__BB3_809;
$L__BB3_808:
	ld.shared.u32 	%r4504, [%r6+8200];
	ld.shared.u32 	%r4505, [%r8+6864];
	add.s32 	%r4506, %r4505, %r4504;
	min.s32 	%r8777, %r8765, %r4506;
$L__BB3_809:
	st.shared.u32 	[%r7+8112], %r8777;
	@%p1 bra 	$L__BB3_811;
	ld.shared.u32 	%r4507, [%r5+8200];
	ld.shared.u32 	%r4508, [%r9+7020];
	add.s32 	%r4509, %r4508, %r4507;
	min.s32 	%r8778, %r8766, %r4509;
	bra.uni 	$L__BB3_812;
$L__BB3_811:
	ld.shared.u32 	%r4510, [%r6+8200];
	ld.shared.u32 	%r4511, [%r8+7020];
	add.s32 	%r4512, %r4511, %r4510;
	min.s32 	%r8778, %r8766, %r4512;
$L__BB3_812:
	st.shared.u32 	[%r7+8268], %r8778;
	@%p1 bra 	$L__BB3_814;
	ld.shared.u32 	%r4513, [%r5+12256];
	ld.shared.u32 	%r4514, [%r9+6864];
	add.s32 	%r4515, %r4514, %r4513;
	min.s32 	%r8779, %r8767, %r4515;
	bra.uni 	$L__BB3_815;
$L__BB3_814:
	ld.shared.u32 	%r4516, [%r6+12256];
	ld.shared.u32 	%r4517, [%r8+6864];
	add.s32 	%r4518, %r4517, %r4516;
	min.s32 	%r8779, %r8767, %r4518;
$L__BB3_815:
	st.shared.u32 	[%r7+12168], %r8779;
	@%p1 bra 	$L__BB3_817;
	ld.shared.u32 	%r4519, [%r5+12256];
	ld.shared.u32 	%r4520, [%r9+7020];
	add.s32 	%r4521, %r4520, %r4519;
	min.s32 	%r8780, %r8768, %r4521;
	bra.uni 	$L__BB3_818;
$L__BB3_817:
	ld.shared.u32 	%r4522, [%r6+12256];
	ld.shared.u32 	%r4523, [%r8+7020];
	add.s32 	%r4524, %r4523, %r4522;
	min.s32 	%r8780, %r8768, %r4524;
$L__BB3_818:
	st.shared.u32 	[%r7+12324], %r8780;
	@%p1 bra 	$L__BB3_820;
	ld.shared.u32 	%r4525, [%r5+16312];
	ld.shared.u32 	%r4526, [%r9+6864];
	add.s32 	%r4527, %r4526, %r4525;
	min.s32 	%r8781, %r8769, %r4527;
	bra.uni 	$L__BB3_821;
$L__BB3_820:
	ld.shared.u32 	%r4528, [%r6+16312];
	ld.shared.u32 	%r4529, [%r8+6864];
	add.s32 	%r4530, %r4529, %r4528;
	min.s32 	%r8781, %r8769, %r4530;
$L__BB3_821:
	st.shared.u32 	[%r7+16224], %r8781;
	@%p1 bra 	$L__BB3_823;
	ld.shared.u32 	%r4531, [%r5+16312];
	ld.shared.u32 	%r4532, [%r9+7020];
	add.s32 	%r4533, %r4532, %r4531;
	min.s32 	%r8782, %r8770, %r4533;
	bra.uni 	$L__BB3_824;
$L__BB3_823:
	ld.shared.u32 	%r4534, [%r6+16312];
	ld.shared.u32 	%r4535, [%r8+7020];
	add.s32 	%r4536, %r4535, %r4534;
	min.s32 	%r8782, %r8770, %r4536;
$L__BB3_824:
	st.shared.u32 	[%r7+16380], %r8782;
	@%p1 bra 	$L__BB3_826;
	ld.shared.u32 	%r4537, [%r5+20368];
	ld.shared.u32 	%r4538, [%r9+6864];
	add.s32 	%r4539, %r4538, %r4537;
	min.s32 	%r8783, %r8771, %r4539;
	bra.uni 	$L__BB3_827;
$L__BB3_826:
	ld.shared.u32 	%r4540, [%r6+20368];
	ld.shared.u32 	%r4541, [%r8+6864];
	add.s32 	%r4542, %r4541, %r4540;
	min.s32 	%r8783, %r8771, %r4542;
$L__BB3_827:
	st.shared.u32 	[%r7+20280], %r8783;
	@%p1 bra 	$L__BB3_829;
	ld.shared.u32 	%r4543, [%r5+20368];
	ld.shared.u32 	%r4544, [%r9+7020];
	add.s32 	%r4545, %r4544, %r4543;
	min.s32 	%r8784, %r8772, %r4545;
	bra.uni 	$L__BB3_830;
$L__BB3_829:
	ld.shared.u32 	%r4546, [%r6+20368];
	ld.shared.u32 	%r4547, [%r8+7020];
	add.s32 	%r4548, %r4547, %r4546;
	min.s32 	%r8784, %r8772, %r4548;
$L__BB3_830:
	st.shared.u32 	[%r7+20436], %r8784;
	@%p1 bra 	$L__BB3_832;
	ld.shared.u32 	%r4549, [%r5+92];
	ld.shared.u32 	%r4550, [%r9+7176];
	add.s32 	%r4551, %r4550, %r4549;
	min.s32 	%r8785, %r8773, %r4551;
	bra.uni 	$L__BB3_833;
$L__BB3_832:
	ld.shared.u32 	%r4552, [%r6+92];
	ld.shared.u32 	%r4553, [%r8+7176];
	add.s32 	%r4554, %r4553, %r4552;
	min.s32 	%r8785, %r8773, %r4554;
$L__BB3_833:
	st.shared.u32 	[%r7], %r8785;
	@%p1 bra 	$L__BB3_835;
	ld.shared.u32 	%r4555, [%r5+92];
	ld.shared.u32 	%r4556, [%r9+7332];
	add.s32 	%r4557, %r4556, %r4555;
	min.s32 	%r8786, %r8774, %r4557;
	bra.uni 	$L__BB3_836;
$L__BB3_835:
	ld.shared.u32 	%r4558, [%r6+92];
	ld.shared.u32 	%r4559, [%r8+7332];
	add.s32 	%r4560, %r4559, %r4558;
	min.s32 	%r8786, %r8774, %r4560;
$L__BB3_836:
	st.shared.u32 	[%r7+156], %r8786;
	@%p1 bra 	$L__BB3_838;
	ld.shared.u32 	%r4561, [%r5+4148];
	ld.shared.u32 	%r4562, [%r9+7176];
	add.s32 	%r4563, %r4562, %r4561;
	min.s32 	%r8787, %r8775, %r4563;
	bra.uni 	$L__BB3_839;
$L__BB3_838:
	ld.shared.u32 	%r4564, [%r6+4148];
	ld.shared.u32 	%r4565, [%r8+7176];
	add.s32 	%r4566, %r4565, %r4564;
	min.s32 	%r8787, %r8775, %r4566;
$L__BB3_839:
	st.shared.u32 	[%r7+4056], %r8787;
	@%p1 bra 	$L__BB3_841;
	ld.shared.u32 	%r4567, [%r5+4148];
	ld.shared.u32 	%r4568, [%r9+7332];
	add.s32 	%r4569, %r4568, %r4567;
	min.s32 	%r8788, %r8776, %r4569;
	bra.uni 	$L__BB3_842;
$L__BB3_841:
	ld.shared.u32 	%r4570, [%r6+4148];
	ld.shared.u32 	%r4571, [%r8+7332];
	add.s32 	%r4572, %r4571, %r4570;
	min.s32 	%r8788, %r8776, %r4572;
$L__BB3_842:
	st.shared.u32 	[%r7+4212], %r8788;
	@%p1 bra 	$L__BB3_844;
	ld.shared.u32 	%r4573, [%r5+8204];
	ld.shared.u32 	%r4574, [%r9+7176];
	add.s32 	%r4575, %r4574, %r4573;
	min.s32 	%r8789, %r8777, %r4575;
	bra.uni 	$L__BB3_845;
$L__BB3_844:
	ld.shared.u32 	%r4576, [%r6+8204];
	ld.shared.u32 	%r4577, [%r8+7176];
	add.s32 	%r4578, %r4577, %r4576;
	min.s32 	%r8789, %r8777, %r4578;
$L__BB3_845:
	st.shared.u32 	[%r7+8112], %r8789;
	@%p1 bra 	$L__BB3_847;
	ld.shared.u32 	%r4579, [%r5+8204];
	ld.shared.u32 	%r4580, [%r9+7332];
	add.s32 	%r4581, %r4580, %r4579;
	min.s32 	%r8790, %r8778, %r4581;
	bra.uni 	$L__BB3_848;
$L__BB3_847:
	ld.shared.u32 	%r4582, [%r6+8204];
	ld.shared.u32 	%r4583, [%r8+7332];
	add.s32 	%r4584, %r4583, %r4582;
	min.s32 	%r8790, %r8778, %r4584;
$L__BB3_848:
	st.shared.u32 	[%r7+8268], %r8790;
	@%p1 bra 	$L__BB3_850;
	ld.shared.u32 	%r4585, [%r5+12260];
	ld.shared.u32 	%r4586, [%r9+7176];
	add.s32 	%r4587, %r4586, %r4585;
	min.s32 	%r8791, %r8779, %r4587;
	bra.uni 	$L__BB3_851;
$L__BB3_850:
	ld.shared.u32 	%r4588, [%r6+12260];
	ld.shared.u32 	%r4589, [%r8+7176];
	add.s32 	%r4590, %r4589, %r4588;
	min.s32 	%r8791, %r8779, %r4590;
$L__BB3_851:
	st.shared.u32 	[%r7+12168], %r8791;
	@%p1 bra 	$L__BB3_853;
	ld.shared.u32 	%r4591, [%r5+12260];
	ld.shared.u32 	%r4592, [%r9+7332];
	add.s32 	%r4593, %r4592, %r4591;
	min.s32 	%r8792, %r8780, %r4593;
	bra.uni 	$L__BB3_854;
$L__BB3_853:
	ld.shared.u32 	%r4594, [%r6+12260];
	ld.shared.u32 	%r4595, [%r8+7332];
	add.s32 	%r4596, %r4595, %r4594;
	min.s32 	%r8792, %r8780, %r4596;
$L__BB3_854:
	st.shared.u32 	[%r7+12324], %r8792;
	@%p1 bra 	$L__BB3_856;
	ld.shared.u32 	%r4597, [%r5+16316];
	ld.shared.u32 	%r4598, [%r9+7176];
	add.s32 	%r4599, %r4598, %r4597;
	min.s32 	%r8793, %r8781, %r4599;
	bra.uni 	$L__BB3_857;
$L__BB3_856:
	ld.shared.u32 	%r4600, [%r6+16316];
	ld.shared.u32 	%r4601, [%r8+7176];
	add.s32 	%r4602, %r4601, %r4600;
	min.s32 	%r8793, %r8781, %r4602;
$L__BB3_857:
	st.shared.u32 	[%r7+16224], %r8793;
	@%p1 bra 	$L__BB3_859;
	ld.shared.u32 	%r4603, [%r5+16316];
	ld.shared.u32 	%r4604, [%r9+7332];
	add.s32 	%r4605, %r4604, %r4603;
	min.s32 	%r8794, %r8782, %r4605;
	bra.uni 	$L__BB3_860;
$L__BB3_859:
	ld.shared.u32 	%r4606, [%r6+16316];
	ld.shared.u32 	%r4607, [%r8+7332];
	add.s32 	%r4608, %r4607, %r4606;
	min.s32 	%r8794, %r8782, %r4608;
$L__BB3_860:
	st.shared.u32 	[%r7+16380], %r8794;
	@%p1 bra 	$L__BB3_862;
	ld.shared.u32 	%r4609, [%r5+20372];
	ld.shared.u32 	%r4610, [%r9+7176];
	add.s32 	%r4611, %r4610, %r4609;
	min.s32 	%r8795, %r8783, %r4611;
	bra.uni 	$L__BB3_863;
$L__BB3_862:
	ld.shared.u32 	%r4612, [%r6+20372];
	ld.shared.u32 	%r4613, [%r8+7176];
	add.s32 	%r4614, %r4613, %r4612;
	min.s32 	%r8795, %r8783, %r4614;
$L__BB3_863:
	st.shared.u32 	[%r7+20280], %r8795;
	@%p1 bra 	$L__BB3_865;
	ld.shared.u32 	%r4615, [%r5+20372];
	ld.shared.u32 	%r4616, [%r9+7332];
	add.s32 	%r4617, %r4616, %r4615;
	min.s32 	%r8796, %r8784, %r4617;
	bra.uni 	$L__BB3_866;
$L__BB3_865:
	ld.shared.u32 	%r4618, [%r6+20372];
	ld.shared.u32 	%r4619, [%r8+7332];
	add.s32 	%r4620, %r4619, %r4618;
	min.s32 	%r8796, %r8784, %r4620;
$L__BB3_866:
	@%p1 bra 	$L__BB3_868;
	ld.shared.u32 	%r4621, [%r5+96];
	ld.shared.u32 	%r4622, [%r9+7488];
	add.s32 	%r4623, %r4622, %r4621;
	min.s32 	%r8797, %r8785, %r4623;
	bra.uni 	$L__BB3_869;
$L__BB3_868:
	ld.shared.u32 	%r4624, [%r6+96];
	ld.shared.u32 	%r4625, [%r8+7488];
	add.s32 	%r4626, %r4625, %r4624;
	min.s32 	%r8797, %r8785, %r4626;
$L__BB3_869:
	st.shared.u32 	[%r7], %r8797;
	@%p1 bra 	$L__BB3_871;
	ld.shared.u32 	%r4627, [%r5+96];
	ld.shared.u32 	%r4628, [%r9+7644];
	add.s32 	%r4629, %r4628, %r4627;
	min.s32 	%r8798, %r8786, %r4629;
	bra.uni 	$L__BB3_872;
$L__BB3_871:
	ld.shared.u32 	%r4630, [%r6+96];
	ld.shared.u32 	%r4631, [%r8+7644];
	add.s32 	%r4632, %r4631, %r4630;
	min.s32 	%r8798, %r8786, %r4632;
$L__BB3_872:
	st.shared.u32 	[%r7+156], %r8798;
	@%p1 bra 	$L__BB3_874;
	ld.shared.u32 	%r4633, [%r5+4152];
	ld.shared.u32 	%r4634, [%r9+7488];
	add.s32 	%r4635, %r4634, %r4633;
	min.s32 	%r8799, %r8787, %r4635;
	bra.uni 	$L__BB3_875;
$L__BB3_874:
	ld.shared.u32 	%r4636, [%r6+4152];
	ld.shared.u32 	%r4637, [%r8+7488];
	add.s32 	%r4638, %r4637, %r4636;
	min.s32 	%r8799, %r8787, %r4638;
$L__BB3_875:
	st.shared.u32 	[%r7+4056], %r8799;
	@%p1 bra 	$L__BB3_877;
	ld.shared.u32 	%r4639, [%r5+4152];
	ld.shared.u32 	%r4640, [%r9+7644];
	add.s32 	%r4641, %r4640, %r4639;
	min.s32 	%r8800, %r8788, %r4641;
	bra.uni 	$L__BB3_878;
$L__BB3_877:
	ld.shared.u32 	%r4642, [%r6+4152];
	ld.shared.u32 	%r4643, [%r8+7644];
	add.s32 	%r4644, %r4643, %r4642;
	min.s32 	%r8800, %r8788, %r4644;
$L__BB3_878:
	st.shared.u32 	[%r7+4212], %r8800;
	@%p1 bra 	$L__BB3_880;
	ld.shared.u32 	%r4645, [%r5+8208];
	ld.shared.u32 	%r4646, [%r9+7488];
	add.s32 	%r4647, %r4646, %r4645;
	min.s32 	%r8801, %r8789, %r4647;
	bra.uni 	$L__BB3_881;
$L__BB3_880:
	ld.shared.u32 	%r4648, [%r6+8208];
	ld.shared.u32 	%r4649, [%r8+7488];
	add.s32 	%r4650, %r4649, %r4648;
	min.s32 	%r8801, %r8789, %r4650;
$L__BB3_881:
	st.shared.u32 	[%r7+8112], %r8801;
	@%p1 bra 	$L__BB3_883;
	ld.shared.u32 	%r4651, [%r5+8208];
	ld.shared.u32 	%r4652, [%r9+7644];
	add.s32 	%r4653, %r4652, %r4651;
	min.s32 	%r8802, %r8790, %r4653;
	bra.uni 	$L__BB3_884;
$L__BB3_883:
	ld.shared.u32 	%r4654, [%r6+8208];
	ld.shared.u32 	%r4655, [%r8+7644];
	add.s32 	%r4656, %r4655, %r4654;
	min.s32 	%r8802, %r8790, %r4656;
$L__BB3_884:
	st.shared.u32 	[%r7+8268], %r8802;
	@%p1 bra 	$L__BB3_886;
	ld.shared.u32 	%r4657, [%r5+12264];
	ld.shared.u32 	%r4658, [%r9+7488];
	add.s32 	%r4659, %r4658, %r4657;
	min.s32 	%r8803, %r8791, %r4659;
	bra.uni 	$L__BB3_887;
$L__BB3_886:
	ld.shared.u32 	%r4660, [%r6+12264];
	ld.shared.u32 	%r4661, [%r8+7488];
	add.s32 	%r4662, %r4661, %r4660;
	min.s32 	%r8803, %r8791, %r4662;
$L__BB3_887:
	st.shared.u32 	[%r7+12168], %r8803;
	@%p1 bra 	$L__BB3_889;
	ld.shared.u32 	%r4663, [%r5+12264];
	ld.shared.u32 	%r4664, [%r9+7644];
	add.s32 	%r4665, %r4664, %r4663;
	min.s32 	%r8804, %r8792, %r4665;
	bra.uni 	$L__BB3_890;
$L__BB3_889:
	ld.shared.u32 	%r4666, [%r6+12264];
	ld.shared.u32 	%r4667, [%r8+7644];
	add.s32 	%r4668, %r4667, %r4666;
	min.s32 	%r8804, %r8792, %r4668;
$L__BB3_890:
	st.shared.u32 	[%r7+12324], %r8804;
	@%p1 bra 	$L__BB3_892;
	ld.shared.u32 	%r4669, [%r5+16320];
	ld.shared.u32 	%r4670, [%r9+7488];
	add.s32 	%r4671, %r4670, %r4669;
	min.s32 	%r8805, %r8793, %r4671;
	bra.uni 	$L__BB3_893;
$L__BB3_892:
	ld.shared.u32 	%r4672, [%r6+16320];
	ld.shared.u32 	%r4673, [%r8+7488];
	add.s32 	%r4674, %r4673, %r4672;
	min.s32 	%r8805, %r8793, %r4674;
$L__BB3_893:
	st.shared.u32 	[%r7+16224], %r8805;
	@%p1 bra 	$L__BB3_895;
	ld.shared.u32 	%r4675, [%r5+16320];
	ld.shared.u32 	%r4676, [%r9+7644];
	add.s32 	%r4677, %r4676, %r4675;
	min.s32 	%r8806, %r8794, %r4677;
	bra.uni 	$L__BB3_896;
$L__BB3_895:
	ld.shared.u32 	%r4678, [%r6+16320];
	ld.shared.u32 	%r4679, [%r8+7644];
	add.s32 	%r4680, %r4679, %r4678;
	min.s32 	%r8806, %r8794, %r4680;
$L__BB3_896:
	st.shared.u32 	[%r7+16380], %r8806;
	@%p1 bra 	$L__BB3_898;
	ld.shared.u32 	%r4681, [%r5+20376];
	ld.shared.u32 	%r4682, [%r9+7488];
	add.s32 	%r4683, %r4682, %r4681;
	min.s32 	%r8807, %r8795, %r4683;
	bra.uni 	$L__BB3_899;
$L__BB3_898:
	ld.shared.u32 	%r4684, [%r6+20376];
	ld.shared.u32 	%r4685, [%r8+7488];
	add.s32 	%r4686, %r4685, %r4684;
	min.s32 	%r8807, %r8795, %r4686;
$L__BB3_899:
	st.shared.u32 	[%r7+20280], %r8807;
	@%p1 bra 	$L__BB3_901;
	ld.shared.u32 	%r4687, [%r5+20376];
	ld.shared.u32 	%r4688, [%r9+7644];
	add.s32 	%r4689, %r4688, %r4687;
	min.s32 	%r8808, %r8796, %r4689;
	bra.uni 	$L__BB3_902;
$L__BB3_901:
	ld.shared.u32 	%r4690, [%r6+20376];
	ld.shared.u32 	%r4691, [%r8+7644];
	add.s32 	%r4692, %r4691, %r4690;
	min.s32 	%r8808, %r8796, %r4692;
$L__BB3_902:
	st.shared.u32 	[%r7+20436], %r8808;
	@%p1 bra 	$L__BB3_904;
	ld.shared.u32 	%r4693, [%r5+100];
	ld.shared.u32 	%r4694, [%r9+7800];
	add.s32 	%r4695, %r4694, %r4693;
	min.s32 	%r8809, %r8797, %r4695;
	bra.uni 	$L__BB3_905;
$L__BB3_904:
	ld.shared.u32 	%r4696, [%r6+100];
	ld.shared.u32 	%r4697, [%r8+7800];
	add.s32 	%r4698, %r4697, %r4696;
	min.s32 	%r8809, %r8797, %r4698;
$L__BB3_905:
	st.shared.u32 	[%r7], %r8809;
	@%p1 bra 	$L__BB3_907;
	ld.shared.u32 	%r4699, [%r5+100];
	ld.shared.u32 	%r4700, [%r9+7956];
	add.s32 	%r4701, %r4700, %r4699;
	min.s32 	%r8810, %r8798, %r4701;
	bra.uni 	$L__BB3_908;
$L__BB3_907:
	ld.shared.u32 	%r4702, [%r6+100];
	ld.shared.u32 	%r4703, [%r8+7956];
	add.s32 	%r4704, %r4703, %r4702;
	min.s32 	%r8810, %r8798, %r4704;
$L__BB3_908:
	st.shared.u32 	[%r7+156], %r8810;
	@%p1 bra 	$L__BB3_910;
	ld.shared.u32 	%r4705, [%r5+4156];
	ld.shared.u32 	%r4706, [%r9+7800];
	add.s32 	%r4707, %r4706, %r4705;
	min.s32 	%r8811, %r8799, %r4707;
	bra.uni 	$L__BB3_911;
$L__BB3_910:
	ld.shared.u32 	%r4708, [%r6+4156];
	ld.shared.u32 	%r4709, [%r8+7800];
	add.s32 	%r4710, %r4709, %r4708;
	min.s32 	%r8811, %r8799, %r4710;
$L__BB3_911:
	st.shared.u32 	[%r7+4056], %r8811;
	@%p1 bra 	$L__BB3_913;
	ld.shared.u32 	%r4711, [%r5+4156];
	ld.shared.u32 	%r4712, [%r9+7956];
	add.s32 	%r4713, %r4712, %r4711;
	min.s32 	%r8812, %r8800, %r4713;
	bra.uni 	$L__BB3_914;
$L__BB3_913:
	ld.shared.u32 	%r4714, [%r6+4156];
	ld.shared.u32 	%r4715, [%r8+7956];
	add.s32 	%r4716, %r4715, %r4714;
	min.s32 	%r8812, %r8800, %r4716;
$L__BB3_914:
	st.shared.u32 	[%r7+4212], %r8812;
	@%p1 bra 	$L__BB3_916;
	ld.shared.u32 	%r4717, [%r5+8212];
	ld.shared.u32 	%r4718, [%r9+7800];
	add.s32 	%r4719, %r4718, %r4717;
	min.s32 	%r8813, %r8801, %r4719;
	bra.uni 	$L__BB3_917;
$L__BB3_916:
	ld.shared.u32 	%r4720, [%r6+8212];
	ld.shared.u32 	%r4721, [%r8+7800];
	add.s32 	%r4722, %r4721, %r4720;
	min.s32 	%r8813, %r8801, %r4722;
$L__BB3_917:
	st.shared.u32 	[%r7+8112], %r8813;
	@%p1 bra 	$L__BB3_919;
	ld.shared.u32 	%r4723, [%r5+8212];
	ld.shared.u32 	%r4724, [%r9+7956];
	add.s32 	%r4725, %r4724, %r4723;
	min.s32 	%r8814, %r8802, %r4725;
	bra.uni 	$L__BB3_920;
$L__BB3_919:
	ld.shared.u32 	%r4726, [%r6+8212];
	ld.shared.u32 	%r4727, [%r8+7956];
	add.s32 	%r4728, %r4727, %r4726;
	min.s32 	%r8814, %r8802, %r4728;
$L__BB3_920:
	st.shared.u32 	[%r7+8268], %r8814;
	@%p1 bra 	$L__BB3_922;
	ld.shared.u32 	%r4729, [%r5+12268];
	ld.shared.u32 	%r4730, [%r9+7800];
	add.s32 	%r4731, %r4730, %r4729;
	min.s32 	%r8815, %r8803, %r4731;
	bra.uni 	$L__BB3_923;
$L__BB3_922:
	ld.shared.u32 	%r4732, [%r6+12268];
	ld.shared.u32 	%r4733, [%r8+7800];
	add.s32 	%r4734, %r4733, %r4732;
	min.s32 	%r8815, %r8803, %r4734;
$L__BB3_923:
	st.shared.u32 	[%r7+12168], %r8815;
	@%p1 bra 	$L__BB3_925;
	ld.shared.u32 	%r4735, [%r5+12268];
	ld.shared.u32 	%r4736, [%r9+7956];
	add.s32 	%r4737, %r4736, %r4735;
	min.s32 	%r8816, %r8804, %r4737;
	bra.uni 	$L__BB3_926;
$L__BB3_925:
	ld.shared.u32 	%r4738, [%r6+12268];
	ld.shared.u32 	%r4739, [%r8+7956];
	add.s32 	%r4740, %r4739, %r4738;
	min.s32 	%r8816, %r8804, %r4740;
$L__BB3_926:
	st.shared.u32 	[%r7+12324], %r8816;
	@%p1 bra 	$L__BB3_928;
	ld.shared.u32 	%r4741, [%r5+16324];
	ld.shared.u32 	%r4742, [%r9+7800];
	add.s32 	%r4743, %r4742, %r4741;
	min.s32 	%r8817, %r8805, %r4743;
	bra.uni 	$L__BB3_929;
$L__BB3_928:
	ld.shared.u32 	%r4744, [%r6+16324];
	ld.shared.u32 	%r4745, [%r8+7800];
	add.s32 	%r4746, %r4745, %r4744;
	min.s32 	%r8817, %r8805, %r4746;
$L__BB3_929:
	st.shared.u32 	[%r7+16224], %r8817;
	@%p1 bra 	$L__BB3_931;
	ld.shared.u32 	%r4747, [%r5+16324];
	ld.shared.u32 	%r4748, [%r9+7956];
	add.s32 	%r4749, %r4748, %r4747;
	min.s32 	%r8818, %r8806, %r4749;
	bra.uni 	$L__BB3_932;
$L__BB3_931:
	ld.shared.u32 	%r4750, [%r6+16324];
	ld.shared.u32 	%r4751, [%r8+7956];
	add.s32 	%r4752, %r4751, %r4750;
	min.s32 	%r8818, %r8806, %r4752;
$L__BB3_932:
	st.shared.u32 	[%r7+16380], %r8818;
	@%p1 bra 	$L__BB3_934;
	ld.shared.u32 	%r4753, [%r5+20380];
	ld.shared.u32 	%r4754, [%r9+7800];
	add.s32 	%r4755, %r4754, %r4753;
	min.s32 	%r8819, %r8807, %r4755;
	bra.uni 	$L__BB3_935;
$L__BB3_934:
	ld.shared.u32 	%r4756, [%r6+20380];
	ld.shared.u32 	%r4757, [%r8+7800];
	add.s32 	%r4758, %r4757, %r4756;
	min.s32 	%r8819, %r8807, %r4758;
$L__BB3_935:
	st.shared.u32 	[%r7+20280], %r8819;
	@%p1 bra 	$L__BB3_937;
	ld.shared.u32 	%r4759, [%r5+20380];
	ld.shared.u32 	%r4760, [%r9+7956];
	add.s32 	%r4761, %r4760, %r4759;
	min.s32 	%r8820, %r8808, %r4761;
	bra.uni 	$L__BB3_938;
$L__BB3_937:
	ld.shared.u32 	%r4762, [%r6+20380];
	ld.shared.u32 	%r4763, [%r8+7956];
	add.s32 	%r4764, %r4763, %r4762;
	min.s32 	%r8820, %r8808, %r4764;
$L__BB3_938:
	@%p1 bra 	$L__BB3_940;
	ld.shared.u32 	%r4765, [%r5+104];
	ld.shared.u32 	%r4766, [%r9+8112];
	add.s32 	%r4767, %r4766, %r4765;
	min.s32 	%r8821, %r8809, %r4767;
	bra.uni 	$L__BB3_941;
$L__BB3_940:
	ld.shared.u32 	%r4768, [%r6+104];
	ld.shared.u32 	%r4769, [%r8+8112];
	add.s32 	%r4770, %r4769, %r4768;
	min.s32 	%r8821, %r8809, %r4770;
$L__BB3_941:
	st.shared.u32 	[%r7], %r8821;
	@%p1 bra 	$L__BB3_943;
	ld.shared.u32 	%r4771, [%r5+104];
	ld.shared.u32 	%r4772, [%r9+8268];
	add.s32 	%r4773, %r4772, %r4771;
	min.s32 	%r8822, %r8810, %r4773;
	bra.uni 	$L__BB3_944;
$L__BB3_943:
	ld.shared.u32 	%r4774, [%r6+104];
	ld.shared.u32 	%r4775, [%r8+8268];
	add.s32 	%r4776, %r4775, %r4774;
	min.s32 	%r8822, %r8810, %r4776;
$L__BB3_944:
	st.shared.u32 	[%r7+156], %r8822;
	@%p1 bra 	$L__BB3_946;
	ld.shared.u32 	%r4777, [%r5+4160];
	ld.shared.u32 	%r4778, [%r9+8112];
	add.s32 	%r4779, %r4778, %r4777;
	min.s32 	%r8823, %r8811, %r4779;
	bra.uni 	$L__BB3_947;
$L__BB3_946:
	ld.shared.u32 	%r4780, [%r6+4160];
	ld.shared.u32 	%r4781, [%r8+8112];
	add.s32 	%r4782, %r4781, %r4780;
	min.s32 	%r8823, %r8811, %r4782;
$L__BB3_947:
	st.shared.u32 	[%r7+4056], %r8823;
	@%p1 bra 	$L__BB3_949;
	ld.shared.u32 	%r4783, [%r5+4160];
	ld.shared.u32 	%r4784, [%r9+8268];
	add.s32 	%r4785, %r4784, %r4783;
	min.s32 	%r8824, %r8812, %r4785;
	bra.uni 	$L__BB3_950;
$L__BB3_949:
	ld.shared.u32 	%r4786, [%r6+4160];
	ld.shared.u32 	%r4787, [%r8+8268];
	add.s32 	%r4788, %r4787, %r4786;
	min.s32 	%r8824, %r8812, %r4788;
$L__BB3_950:
	st.shared.u32 	[%r7+4212], %r8824;
	@%p1 bra 	$L__BB3_952;
	ld.shared.u32 	%r4789, [%r5+8216];
	ld.shared.u32 	%r4790, [%r9+8112];
	add.s32 	%r4791, %r4790, %r4789;
	min.s32 	%r8825, %r8813, %r4791;
	bra.uni 	$L__BB3_953;
$L__BB3_952:
	ld.shared.u32 	%r4792, [%r6+8216];
	ld.shared.u32 	%r4793, [%r8+8112];
	add.s32 	%r4794, %r4793, %r4792;
	min.s32 	%r8825, %r8813, %r4794;
$L__BB3_953:
	st.shared.u32 	[%r7+8112], %r8825;
	@%p1 bra 	$L__BB3_955;
	ld.shared.u32 	%r4795, [%r5+8216];
	ld.shared.u32 	%r4796, [%r9+8268];
	add.s32 	%r4797, %r4796, %r4795;
	min.s32 	%r8826, %r8814, %r4797;
	bra.uni 	$L__BB3_956;
$L__BB3_955:
	ld.shared.u32 	%r4798, [%r6+8216];
	ld.shared.u32 	%r4799, [%r8+8268];
	add.s32 	%r4800, %r4799, %r4798;
	min.s32 	%r8826, %r8814, %r4800;
$L__BB3_956:
	st.shared.u32 	[%r7+8268], %r8826;
	@%p1 bra 	$L__BB3_958;
	ld.shared.u32 	%r4801, [%r5+12272];
	ld.shared.u32 	%r4802, [%r9+8112];
	add.s32 	%r4803, %r4802, %r4801;
	min.s32 	%r8827, %r8815, %r4803;
	bra.uni 	$L__BB3_959;
$L__BB3_958:
	ld.shared.u32 	%r4804, [%r6+12272];
	ld.shared.u32 	%r4805, [%r8+8112];
	add.s32 	%r4806, %r4805, %r4804;
	min.s32 	%r8827, %r8815, %r4806;
$L__BB3_959:
	st.shared.u32 	[%r7+12168], %r8827;
	@%p1 bra 	$L__BB3_961;
	ld.shared.u32 	%r4807, [%r5+12272];
	ld.shared.u32 	%r4808, [%r9+8268];
	add.s32 	%r4809, %r4808, %r4807;
	min.s32 	%r8828, %r8816, %r4809;
	bra.uni 	$L__BB3_962;
$L__BB3_961:
	ld.shared.u32 	%r4810, [%r6+12272];
	ld.shared.u32 	%r4811, [%r8+8268];
	add.s32 	%r4812, %r4811, %r4810;
	min.s32 	%r8828, %r8816, %r4812;
$L__BB3_962:
	st.shared.u32 	[%r7+12324], %r8828;
	@%p1 bra 	$L__BB3_964;
	ld.shared.u32 	%r4813, [%r5+16328];
	ld.shared.u32 	%r4814, [%r9+8112];
	add.s32 	%r4815, %r4814, %r4813;
	min.s32 	%r8829, %r8817, %r4815;
	bra.uni 	$L__BB3_965;
$L__BB3_964:
	ld.shared.u32 	%r4816, [%r6+16328];
	ld.shared.u32 	%r4817, [%r8+8112];
	add.s32 	%r4818, %r4817, %r4816;
	min.s32 	%r8829, %r8817, %r4818;
$L__BB3_965:
	st.shared.u32 	[%r7+16224], %r8829;
	@%p1 bra 	$L__BB3_967;
	ld.shared.u32 	%r4819, [%r5+16328];
	ld.shared.u32 	%r4820, [%r9+8268];
	add.s32 	%r4821, %r4820, %r4819;
	min.s32 	%r8830, %r8818, %r4821;
	bra.uni 	$L__BB3_968;
$L__BB3_967:
	ld.shared.u32 	%r4822, [%r6+16328];
	ld.shared.u32 	%r4823, [%r8+8268];
	add.s32 	%r4824, %r4823, %r4822;
	min.s32 	%r8830, %r8818, %r4824;
$L__BB3_968:
	st.shared.u32 	[%r7+16380], %r8830;
	@%p1 bra 	$L__BB3_970;
	ld.shared.u32 	%r4825, [%r5+20384];
	ld.shared.u32 	%r4826, [%r9+8112];
	add.s32 	%r4827, %r4826, %r4825;
	min.s32 	%r8831, %r8819, %r4827;
	bra.uni 	$L__BB3_971;
$L__BB3_970:
	ld.shared.u32 	%r4828, [%r6+20384];
	ld.shared.u32 	%r4829, [%r8+8112];
	add.s32 	%r4830, %r4829, %r4828;
	min.s32 	%r8831, %r8819, %r4830;
$L__BB3_971:
	st.shared.u32 	[%r7+20280], %r8831;
	@%p1 bra 	$L__BB3_973;
	ld.shared.u32 	%r4831, [%r5+20384];
	ld.shared.u32 	%r4832, [%r9+8268];
	add.s32 	%r4833, %r4832, %r4831;
	min.s32 	%r8832, %r8820, %r4833;
	bra.uni 	$L__BB3_974;
$L__BB3_973:
	ld.shared.u32 	%r4834, [%r6+20384];
	ld.shared.u32 	%r4835, [%r8+8268];
	add.s32 	%r4836, %r4835, %r4834;
	min.s32 	%r8832, %r8820, %r4836;
$L__BB3_974:
	st.shared.u32 	[%r7+20436], %r8832;
	@%p1 bra 	$L__BB3_976;
	ld.shared.u32 	%r4837, [%r5+108];
	ld.shared.u32 	%r4838, [%r9+8424];
	add.s32 	%r4839, %r4838, %r4837;
	min.s32 	%r8833, %r8821, %r4839;
	bra.uni 	$L__BB3_977;
$L__BB3_976:
	ld.shared.u32 	%r4840, [%r6+108];
	ld.shared.u32 	%r4841, [%r8+8424];
	add.s32 	%r4842, %r4841, %r4840;
	min.s32 	%r8833, %r8821, %r4842;
$L__BB3_977:
	st.shared.u32 	[%r7], %r8833;
	@%p1 bra 	$L__BB3_979;
	ld.shared.u32 	%r4843, [%r5+108];
	ld.shared.u32 	%r4844, [%r9+8580];
	add.s32 	%r4845, %r4844, %r4843;
	min.s32 	%r8834, %r8822, %r4845;
	bra.uni 	$L__BB3_980;
$L__BB3_979:
	ld.shared.u32 	%r4846, [%r6+108];
	ld.shared.u32 	%r4847, [%r8+8580];
	add.s32 	%r4848, %r4847, %r4846;
	min.s32 	%r8834, %r8822, %r4848;
$L__BB3_980:
	st.shared.u32 	[%r7+156], %r8834;
	@%p1 bra 	$L__BB3_982;
	ld.shared.u32 	%r4849, [%r5+4164];
	ld.shared.u32 	%r4850, [%r9+8424];
	add.s32 	%r4851, %r4850, %r4849;
	min.s32 	%r8835, %r8823, %r4851;
	bra.uni 	$L__BB3_983;
$L__BB3_982:
	ld.shared.u32 	%r4852, [%r6+4164];
	ld.shared.u32 	%r4853, [%r8+8424];
	add.s32 	%r4854, %r4853, %r4852;
	min.s32 	%r8835, %r8823, %r4854;
$L__BB3_983:
	st.shared.u32 	[%r7+4056], %r8835;
	@%p1 bra 	$L__BB3_985;
	ld.shared.u32 	%r4855, [%r5+4164];
	ld.shared.u32 	%r4856, [%r9+8580];
	add.s32 	%r4857, %r4856, %r4855;
	min.s32 	%r8836, %r8824, %r4857;
	bra.uni 	$L__BB3_986;
$L__BB3_985:
	ld.shared.u32 	%r4858, [%r6+4164];
	ld.shared.u32 	%r4859, [%r8+8580];
	add.s32 	%r4860, %r4859, %r4858;
	min.s32 	%r8836, %r8824, %r4860;
$L__BB3_986:
	st.shared.u32 	[%r7+4212], %r8836;
	@%p1 bra 	$L__BB3_988;
	ld.shared.u32 	%r4861, [%r5+8220];
	ld.shared.u32 	%r4862, [%r9+8424];
	add.s32 	%r4863, %r4862, %r4861;
	min.s32 	%r8837, %r8825, %r4863;
	bra.uni 	$L__BB3_989;
$L__BB3_988:
	ld.shared.u32 	%r4864, [%r6+8220];
	ld.shared.u32 	%r4865, [%r8+8424];
	add.s32 	%r4866, %r4865, %r4864;
	min.s32 	%r8837, %r8825, %r4866;
$L__BB3_989:
	st.shared.u32 	[%r7+8112], %r8837;
	@%p1 bra 	$L__BB3_991;
	ld.shared.u32 	%r4867, [%r5+8220];
	ld.shared.u32 	%r4868, [%r9+8580];
	add.s32 	%r4869, %r4868, %r4867;
	min.s32 	%r8838, %r8826, %r4869;
	bra.uni 	$L__BB3_992;
$L__BB3_991:
	ld.shared.u32 	%r4870, [%r6+8220];
	ld.shared.u32 	%r4871, [%r8+8580];
	add.s32 	%r4872, %r4871, %r4870;
	min.s32 	%r8838, %r8826, %r4872;
$L__BB3_992:
	st.shared.u32 	[%r7+8268], %r8838;
	@%p1 bra 	$L__BB3_994;
	ld.shared.u32 	%r4873, [%r5+12276];
	ld.shared.u32 	%r4874, [%r9+8424];
	add.s32 	%r4875, %r4874, %r4873;
	min.s32 	%r8839, %r8827, %r4875;
	bra.uni 	$L__BB3_995;
$L__BB3_994:
	ld.shared.u32 	%r4876, [%r6+12276];
	ld.shared.u32 	%r4877, [%r8+8424];
	add.s32 	%r4878, %r4877, %r4876;
	min.s32 	%r8839, %r8827, %r4878;
$L__BB3_995:
	st.shared.u32 	[%r7+12168], %r8839;
	@%p1 bra 	$L__BB3_997;
	ld.shared.u32 	%r4879, [%r5+12276];
	ld.shared.u32 	%r4880, [%r9+8580];
	add.s32 	%r4881, %r4880, %r4879;
	min.s32 	%r8840, %r8828, %r4881;
	bra.uni 	$L__BB3_998;
$L__BB3_997:
	ld.shared.u32 	%r4882, [%r6+12276];
	ld.shared.u32 	%r4883, [%r8+8580];
	add.s32 	%r4884, %r4883, %r4882;
	min.s32 	%r8840, %r8828, %r4884;
$L__BB3_998:
	st.shared.u32 	[%r7+12324], %r8840;
	@%p1 bra 	$L__BB3_1000;
	ld.shared.u32 	%r4885, [%r5+16332];
	ld.shared.u32 	%r4886, [%r9+8424];
	add.s32 	%r4887, %r4886, %r4885;
	min.s32 	%r8841, %r8829, %r4887;
	bra.uni 	$L__BB3_1001;
$L__BB3_1000:
	ld.shared.u32 	%r4888, [%r6+16332];
	ld.shared.u32 	%r4889, [%r8+8424];
	add.s32 	%r4890, %r4889, %r4888;
	min.s32 	%r8841, %r8829, %r4890;
$L__BB3_1001:
	st.shared.u32 	[%r7+16224], %r8841;
	@%p1 bra 	$L__BB3_1003;
	ld.shared.u32 	%r4891, [%r5+16332];
	ld.shared.u32 	%r4892, [%r9+8580];
	add.s32 	%r4893, %r4892, %r4891;
	min.s32 	%r8842, %r8830, %r4893;
	bra.uni 	$L__BB3_1004;
$L__BB3_1003:
	ld.shared.u32 	%r4894, [%r6+16332];
	ld.shared.u32 	%r4895, [%r8+8580];
	add.s32 	%r4896, %r4895, %r4894;
	min.s32 	%r8842, %r8830, %r4896;
$L__BB3_1004:
	st.shared.u32 	[%r7+16380], %r8842;
	@%p1 bra 	$L__BB3_1006;
	ld.shared.u32 	%r4897, [%r5+20388];
	ld.shared.u32 	%r4898, [%r9+8424];
	add.s32 	%r4899, %r4898, %r4897;
	min.s32 	%r8843, %r8831, %r4899;
	bra.uni 	$L__BB3_1007;
$L__BB3_1006:
	ld.shared.u32 	%r4900, [%r6+20388];
	ld.shared.u32 	%r4901, [%r8+8424];
	add.s32 	%r4902, %r4901, %r4900;
	min.s32 	%r8843, %r8831, %r4902;
$L__BB3_1007:
	st.shared.u32 	[%r7+20280], %r8843;
	@%p1 bra 	$L__BB3_1009;
	ld.shared.u32 	%r4903, [%r5+20388];
	ld.shared.u32 	%r4904, [%r9+8580];
	add.s32 	%r4905, %r4904, %r4903;
	min.s32 	%r8844, %r8832, %r4905;
	bra.uni 	$L__BB3_1010;
$L__BB3_1009:
	ld.shared.u32 	%r4906, [%r6+20388];
	ld.shared.u32 	%r4907, [%r8+8580];
	add.s32 	%r4908, %r4907, %r4906;
	min.s32 	%r8844, %r8832, %r4908;
$L__BB3_1010:
	@%p1 bra 	$L__BB3_1012;
	ld.shared.u32 	%r4909, [%r5+112];
	ld.shared.u32 	%r4910, [%r9+8736];
	add.s32 	%r4911, %r4910, %r4909;
	min.s32 	%r8845, %r8833, %r4911;
	bra.uni 	$L__BB3_1013;
$L__BB3_1012:
	ld.shared.u32 	%r4912, [%r6+112];
	ld.shared.u32 	%r4913, [%r8+8736];
	add.s32 	%r4914, %r4913, %r4912;
	min.s32 	%r8845, %r8833, %r4914;
$L__BB3_1013:
	st.shared.u32 	[%r7], %r8845;
	@%p1 bra 	$L__BB3_1015;
	ld.shared.u32 	%r4915, [%r5+112];
	ld.shared.u32 	%r4916, [%r9+8892];
	add.s32 	%r4917, %r4916, %r4915;
	min.s32 	%r8846, %r8834, %r4917;
	bra.uni 	$L__BB3_1016;
$L__BB3_1015:
	ld.shared.u32 	%r4918, [%r6+112];
	ld.shared.u32 	%r4919, [%r8+8892];
	add.s32 	%r4920, %r4919, %r4918;
	min.s32 	%r8846, %r8834, %r4920;
$L__BB3_1016:
	st.shared.u32 	[%r7+156], %r8846;
	@%p1 bra 	$L__BB3_1018;
	ld.shared.u32 	%r4921, [%r5+4168];
	ld.shared.u32 	%r4922, [%r9+8736];
	add.s32 	%r4923, %r4922, %r4921;
	min.s32 	%r8847, %r8835, %r4923;
	bra.uni 	$L__BB3_1019;
$L__BB3_1018:
	ld.shared.u32 	%r4924, [%r6+4168];
	ld.shared.u32 	%r4925, [%r8+8736];
	add.s32 	%r4926, %r4925, %r4924;
	min.s32 	%r8847, %r8835, %r4926;
$L__BB3_1019:
	st.shared.u32 	[%r7+4056], %r8847;
	@%p1 bra 	$L__BB3_1021;
	ld.shared.u32 	%r4927, [%r5+4168];
	ld.shared.u32 	%r4928, [%r9+8892];
	add.s32 	%r4929, %r4928, %r4927;
	min.s32 	%r8848, %r8836, %r4929;
	bra.uni 	$L__BB3_1022;
$L__BB3_1021:
	ld.shared.u32 	%r4930, [%r6+4168];
	ld.shared.u32 	%r4931, [%r8+8892];
	add.s32 	%r4932, %r4931, %r4930;
	min.s32 	%r8848, %r8836, %r4932;
$L__BB3_1022:
	st.shared.u32 	[%r7+4212], %r8848;
	@%p1 bra 	$L__BB3_1024;
	ld.shared.u32 	%r4933, [%r5+8224];
	ld.shared.u32 	%r4934, [%r9+8736];
	add.s32 	%r4935, %r4934, %r4933;
	min.s32 	%r8849, %r8837, %r4935;
	bra.uni 	$L__BB3_1025;
$L__BB3_1024:
	ld.shared.u32 	%r4936, [%r6+8224];
	ld.shared.u32 	%r4937, [%r8+8736];
	add.s32 	%r4938, %r4937, %r4936;
	min.s32 	%r8849, %r8837, %r4938;
$L__BB3_1025:
	st.shared.u32 	[%r7+8112], %r8849;
	@%p1 bra 	$L__BB3_1027;
	ld.shared.u32 	%r4939, [%r5+8224];
	ld.shared.u32 	%r4940, [%r9+8892];
	add.s32 	%r4941, %r4940, %r4939;
	min.s32 	%r8850, %r8838, %r4941;
	bra.uni 	$L__BB3_1028;
$L__BB3_1027:
	ld.shared.u32 	%r4942, [%r6+8224];
	ld.shared.u32 	%r4943, [%r8+8892];
	add.s32 	%r4944, %r4943, %r4942;
	min.s32 	%r8850, %r8838, %r4944;
$L__BB3_1028:
	st.shared.u32 	[%r7+8268], %r8850;
	@%p1 bra 	$L__BB3_1030;
	ld.shared.u32 	%r4945, [%r5+12280];
	ld.shared.u32 	%r4946, [%r9+8736];
	add.s32 	%r4947, %r4946, %r4945;
	min.s32 	%r8851, %r8839, %r4947;
	bra.uni 	$L__BB3_1031;
$L__BB3_1030:
	ld.shared.u32 	%r4948, [%r6+12280];
	ld.shared.u32 	%r4949, [%r8+8736];
	add.s32 	%r4950, %r4949, %r4948;
	min.s32 	%r8851, %r8839, %r4950;
$L__BB3_1031:
	st.shared.u32 	[%r7+12168], %r8851;
	@%p1 bra 	$L__BB3_1033;
	ld.shared.u32 	%r4951, [%r5+12280];
	ld.shared.u32 	%r4952, [%r9+8892];
	add.s32 	%r4953, %r4952, %r4951;
	min.s32 	%r8852, %r8840, %r4953;
	bra.uni 	$L__BB3_1034;
$L__BB3_1033:
	ld.shared.u32 	%r4954, [%r6+12280];
	ld.shared.u32 	%r4955, [%r8+8892];
	add.s32 	%r4956, %r4955, %r4954;
	min.s32 	%r8852, %r8840, %r4956;
$L__BB3_1034:
	st.shared.u32 	[%r7+12324], %r8852;
	@%p1 bra 	$L__BB3_1036;
	ld.shared.u32 	%r4957, [%r5+16336];
	ld.shared.u32 	%r4958, [%r9+8736];
	add.s32 	%r4959, %r4958, %r4957;
	min.s32 	%r8853, %r8841, %r4959;
	bra.uni 	$L__BB3_1037;
$L__BB3_1036:
	ld.shared.u32 	%r4960, [%r6+16336];
	ld.shared.u32 	%r4961, [%r8+8736];
	add.s32 	%r4962, %r4961, %r4960;
	min.s32 	%r8853, %r8841, %r4962;
$L__BB3_1037:
	st.shared.u32 	[%r7+16224], %r8853;
	@%p1 bra 	$L__BB3_1039;
	ld.shared.u32 	%r4963, [%r5+16336];
	ld.shared.u32 	%r4964, [%r9+8892];
	add.s32 	%r4965, %r4964, %r4963;
	min.s32 	%r8854, %r8842, %r4965;
	bra.uni 	$L__BB3_1040;
$L__BB3_1039:
	ld.shared.u32 	%r4966, [%r6+16336];
	ld.shared.u32 	%r4967, [%r8+8892];
	add.s32 	%r4968, %r4967, %r4966;
	min.s32 	%r8854, %r8842, %r4968;
$L__BB3_1040:
	st.shared.u32 	[%r7+16380], %r8854;
	@%p1 bra 	$L__BB3_1042;
	ld.shared.u32 	%r4969, [%r5+20392];
	ld.shared.u32 	%r4970, [%r9+8736];
	add.s32 	%r4971, %r4970, %r4969;
	min.s32 	%r8855, %r8843, %r4971;
	bra.uni 	$L__BB3_1043;
$L__BB3_1042:
	ld.shared.u32 	%r4972, [%r6+20392];
	ld.shared.u32 	%r4973, [%r8+8736];
	add.s32 	%r4974, %r4973, %r4972;
	min.s32 	%r8855, %r8843, %r4974;
$L__BB3_1043:
	st.shared.u32 	[%r7+20280], %r8855;
	@%p1 bra 	$L__BB3_1045;
	ld.shared.u32 	%r4975, [%r5+20392];
	ld.shared.u32 	%r4976, [%r9+8892];
	add.s32 	%r4977, %r4976, %r4975;
	min.s32 	%r8856, %r8844, %r4977;
	bra.uni 	$L__BB3_1046;
$L__BB3_1045:
	ld.shared.u32 	%r4978, [%r6+20392];
	ld.shared.u32 	%r4979, [%r8+8892];
	add.s32 	%r4980, %r4979, %r4978;
	min.s32 	%r8856, %r8844, %r4980;
$L__BB3_1046:
	st.shared.u32 	[%r7+20436], %r8856;
	@%p1 bra 	$L__BB3_1048;
	ld.shared.u32 	%r4981, [%r5+116];
	ld.shared.u32 	%r4982, [%r9+9048];
	add.s32 	%r4983, %r4982, %r4981;
	min.s32 	%r8857, %r8845, %r4983;
	bra.uni 	$L__BB3_1049;
$L__BB3_1048:
	ld.shared.u32 	%r4984, [%r6+116];
	ld.shared.u32 	%r4985, [%r8+9048];
	add.s32 	%r4986, %r4985, %r4984;
	min.s32 	%r8857, %r8845, %r4986;
$L__BB3_1049:
	st.shared.u32 	[%r7], %r8857;
	@%p1 bra 	$L__BB3_1051;
	ld.shared.u32 	%r4987, [%r5+116];
	ld.shared.u32 	%r4988, [%r9+9204];
	add.s32 	%r4989, %r4988, %r4987;
	min.s32 	%r8858, %r8846, %r4989;
	bra.uni 	$L__BB3_1052;
$L__BB3_1051:
	ld.shared.u32 	%r4990, [%r6+116];
	ld.shared.u32 	%r4991, [%r8+9204];
	add.s32 	%r4992, %r4991, %r4990;
	min.s32 	%r8858, %r8846, %r4992;
$L__BB3_1052:
	st.shared.u32 	[%r7+156], %r8858;
	@%p1 bra 	$L__BB3_1054;
	ld.shared.u32 	%r4993, [%r5+4172];
	ld.shared.u32 	%r4994, [%r9+9048];
	add.s32 	%r4995, %r4994, %r4993;
	min.s32 	%r8859, %r8847, %r4995;
	bra.uni 	$L__BB3_1055;
$L__BB3_1054:
	ld.shared.u32 	%r4996, [%r6+4172];
	ld.shared.u32 	%r4997, [%r8+9048];
	add.s32 	%r4998, %r4997, %r4996;
	min.s32 	%r8859, %r8847, %r4998;
$L__BB3_1055:
	st.shared.u32 	[%r7+4056], %r8859;
	@%p1 bra 	$L__BB3_1057;
	ld.shared.u32 	%r4999, [%r5+4172];
	ld.shared.u32 	%r5000, [%r9+9204];
	add.s32 	%r5001, %r5000, %r4999;
	min.s32 	%r8860, %r8848, %r5001;
	bra.uni 	$L__BB3_1058;
$L__BB3_1057:
	ld.shared.u32 	%r5002, [%r6+4172];
	ld.shared.u32 	%r5003, [%r8+9204];
	add.s32 	%r5004, %r5003, %r5002;
	min.s32 	%r8860, %r8848, %r5004;
$L__BB3_1058:
	st.shared.u32 	[%r7+4212], %r8860;
	@%p1 bra 	$L__BB3_1060;
	ld.shared.u32 	%r5005, [%r5+8228];
	ld.shared.u32 	%r5006, [%r9+9048];
	add.s32 	%r5007, %r5006, %r5005;
	min.s32 	%r8861, %r8849, %r5007;
	bra.uni 	$L__BB3_1061;
$L__BB3_1060:
	ld.shared.u32 	%r5008, [%r6+8228];
	ld.shared.u32 	%r5009, [%r8+9048];
	add.s32 	%r5010, %r5009, %r5008;
	min.s32 	%r8861, %r8849, %r5010;
$L__BB3_1061:
	st.shared.u32 	[%r7+8112], %r8861;
	@%p1 bra 	$L__BB3_1063;
	ld.shared.u32 	%r5011, [%r5+8228];
	ld.shared.u32 	%r5012, [%r9+9204];
	add.s32 	%r5013, %r5012, %r5011;
	min.s32 	%r8862, %r8850, %r5013;
	bra.uni 	$L__BB3_1064;
$L__BB3_1063:
	ld.shared.u32 	%r5014, [%r6+8228];
	ld.shared.u32 	%r5015, [%r8+9204];
	add.s32 	%r5016, %r5015, %r5014;
	min.s32 	%r8862, %r8850, %r5016;
$L__BB3_1064:
	st.shared.u32 	[%r7+8268], %r8862;
	@%p1 bra 	$L__BB3_1066;
	ld.shared.u32 	%r5017, [%r5+12284];
	ld.shared.u32 	%r5018, [%r9+9048];
	add.s32 	%r5019, %r5018, %r5017;
	min.s32 	%r8863, %r8851, %r5019;
	bra.uni 	$L__BB3_1067;
$L__BB3_1066:
	ld.shared.u32 	%r5020, [%r6+12284];
	ld.shared.u32 	%r5021, [%r8+9048];
	add.s32 	%r5022, %r5021, %r5020;
	min.s32 	%r8863, %r8851, %r5022;
$L__BB3_1067:
	st.shared.u32 	[%r7+12168], %r8863;
	@%p1 bra 	$L__BB3_1069;
	ld.shared.u32 	%r5023, [%r5+12284];
	ld.shared.u32 	%r5024, [%r9+9204];
	add.s32 	%r5025, %r5024, %r5023;
	min.s32 	%r8864, %r8852, %r5025;
	bra.uni 	$L__BB3_1070;
$L__BB3_1069:
	ld.shared.u32 	%r5026, [%r6+12284];
	ld.shared.u32 	%r5027, [%r8+9204];
	add.s32 	%r5028, %r5027, %r5026;
	min.s32 	%r8864, %r8852, %r5028;
$L__BB3_1070:
	st.shared.u32 	[%r7+12324], %r8864;
	@%p1 bra 	$L__BB3_1072;
	ld.shared.u32 	%r5029, [%r5+16340];
	ld.shared.u32 	%r5030, [%r9+9048];
	add.s32 	%r5031, %r5030, %r5029;
	min.s32 	%r8865, %r8853, %r5031;
	bra.uni 	$L__BB3_1073;
$L__BB3_1072:
	ld.shared.u32 	%r5032, [%r6+16340];
	ld.shared.u32 	%r5033, [%r8+9048];
	add.s32 	%r5034, %r5033, %r5032;
	min.s32 	%r8865, %r8853, %r5034;
$L__BB3_1073:
	st.shared.u32 	[%r7+16224], %r8865;
	@%p1 bra 	$L__BB3_1075;
	ld.shared.u32 	%r5035, [%r5+16340];
	ld.shared.u32 	%r5036, [%r9+9204];
	add.s32 	%r5037, %r5036, %r5035;
	min.s32 	%r8866, %r8854, %r5037;
	bra.uni 	$L__BB3_1076;
$L__BB3_1075:
	ld.shared.u32 	%r5038, [%r6+16340];
	ld.shared.u32 	%r5039, [%r8+9204];
	add.s32 	%r5040, %r5039, %r5038;
	min.s32 	%r8866, %r8854, %r5040;
$L__BB3_1076:
	st.shared.u32 	[%r7+16380], %r8866;
	@%p1 bra 	$L__BB3_1078;
	ld.shared.u32 	%r5041, [%r5+20396];
	ld.shared.u32 	%r5042, [%r9+9048];
	add.s32 	%r5043, %r5042, %r5041;
	min.s32 	%r8867, %r8855, %r5043;
	bra.uni 	$L__BB3_1079;
$L__BB3_1078:
	ld.shared.u32 	%r5044, [%r6+20396];
	ld.shared.u32 	%r5045, [%r8+9048];
	add.s32 	%r5046, %r5045, %r5044;
	min.s32 	%r8867, %r8855, %r5046;
$L__BB3_1079:
	st.shared.u32 	[%r7+20280], %r8867;
	@%p1 bra 	$L__BB3_1081;
	ld.shared.u32 	%r5047, [%r5+20396];
	ld.shared.u32 	%r5048, [%r9+9204];
	add.s32 	%r5049, %r5048, %r5047;
	min.s32 	%r8868, %r8856, %r5049;
	bra.uni 	$L__BB3_1082;
$L__BB3_1081:
	ld.shared.u32 	%r5050, [%r6+20396];
	ld.shared.u32 	%r5051, [%r8+9204];
	add.s32 	%r5052, %r5051, %r5050;
	min.s32 	%r8868, %r8856, %r5052;
$L__BB3_1082:
	@%p1 bra 	$L__BB3_1084;
	ld.shared.u32 	%r5053, [%r5+120];
	ld.shared.u32 	%r5054, [%r9+9360];
	add.s32 	%r5055, %r5054, %r5053;
	min.s32 	%r8869, %r8857, %r5055;
	bra.uni 	$L__BB3_1085;
$L__BB3_1084:
	ld.shared.u32 	%r5056, [%r6+120];
	ld.shared.u32 	%r5057, [%r8+9360];
	add.s32 	%r5058, %r5057, %r5056;
	min.s32 	%r8869, %r8857, %r5058;
$L__BB3_1085:
	st.shared.u32 	[%r7], %r8869;
	@%p1 bra 	$L__BB3_1087;
	ld.shared.u32 	%r5059, [%r5+120];
	ld.shared.u32 	%r5060, [%r9+9516];
	add.s32 	%r5061, %r5060, %r5059;
	min.s32 	%r8870, %r8858, %r5061;
	bra.uni 	$L__BB3_1088;
$L__BB3_1087:
	ld.shared.u32 	%r5062, [%r6+120];
	ld.shared.u32 	%r5063, [%r8+9516];
	add.s32 	%r5064, %r5063, %r5062;
	min.s32 	%r8870, %r8858, %r5064;
$L__BB3_1088:
	st.shared.u32 	[%r7+156], %r8870;
	@%p1 bra 	$L__BB3_1090;
	ld.shared.u32 	%r5065, [%r5+4176];
	ld.shared.u32 	%r5066, [%r9+9360];
	add.s32 	%r5067, %r5066, %r5065;
	min.s32 	%r8871, %r8859, %r5067;
	bra.uni 	$L__BB3_1091;
$L__BB3_1090:
	ld.shared.u32 	%r5068, [%r6+4176];
	ld.shared.u32 	%r5069, [%r8+9360];
	add.s32 	%r5070, %r5069, %r5068;
	min.s32 	%r8871, %r8859, %r5070;
$L__BB3_1091:
	st.shared.u32 	[%r7+4056], %r8871;
	@%p1 bra 	$L__BB3_1093;
	ld.shared.u32 	%r5071, [%r5+4176];
	ld.shared.u32 	%r5072, [%r9+9516];
	add.s32 	%r5073, %r5072, %r5071;
	min.s32 	%r8872, %r8860, %r5073;
	bra.uni 	$L__BB3_1094;
$L__BB3_1093:
	ld.shared.u32 	%r5074, [%r6+4176];
	ld.shared.u32 	%r5075, [%r8+9516];
	add.s32 	%r5076, %r5075, %r5074;
	min.s32 	%r8872, %r8860, %r5076;
$L__BB3_1094:
	st.shared.u32 	[%r7+4212], %r8872;
	@%p1 bra 	$L__BB3_1096;
	ld.shared.u32 	%r5077, [%r5+8232];
	ld.shared.u32 	%r5078, [%r9+9360];
	add.s32 	%r5079, %r5078, %r5077;
	min.s32 	%r8873, %r8861, %r5079;
	bra.uni 	$L__BB3_1097;
$L__BB3_1096:
	ld.shared.u32 	%r5080, [%r6+8232];
	ld.shared.u32 	%r5081, [%r8+9360];
	add.s32 	%r5082, %r5081, %r5080;
	min.s32 	%r8873, %r8861, %r5082;
$L__BB3_1097:
	st.shared.u32 	[%r7+8112], %r8873;
	@%p1 bra 	$L__BB3_1099;
	ld.shared.u32 	%r5083, [%r5+8232];
	ld.shared.u32 	%r5084, [%r9+9516];
	add.s32 	%r5085, %r5084, %r5083;
	min.s32 	%r8874, %r8862, %r5085;
	bra.uni 	$L__BB3_1100;
$L__BB3_1099:
	ld.shared.u32 	%r5086, [%r6+8232];
	ld.shared.u32 	%r5087, [%r8+9516];
	add.s32 	%r5088, %r5087, %r5086;
	min.s32 	%r8874, %r8862, %r5088;
$L__BB3_1100:
	st.shared.u32 	[%r7+8268], %r8874;
	@%p1 bra 	$L__BB3_1102;
	ld.shared.u32 	%r5089, [%r5+12288];
	ld.shared.u32 	%r5090, [%r9+9360];
	add.s32 	%r5091, %r5090, %r5089;
	min.s32 	%r8875, %r8863, %r5091;
	bra.uni 	$L__BB3_1103;
$L__BB3_1102:
	ld.shared.u32 	%r5092, [%r6+12288];
	ld.shared.u32 	%r5093, [%r8+9360];
	add.s32 	%r5094, %r5093, %r5092;
	min.s32 	%r8875, %r8863, %r5094;
$L__BB3_1103:
	st.shared.u32 	[%r7+12168], %r8875;
	@%p1 bra 	$L__BB3_1105;
	ld.shared.u32 	%r5095, [%r5+12288];
	ld.shared.u32 	%r5096, [%r9+9516];
	add.s32 	%r5097, %r5096, %r5095;
	min.s32 	%r8876, %r8864, %r5097;
	bra.uni 	$L__BB3_1106;
$L__BB3_1105:
	ld.shared.u32 	%r5098, [%r6+12288];
	ld.shared.u32 	%r5099, [%r8+9516];
	add.s32 	%r5100, %r5099, %r5098;
	min.s32 	%r8876, %r8864, %r5100;
$L__BB3_1106:
	st.shared.u32 	[%r7+12324], %r8876;
	@%p1 bra 	$L__BB3_1108;
	ld.shared.u32 	%r5101, [%r5+16344];
	ld.shared.u32 	%r5102, [%r9+9360];
	add.s32 	%r5103, %r5102, %r5101;
	min.s32 	%r8877, %r8865, %r5103;
	bra.uni 	$L__BB3_1109;
$L__BB3_1108:
	ld.shared.u32 	%r5104, [%r6+16344];
	ld.shared.u32 	%r5105, [%r8+9360];
	add.s32 	%r5106, %r5105, %r5104;
	min.s32 	%r8877, %r8865, %r5106;
$L__BB3_1109:
	st.shared.u32 	[%r7+16224], %r8877;
	@%p1 bra 	$L__BB3_1111;
	ld.shared.u32 	%r5107, [%r5+16344];
	ld.shared.u32 	%r5108, [%r9+9516];
	add.s32 	%r5109, %r5108, %r5107;
	min.s32 	%r8878, %r8866, %r5109;
	bra.uni 	$L__BB3_1112;
$L__BB3_1111:
	ld.shared.u32 	%r5110, [%r6+16344];
	ld.shared.u32 	%r5111, [%r8+9516];
	add.s32 	%r5112, %r5111, %r5110;
	min.s32 	%r8878, %r8866, %r5112;
$L__BB3_1112:
	st.shared.u32 	[%r7+16380], %r8878;
	@%p1 bra 	$L__BB3_1114;
	ld.shared.u32 	%r5113, [%r5+20400];
	ld.shared.u32 	%r5114, [%r9+9360];
	add.s32 	%r5115, %r5114, %r5113;
	min.s32 	%r8879, %r8867, %r5115;
	bra.uni 	$L__BB3_1115;
$L__BB3_1114:
	ld.shared.u32 	%r5116, [%r6+20400];
	ld.shared.u32 	%r5117, [%r8+9360];
	add.s32 	%r5118, %r5117, %r5116;
	min.s32 	%r8879, %r8867, %r5118;
$L__BB3_1115:
	st.shared.u32 	[%r7+20280], %r8879;
	@%p1 bra 	$L__BB3_1117;
	ld.shared.u32 	%r5119, [%r5+20400];
	ld.shared.u32 	%r5120, [%r9+9516];
	add.s32 	%r5121, %r5120, %r5119;
	min.s32 	%r8880, %r8868, %r5121;
	bra.uni 	$L__BB3_1118;
$L__BB3_1117:
	ld.shared.u32 	%r5122, [%r6+20400];
	ld.shared.u32 	%r5123, [%r8+9516];
	add.s32 	%r5124, %r5123, %r5122;
	min.s32 	%r8880, %r8868, %r5124;
$L__BB3_1118:
	st.shared.u32 	[%r7+20436], %r8880;
	@%p1 bra 	$L__BB3_1120;
	ld.shared.u32 	%r5125, [%r5+124];
	ld.shared.u32 	%r5126, [%r9+9672];
	add.s32 	%r5127, %r5126, %r5125;
	min.s32 	%r8881, %r8869, %r5127;
	bra.uni 	$L__BB3_1121;
$L__BB3_1120:
	ld.shared.u32 	%r5128, [%r6+124];
	ld.shared.u32 	%r5129, [%r8+9672];
	add.s32 	%r5130, %r5129, %r5128;
	min.s32 	%r8881, %r8869, %r5130;
$L__BB3_1121:
	st.shared.u32 	[%r7], %r8881;
	@%p1 bra 	$L__BB3_1123;
	ld.shared.u32 	%r5131, [%r5+124];
	ld.shared.u32 	%r5132, [%r9+9828];
	add.s32 	%r5133, %r5132, %r5131;
	min.s32 	%r8882, %r8870, %r5133;
	bra.uni 	$L__BB3_1124;
$L__BB3_1123:
	ld.shared.u32 	%r5134, [%r6+124];
	ld.shared.u32 	%r5135, [%r8+9828];
	add.s32 	%r5136, %r5135, %r5134;
	min.s32 	%r8882, %r8870, %r5136;
$L__BB3_1124:
	st.shared.u32 	[%r7+156], %r8882;
	@%p1 bra 	$L__BB3_1126;
	ld.shared.u32 	%r5137, [%r5+4180];
	ld.shared.u32 	%r5138, [%r9+9672];
	add.s32 	%r5139, %r5138, %r5137;
	min.s32 	%r8883, %r8871, %r5139;
	bra.uni 	$L__BB3_1127;
$L__BB3_1126:
	ld.shared.u32 	%r5140, [%r6+4180];
	ld.shared.u32 	%r5141, [%r8+9672];
	add.s32 	%r5142, %r5141, %r5140;
	min.s32 	%r8883, %r8871, %r5142;
$L__BB3_1127:
	st.shared.u32 	[%r7+4056], %r8883;
	@%p1 bra 	$L__BB3_1129;
	ld.shared.u32 	%r5143, [%r5+4180];
	ld.shared.u32 	%r5144, [%r9+9828];
	add.s32 	%r5145, %r5144, %r5143;
	min.s32 	%r8884, %r8872, %r5145;
	bra.uni 	$L__BB3_1130;
$L__BB3_1129:
	ld.shared.u32 	%r5146, [%r6+4180];
	ld.shared.u32 	%r5147, [%r8+9828];
	add.s32 	%r5148, %r5147, %r5146;
	min.s32 	%r8884, %r8872, %r5148;
$L__BB3_1130:
	st.shared.u32 	[%r7+4212], %r8884;
	@%p1 bra 	$L__BB3_1132;
	ld.shared.u32 	%r5149, [%r5+8236];
	ld.shared.u32 	%r5150, [%r9+9672];
	add.s32 	%r5151, %r5150, %r5149;
	min.s32 	%r8885, %r8873, %r5151;
	bra.uni 	$L__BB3_1133;
$L__BB3_1132:
	ld.shared.u32 	%r5152, [%r6+8236];
	ld.shared.u32 	%r5153, [%r8+9672];
	add.s32 	%r5154, %r5153, %r5152;
	min.s32 	%r8885, %r8873, %r5154;
$L__BB3_1133:
	st.shared.u32 	[%r7+8112], %r8885;
	@%p1 bra 	$L__BB3_1135;
	ld.shared.u32 	%r5155, [%r5+8236];
	ld.shared.u32 	%r5156, [%r9+9828];
	add.s32 	%r5157, %r5156, %r5155;
	min.s32 	%r8886, %r8874, %r5157;
	bra.uni 	$L__BB3_1136;
$L__BB3_1135:
	ld.shared.u32 	%r5158, [%r6+8236];
	ld.shared.u32 	%r5159, [%r8+9828];
	add.s32 	%r5160, %r5159, %r5158;
	min.s32 	%r8886, %r8874, %r5160;
$L__BB3_1136:
	st.shared.u32 	[%r7+8268], %r8886;
	@%p1 bra 	$L__BB3_1138;
	ld.shared.u32 	%r5161, [%r5+12292];
	ld.shared.u32 	%r5162, [%r9+9672];
	add.s32 	%r5163, %r5162, %r5161;
	min.s32 	%r8887, %r8875, %r5163;
	bra.uni 	$L__BB3_1139;
$L__BB3_1138:
	ld.shared.u32 	%r5164, [%r6+12292];
	ld.shared.u32 	%r5165, [%r8+9672];
	add.s32 	%r5166, %r5165, %r5164;
	min.s32 	%r8887, %r8875, %r5166;
$L__BB3_1139:
	st.shared.u32 	[%r7+12168], %r8887;
	@%p1 bra 	$L__BB3_1141;
	ld.shared.u32 	%r5167, [%r5+12292];
	ld.shared.u32 	%r5168, [%r9+9828];
	add.s32 	%r5169, %r5168, %r5167;
	min.s32 	%r8888, %r8876, %r5169;
	bra.uni 	$L__BB3_1142;
$L__BB3_1141:
	ld.shared.u32 	%r5170, [%r6+12292];
	ld.shared.u32 	%r5171, [%r8+9828];
	add.s32 	%r5172, %r5171, %r5170;
	min.s32 	%r8888, %r8876, %r5172;
$L__BB3_1142:
	st.shared.u32 	[%r7+12324], %r8888;
	@%p1 bra 	$L__BB3_1144;
	ld.shared.u32 	%r5173, [%r5+16348];
	ld.shared.u32 	%r5174, [%r9+9672];
	add.s32 	%r5175, %r5174, %r5173;
	min.s32 	%r8889, %r8877, %r5175;
	bra.uni 	$L__BB3_1145;
$L__BB3_1144:
	ld.shared.u32 	%r5176, [%r6+16348];
	ld.shared.u32 	%r5177, [%r8+9672];
	add.s32 	%r5178, %r5177, %r5176;
	min.s32 	%r8889, %r8877, %r5178;
$L__BB3_1145:
	st.shared.u32 	[%r7+16224], %r8889;
	@%p1 bra 	$L__BB3_1147;
	ld.shared.u32 	%r5179, [%r5+16348];
	ld.shared.u32 	%r5180, [%r9+9828];
	add.s32 	%r5181, %r5180, %r5179;
	min.s32 	%r8890, %r8878, %r5181;
	bra.uni 	$L__BB3_1148;
$L__BB3_1147:
	ld.shared.u32 	%r5182, [%r6+16348];
	ld.shared.u32 	%r5183, [%r8+9828];
	add.s32 	%r5184, %r5183, %r5182;
	min.s32 	%r8890, %r8878, %r5184;
$L__BB3_1148:
	st.shared.u32 	[%r7+16380], %r8890;
	@%p1 bra 	$L__BB3_1150;
	ld.shared.u32 	%r5185, [%r5+20404];
	ld.shared.u32 	%r5186, [%r9+9672];
	add.s32 	%r5187, %r5186, %r5185;
	min.s32 	%r8891, %r8879, %r5187;
	bra.uni 	$L__BB3_1151;
$L__BB3_1150:
	ld.shared.u32 	%r5188, [%r6+20404];
	ld.shared.u32 	%r5189, [%r8+9672];
	add.s32 	%r5190, %r5189, %r5188;
	min.s32 	%r8891, %r8879, %r5190;
$L__BB3_1151:
	st.shared.u32 	[%r7+20280], %r8891;
	@%p1 bra 	$L__BB3_1153;
	ld.shared.u32 	%r5191, [%r5+20404];
	ld.shared.u32 	%r5192, [%r9+9828];
	add.s32 	%r5193, %r5192, %r5191;
	min.s32 	%r8892, %r8880, %r5193;
	bra.uni 	$L__BB3_1154;
$L__BB3_1153:
	ld.shared.u32 	%r5194, [%r6+20404];
	ld.shared.u32 	%r5195, [%r8+9828];
	add.s32 	%r5196, %r5195, %r5194;
	min.s32 	%r8892, %r8880, %r5196;
$L__BB3_1154:
	@%p1 bra 	$L__BB3_1156;
	ld.shared.u32 	%r5197, [%r5+128];
	ld.shared.u32 	%r5198, [%r9+9984];
	add.s32 	%r5199, %r5198, %r5197;
	min.s32 	%r8893, %r8881, %r5199;
	bra.uni 	$L__BB3_1157;
$L__BB3_1156:
	ld.shared.u32 	%r5200, [%r6+128];
	ld.shared.u32 	%r5201, [%r8+9984];
	add.s32 	%r5202, %r5201, %r5200;
	min.s32 	%r8893, %r8881, %r5202;
$L__BB3_1157:
	st.shared.u32 	[%r7], %r8893;
	@%p1 bra 	$L__BB3_1159;
	ld.shared.u32 	%r5203, [%r5+128];
	ld.shared.u32 	%r5204, [%r9+10140];
	add.s32 	%r5205, %r5204, %r5203;
	min.s32 	%r8894, %r8882, %r5205;
	bra.uni 	$L__BB3_1160;
$L__BB3_1159:
	ld.shared.u32 	%r5206, [%r6+128];
	ld.shared.u32 	%r5207, [%r8+10140];
	add.s32 	%r5208, %r5207, %r5206;
	min.s32 	%r8894, %r8882, %r5208;
$L__BB3_1160:
	st.shared.u32 	[%r7+156], %r8894;
	@%p1 bra 	$L__BB3_1162;
	ld.shared.u32 	%r5209, [%r5+4184];
	ld.shared.u32 	%r5210, [%r9+9984];
	add.s32 	%r5211, %r5210, %r5209;
	min.s32 	%r8895, %r8883, %r5211;
	bra.uni 	$L__BB3_1163;
$L__BB3_1162:
	ld.shared.u32 	%r5212, [%r6+4184];
	ld.shared.u32 	%r5213, [%r8+9984];
	add.s32 	%r5214, %r5213, %r5212;
	min.s32 	%r8895, %r8883, %r5214;
$L__BB3_1163:
	st.shared.u32 	[%r7+4056], %r8895;
	@%p1 bra 	$L__BB3_1165;
	ld.shared.u32 	%r5215, [%r5+4184];
	ld.shared.u32 	%r5216, [%r9+10140];
	add.s32 	%r5217, %r5216, %r5215;
	min.s32 	%r8896, %r8884, %r5217;
	bra.uni 	$L__BB3_1166;
$L__BB3_1165:
	ld.shared.u32 	%r5218, [%r6+4184];
	ld.shared.u32 	%r5219, [%r8+10140];
	add.s32 	%r5220, %r5219, %r5218;
	min.s32 	%r8896, %r8884, %r5220;
$L__BB3_1166:
	st.shared.u32 	[%r7+4212], %r8896;
	@%p1 bra 	$L__BB3_1168;
	ld.shared.u32 	%r5221, [%r5+8240];
	ld.shared.u32 	%r5222, [%r9+9984];
	add.s32 	%r5223, %r5222, %r5221;
	min.s32 	%r8897, %r8885, %r5223;
	bra.uni 	$L__BB3_1169;
$L__BB3_1168:
	ld.shared.u32 	%r5224, [%r6+8240];
	ld.shared.u32 	%r5225, [%r8+9984];
	add.s32 	%r5226, %r5225, %r5224;
	min.s32 	%r8897, %r8885, %r5226;
$L__BB3_1169:
	st.shared.u32 	[%r7+8112], %r8897;
	@%p1 bra 	$L__BB3_1171;
	ld.shared.u32 	%r5227, [%r5+8240];
	ld.shared.u32 	%r5228, [%r9+10140];
	add.s32 	%r5229, %r5228, %r5227;
	min.s32 	%r8898, %r8886, %r5229;
	bra.uni 	$L__BB3_1172;
$L__BB3_1171:
	ld.shared.u32 	%r5230, [%r6+8240];
	ld.shared.u32 	%r5231, [%r8+10140];
	add.s32 	%r5232, %r5231, %r5230;
	min.s32 	%r8898, %r8886, %r5232;
$L__BB3_1172:
	st.shared.u32 	[%r7+8268], %r8898;
	@%p1 bra 	$L__BB3_1174;
	ld.shared.u32 	%r5233, [%r5+12296];
	ld.shared.u32 	%r5234, [%r9+9984];
	add.s32 	%r5235, %r5234, %r5233;
	min.s32 	%r8899, %r8887, %r5235;
	bra.uni 	$L__BB3_1175;
$L__BB3_1174:
	ld.shared.u32 	%r5236, [%r6+12296];
	ld.shared.u32 	%r5237, [%r8+9984];
	add.s32 	%r5238, %r5237, %r5236;
	min.s32 	%r8899, %r8887, %r5238;
$L__BB3_1175:
	st.shared.u32 	[%r7+12168], %r8899;
	@%p1 bra 	$L__BB3_1177;
	ld.shared.u32 	%r5239, [%r5+12296];
	ld.shared.u32 	%r5240, [%r9+10140];
	add.s32 	%r5241, %r5240, %r5239;
	min.s32 	%r8900, %r8888, %r5241;
	bra.uni 	$L__BB3_1178;
$L__BB3_1177:
	ld.shared.u32 	%r5242, [%r6+12296];
	ld.shared.u32 	%r5243, [%r8+10140];
	add.s32 	%r5244, %r5243, %r5242;
	min.s32 	%r8900, %r8888, %r5244;
$L__BB3_1178:
	st.shared.u32 	[%r7+12324], %r8900;
	@%p1 bra 	$L__BB3_1180;
	ld.shared.u32 	%r5245, [%r5+16352];
	ld.shared.u32 	%r5246, [%r9+9984];
	add.s32 	%r5247, %r5246, %r5245;
	min.s32 	%r8901, %r8889, %r5247;
	bra.uni 	$L__BB3_1181;
$L__BB3_1180:
	ld.shared.u32 	%r5248, [%r6+16352];
	ld.shared.u32 	%r5249, [%r8+9984];
	add.s32 	%r5250, %r5249, %r5248;
	min.s32 	%r8901, %r8889, %r5250;
$L__BB3_1181:
	st.shared.u32 	[%r7+16224], %r8901;
	@%p1 bra 	$L__BB3_1183;
	ld.shared.u32 	%r5251, [%r5+16352];
	ld.shared.u32 	%r5252, [%r9+10140];
	add.s32 	%r5253, %r5252, %r5251;
	min.s32 	%r8902, %r8890, %r5253;
	bra.uni 	$L__BB3_1184;
$L__BB3_1183:
	ld.shared.u32 	%r5254, [%r6+16352];
	ld.shared.u32 	%r5255, [%r8+10140];
	add.s32 	%r5256, %r5255, %r5254;
	min.s32 	%r8902, %r8890, %r5256;
$L__BB3_1184:
	st.shared.u32 	[%r7+16380], %r8902;
	@%p1 bra 	$L__BB3_1186;
	ld.shared.u32 	%r5257, [%r5+20408];
	ld.shared.u32 	%r5258, [%r9+9984];
	add.s32 	%r5259, %r5258, %r5257;
	min.s32 	%r8903, %r8891, %r5259;
	bra.uni 	$L__BB3_1187;
$L__BB3_1186:
	ld.shared.u32 	%r5260, [%r6+20408];
	ld.shared.u32 	%r5261, [%r8+9984];
	add.s32 	%r5262, %r5261, %r5260;
	min.s32 	%r8903, %r8891, %r5262;
$L__BB3_1187:
	st.shared.u32 	[%r7+20280], %r8903;
	@%p1 bra 	$L__BB3_1189;
	ld.shared.u32 	%r5263, [%r5+20408];
	ld.shared.u32 	%r5264, [%r9+10140];
	add.s32 	%r5265, %r5264, %r5263;
	min.s32 	%r8904, %r8892, %r5265;
	bra.uni 	$L__BB3_1190;
$L__BB3_1189:
	ld.shared.u32 	%r5266, [%r6+20408];
	ld.shared.u32 	%r5267, [%r8+10140];
	add.s32 	%r5268, %r5267, %r5266;
	min.s32 	%r8904, %r8892, %r5268;
$L__BB3_1190:
	st.shared.u32 	[%r7+20436], %r8904;
	@%p1 bra 	$L__BB3_1192;
	ld.shared.u32 	%r5269, [%r5+132];
	ld.shared.u32 	%r5270, [%r9+10296];
	add.s32 	%r5271, %r5270, %r5269;
	min.s32 	%r8905, %r8893, %r5271;
	bra.uni 	$L__BB3_1193;
$L__BB3_1192:
	ld.shared.u32 	%r5272, [%r6+132];
	ld.shared.u32 	%r5273, [%r8+10296];
	add.s32 	%r5274, %r5273, %r5272;
	min.s32 	%r8905, %r8893, %r5274;
$L__BB3_1193:
	st.shared.u32 	[%r7], %r8905;
	@%p1 bra 	$L__BB3_1195;
	ld.shared.u32 	%r5275, [%r5+132];
	ld.shared.u32 	%r5276, [%r9+10452];
	add.s32 	%r5277, %r5276, %r5275;
	min.s32 	%r8906, %r8894, %r5277;
	bra.uni 	$L__BB3_1196;
$L__BB3_1195:
	ld.shared.u32 	%r5278, [%r6+132];
	ld.shared.u32 	%r5279, [%r8+10452];
	add.s32 	%r5280, %r5279, %r5278;
	min.s32 	%r8906, %r8894, %r5280;
$L__BB3_1196:
	st.shared.u32 	[%r7+156], %r8906;
	@%p1 bra 	$L__BB3_1198;
	ld.shared.u32 	%r5281, [%r5+4188];
	ld.shared.u32 	%r5282, [%r9+10296];
	add.s32 	%r5283, %r5282, %r5281;
	min.s32 	%r8907, %r8895, %r5283;
	bra.uni 	$L__BB3_1199;
$L__BB3_1198:
	ld.shared.u32 	%r5284, [%r6+4188];
	ld.shared.u32 	%r5285, [%r8+10296];
	add.s32 	%r5286, %r5285, %r5284;
	min.s32 	%r8907, %r8895, %r5286;
$L__BB3_1199:
	st.shared.u32 	[%r7+4056], %r8907;
	@%p1 bra 	$L__BB3_1201;
	ld.shared.u32 	%r5287, [%r5+4188];
	ld.shared.u32 	%r5288, [%r9+10452];
	add.s32 	%r5289, %r5288, %r5287;
	min.s32 	%r8908, %r8896, %r5289;
	bra.uni 	$L__BB3_1202;
$L__BB3_1201:
	ld.shared.u32 	%r5290, [%r6+4188];
	ld.shared.u32 	%r5291, [%r8+10452];
	add.s32 	%r5292, %r5291, %r5290;
	min.s32 	%r8908, %r8896, %r5292;
$L__BB3_1202:
	st.shared.u32 	[%r7+4212], %r8908;
	@%p1 bra 	$L__BB3_1204;
	ld.shared.u32 	%r5293, [%r5+8244];
	ld.shared.u32 	%r5294, [%r9+10296];
	add.s32 	%r5295, %r5294, %r5293;
	min.s32 	%r8909, %r8897, %r5295;
	bra.uni 	$L__BB3_1205;
$L__BB3_1204:
	ld.shared.u32 	%r5296, [%r6+8244];
	ld.shared.u32 	%r5297, [%r8+10296];
	add.s32 	%r5298, %r5297, %r5296;
	min.s32 	%r8909, %r8897, %r5298;
$L__BB3_1205:
	st.shared.u32 	[%r7+8112], %r8909;
	@%p1 bra 	$L__BB3_1207;
	ld.shared.u32 	%r5299, [%r5+8244];
	ld.shared.u32 	%r5300, [%r9+10452];
	add.s32 	%r5301, %r5300, %r5299;
	min.s32 	%r8910, %r8898, %r5301;
	bra.uni 	$L__BB3_1208;
$L__BB3_1207:
	ld.shared.u32 	%r5302, [%r6+8244];
	ld.shared.u32 	%r5303, [%r8+10452];
	add.s32 	%r5304, %r5303, %r5302;
	min.s32 	%r8910, %r8898, %r5304;
$L__BB3_1208:
	st.shared.u32 	[%r7+8268], %r8910;
	@%p1 bra 	$L__BB3_1210;
	ld.shared.u32 	%r5305, [%r5+12300];
	ld.shared.u32 	%r5306, [%r9+10296];
	add.s32 	%r5307, %r5306, %r5305;
	min.s32 	%r8911, %r8899, %r5307;
	bra.uni 	$L__BB3_1211;
$L__BB3_1210:
	ld.shared.u32 	%r5308, [%r6+12300];
	ld.shared.u32 	%r5309, [%r8+10296];
	add.s32 	%r5310, %r5309, %r5308;
	min.s32 	%r8911, %r8899, %r5310;
$L__BB3_1211:
	st.shared.u32 	[%r7+12168], %r8911;
	@%p1 bra 	$L__BB3_1213;
	ld.shared.u32 	%r5311, [%r5+12300];
	ld.shared.u32 	%r5312, [%r9+10452];
	add.s32 	%r5313, %r5312, %r5311;
	min.s32 	%r8912, %r8900, %r5313;
	bra.uni 	$L__BB3_1214;
$L__BB3_1213:
	ld.shared.u32 	%r5314, [%r6+12300];
	ld.shared.u32 	%r5315, [%r8+10452];
	add.s32 	%r5316, %r5315, %r5314;
	min.s32 	%r8912, %r8900, %r5316;
$L__BB3_1214:
	st.shared.u32 	[%r7+12324], %r8912;
	@%p1 bra 	$L__BB3_1216;
	ld.shared.u32 	%r5317, [%r5+16356];
	ld.shared.u32 	%r5318, [%r9+10296];
	add.s32 	%r5319, %r5318, %r5317;
	min.s32 	%r8913, %r8901, %r5319;
	bra.uni 	$L__BB3_1217;
$L__BB3_1216:
	ld.shared.u32 	%r5320, [%r6+16356];
	ld.shared.u32 	%r5321, [%r8+10296];
	add.s32 	%r5322, %r5321, %r5320;
	min.s32 	%r8913, %r8901, %r5322;
$L__BB3_1217:
	st.shared.u32 	[%r7+16224], %r8913;
	@%p1 bra 	$L__BB3_1219;
	ld.shared.u32 	%r5323, [%r5+16356];
	ld.shared.u32 	%r5324, [%r9+10452];
	add.s32 	%r5325, %r5324, %r5323;
	min.s32 	%r8914, %r8902, %r5325;
	bra.uni 	$L__BB3_1220;
$L__BB3_1219:
	ld.shared.u32 	%r5326, [%r6+16356];
	ld.shared.u32 	%r5327, [%r8+10452];
	add.s32 	%r5328, %r5327, %r5326;
	min.s32 	%r8914, %r8902, %r5328;
$L__BB3_1220:
	st.shared.u32 	[%r7+16380], %r8914;
	@%p1 bra 	$L__BB3_1222;
	ld.shared.u32 	%r5329, [%r5+20412];
	ld.shared.u32 	%r5330, [%r9+10296];
	add.s32 	%r5331, %r5330, %r5329;
	min.s32 	%r8915, %r8903, %r5331;
	bra.uni 	$L__BB3_1223;
$L__BB3_1222:
	ld.shared.u32 	%r5332, [%r6+20412];
	ld.shared.u32 	%r5333, [%r8+10296];
	add.s32 	%r5334, %r5333, %r5332;
	min.s32 	%r8915, %r8903, %r5334;
$L__BB3_1223:
	st.shared.u32 	[%r7+20280], %r8915;
	@%p1 bra 	$L__BB3_1225;
	ld.shared.u32 	%r5335, [%r5+20412];
	ld.shared.u32 	%r5336, [%r9+10452];
	add.s32 	%r5337, %r5336, %r5335;
	min.s32 	%r8916, %r8904, %r5337;
	bra.uni 	$L__BB3_1226;
$L__BB3_1225:
	ld.shared.u32 	%r5338, [%r6+20412];
	ld.shared.u32 	%r5339, [%r8+10452];
	add.s32 	%r5340, %r5339, %r5338;
	min.s32 	%r8916, %r8904, %r5340;
$L__BB3_1226:
	@%p1 bra 	$L__BB3_1228;
	ld.shared.u32 	%r5341, [%r5+136];
	ld.shared.u32 	%r5342, [%r9+10608];
	add.s32 	%r5343, %r5342, %r5341;
	min.s32 	%r8917, %r8905, %r5343;
	bra.uni 	$L__BB3_1229;
$L__BB3_1228:
	ld.shared.u32 	%r5344, [%r6+136];
	ld.shared.u32 	%r5345, [%r8+10608];
	add.s32 	%r5346, %r5345, %r5344;
	min.s32 	%r8917, %r8905, %r5346;
$L__BB3_1229:
	st.shared.u32 	[%r7], %r8917;
	@%p1 bra 	$L__BB3_1231;
	ld.shared.u32 	%r5347, [%r5+136];
	ld.shared.u32 	%r5348, [%r9+10764];
	add.s32 	%r5349, %r5348, %r5347;
	min.s32 	%r8918, %r8906, %r5349;
	bra.uni 	$L__BB3_1232;
$L__BB3_1231:
	ld.shared.u32 	%r5350, [%r6+136];
	ld.shared.u32 	%r5351, [%r8+10764];
	add.s32 	%r5352, %r5351, %r5350;
	min.s32 	%r8918, %r8906, %r5352;
$L__BB3_1232:
	st.shared.u32 	[%r7+156], %r8918;
	@%p1 bra 	$L__BB3_1234;
	ld.shared.u32 	%r5353, [%r5+4192];
	ld.shared.u32 	%r5354, [%r9+10608];
	add.s32 	%r5355, %r5354, %r5353;
	min.s32 	%r8919, %r8907, %r5355;
	bra.uni 	$L__BB3_1235;
$L__BB3_1234:
	ld.shared.u32 	%r5356, [%r6+4192];
	ld.shared.u32 	%r5357, [%r8+10608];
	add.s32 	%r5358, %r5357, %r5356;
	min.s32 	%r8919, %r8907, %r5358;
$L__BB3_1235:
	st.shared.u32 	[%r7+4056], %r8919;
	@%p1 bra 	$L__BB3_1237;
	ld.shared.u32 	%r5359, [%r5+4192];
	ld.shared.u32 	%r5360, [%r9+10764];
	add.s32 	%r5361, %r5360, %r5359;
	min.s32 	%r8920, %r8908, %r5361;
	bra.uni 	$L__BB3_1238;
$L__BB3_1237:
	ld.shared.u32 	%r5362, [%r6+4192];
	ld.shared.u32 	%r5363, [%r8+10764];
	add.s32 	%r5364, %r5363, %r5362;
	min.s32 	%r8920, %r8908, %r5364;
$L__BB3_1238:
	st.shared.u32 	[%r7+4212], %r8920;
	@%p1 bra 	$L__BB3_1240;
	ld.shared.u32 	%r5365, [%r5+8248];
	ld.shared.u32 	%r5366, [%r9+10608];
	add.s32 	%r5367, %r5366, %r5365;
	min.s32 	%r8921, %r8909, %r5367;
	bra.uni 	$L__BB3_1241;
$L__BB3_1240:
	ld.shared.u32 	%r5368, [%r6+8248];
	ld.shared.u32 	%r5369, [%r8+10608];
	add.s32 	%r5370, %r5369, %r5368;
	min.s32 	%r8921, %r8909, %r5370;
$L__BB3_1241:
	st.shared.u32 	[%r7+8112], %r8921;
	@%p1 bra 	$L__BB3_1243;
	ld.shared.u32 	%r5371, [%r5+8248];
	ld.shared.u32 	%r5372, [%r9+10764];
	add.s32 	%r5373, %r5372, %r5371;
	min.s32 	%r8922, %r8910, %r5373;
	bra.uni 	$L__BB3_1244;
$L__BB3_1243:
	ld.shared.u32 	%r5374, [%r6+8248];
	ld.shared.u32 	%r5375, [%r8+10764];
	add.s32 	%r5376, %r5375, %r5374;
	min.s32 	%r8922, %r8910, %r5376;
$L__BB3_1244:
	st.shared.u32 	[%r7+8268], %r8922;
	@%p1 bra 	$L__BB3_1246;
	ld.shared.u32 	%r5377, [%r5+12304];
	ld.shared.u32 	%r5378, [%r9+10608];
	add.s32 	%r5379, %r5378, %r5377;
	min.s32 	%r8923, %r8911, %r5379;
	bra.uni 	$L__BB3_1247;
$L__BB3_1246:
	ld.shared.u32 	%r5380, [%r6+12304];
	ld.shared.u32 	%r5381, [%r8+10608];
	add.s32 	%r5382, %r5381, %r5380;
	min.s32 	%r8923, %r8911, %r5382;
$L__BB3_1247:
	st.shared.u32 	[%r7+12168], %r8923;
	@%p1 bra 	$L__BB3_1249;
	ld.shared.u32 	%r5383, [%r5+12304];
	ld.shared.u32 	%r5384, [%r9+10764];
	add.s32 	%r5385, %r5384, %r5383;
	min.s32 	%r8924, %r8912, %r5385;
	bra.uni 	$L__BB3_1250;
$L__BB3_1249:
	ld.shared.u32 	%r5386, [%r6+12304];
	ld.shared.u32 	%r5387, [%r8+10764];
	add.s32 	%r5388, %r5387, %r5386;
	min.s32 	%r8924, %r8912, %r5388;
$L__BB3_1250:
	st.shared.u32 	[%r7+12324], %r8924;
	@%p1 bra 	$L__BB3_1252;
	ld.shared.u32 	%r5389, [%r5+16360];
	ld.shared.u32 	%r5390, [%r9+10608];
	add.s32 	%r5391, %r5390, %r5389;
	min.s32 	%r8925, %r8913, %r5391;
	bra.uni 	$L__BB3_1253;
$L__BB3_1252:
	ld.shared.u32 	%r5392, [%r6+16360];
	ld.shared.u32 	%r5393, [%r8+10608];
	add.s32 	%r5394, %r5393, %r5392;
	min.s32 	%r8925, %r8913, %r5394;
$L__BB3_1253:
	st.shared.u32 	[%r7+16224], %r8925;
	@%p1 bra 	$L__BB3_1255;
	ld.shared.u32 	%r5395, [%r5+16360];
	ld.shared.u32 	%r5396, [%r9+10764];
	add.s32 	%r5397, %r5396, %r5395;
	min.s32 	%r8926, %r8914, %r5397;
	bra.uni 	$L__BB3_1256;
$L__BB3_1255:
	ld.shared.u32 	%r5398, [%r6+16360];
	ld.shared.u32 	%r5399, [%r8+10764];
	add.s32 	%r5400, %r5399, %r5398;
	min.s32 	%r8926, %r8914, %r5400;
$L__BB3_1256:
	st.shared.u32 	[%r7+16380], %r8926;
	@%p1 bra 	$L__BB3_1258;
	ld.shared.u32 	%r5401, [%r5+20416];
	ld.shared.u32 	%r5402, [%r9+10608];
	add.s32 	%r5403, %r5402, %r5401;
	min.s32 	%r8927, %r8915, %r5403;
	bra.uni 	$L__BB3_1259;
$L__BB3_1258:
	ld.shared.u32 	%r5404, [%r6+20416];
	ld.shared.u32 	%r5405, [%r8+10608];
	add.s32 	%r5406, %r5405, %r5404;
	min.s32 	%r8927, %r8915, %r5406;
$L__BB3_1259:
	st.shared.u32 	[%r7+20280], %r8927;
	@%p1 bra 	$L__BB3_1261;
	ld.shared.u32 	%r5407, [%r5+20416];
	ld.shared.u32 	%r5408, [%r9+10764];
	add.s32 	%r5409, %r5408, %r5407;
	min.s32 	%r8928, %r8916, %r5409;
	bra.uni 	$L__BB3_1262;
$L__BB3_1261:
	ld.shared.u32 	%r5410, [%r6+20416];
	ld.shared.u32 	%r5411, [%r8+10764];
	add.s32 	%r5412, %r5411, %r5410;
	min.s32 	%r8928, %r8916, %r5412;
$L__BB3_1262:
	st.shared.u32 	[%r7+20436], %r8928;
	@%p1 bra 	$L__BB3_1264;
	ld.shared.u32 	%r5413, [%r5+140];
	ld.shared.u32 	%r5414, [%r9+10920];
	add.s32 	%r5415, %r5414, %r5413;
	min.s32 	%r8929, %r8917, %r5415;
	bra.uni 	$L__BB3_1265;
$L__BB3_1264:
	ld.shared.u32 	%r5416, [%r6+140];
	ld.shared.u32 	%r5417, [%r8+10920];
	add.s32 	%r5418, %r5417, %r5416;
	min.s32 	%r8929, %r8917, %r5418;
$L__BB3_1265:
	st.shared.u32 	[%r7], %r8929;
	@%p1 bra 	$L__BB3_1267;
	ld.shared.u32 	%r5419, [%r5+140];
	ld.shared.u32 	%r5420, [%r9+11076];
	add.s32 	%r5421, %r5420, %r5419;
	min.s32 	%r8930, %r8918, %r5421;
	bra.uni 	$L__BB3_1268;
$L__BB3_1267:
	ld.shared.u32 	%r5422, [%r6+140];
	ld.shared.u32 	%r5423, [%r8+11076];
	add.s32 	%r5424, %r5423, %r5422;
	min.s32 	%r8930, %r8918, %r5424;
$L__BB3_1268:
	st.shared.u32 	[%r7+156], %r8930;
	@%p1 bra 	$L__BB3_1270;
	ld.shared.u32 	%r5425, [%r5+4196];
	ld.shared.u32 	%r5426, [%r9+10920];
	add.s32 	%r5427, %r5426, %r5425;
	min.s32 	%r8931, %r8919, %r5427;
	bra.uni 	$L__BB3_1271;
$L__BB3_1270:
	ld.shared.u32 	%r5428, [%r6+4196];
	ld.shared.u32 	%r5429, [%r8+10920];
	add.s32 	%r5430, %r5429, %r5428;
	min.s32 	%r8931, %r8919, %r5430;
$L__BB3_1271:
	st.shared.u32 	[%r7+4056], %r8931;
	@%p1 bra 	$L__BB3_1273;
	ld.shared.u32 	%r5431, [%r5+4196];
	ld.shared.u32 	%r5432, [%r9+11076];
	add.s32 	%r5433, %r5432, %r5431;
	min.s32 	%r8932, %r8920, %r5433;
	bra.uni 	$L__BB3_1274;
$L__BB3_1273:
	ld.shared.u32 	%r5434, [%r6+4196];
	ld.shared.u32 	%r5435, [%r8+11076];
	add.s32 	%r5436, %r5435, %r5434;
	min.s32 	%r8932, %r8920, %r5436;
$L__BB3_1274:
	st.shared.u32 	[%r7+4212], %r8932;
	@%p1 bra 	$L__BB3_1276;
	ld.shared.u32 	%r5437, [%r5+8252];
	ld.shared.u32 	%r5438, [%r9+10920];
	add.s32 	%r5439, %r5438, %r5437;
	min.s32 	%r8933, %r8921, %r5439;
	bra.uni 	$L__BB3_1277;
$L__BB3_1276:
	ld.shared.u32 	%r5440, [%r6+8252];
	ld.shared.u32 	%r5441, [%r8+10920];
	add.s32 	%r5442, %r5441, %r5440;
	min.s32 	%r8933, %r8921, %r5442;
$L__BB3_1277:
	st.shared.u32 	[%r7+8112], %r8933;
	@%p1 bra 	$L__BB3_1279;
	ld.shared.u32 	%r5443, [%r5+8252];
	ld.shared.u32 	%r5444, [%r9+11076];
	add.s32 	%r5445, %r5444, %r5443;
	min.s32 	%r8934, %r8922, %r5445;
	bra.uni 	$L__BB3_1280;
$L__BB3_1279:
	ld.shared.u32 	%r5446, [%r6+8252];
	ld.shared.u32 	%r5447, [%r8+11076];
	add.s32 	%r5448, %r5447, %r5446;
	min.s32 	%r8934, %r8922, %r5448;
$L__BB3_1280:
	st.shared.u32 	[%r7+8268], %r8934;
	@%p1 bra 	$L__BB3_1282;
	ld.shared.u32 	%r5449, [%r5+12308];
	ld.shared.u32 	%r5450, [%r9+10920];
	add.s32 	%r5451, %r5450, %r5449;
	min.s32 	%r8935, %r8923, %r5451;
	bra.uni 	$L__BB3_1283;
$L__BB3_1282:
	ld.shared.u32 	%r5452, [%r6+12308];
	ld.shared.u32 	%r5453, [%r8+10920];
	add.s32 	%r5454, %r5453, %r5452;
	min.s32 	%r8935, %r8923, %r5454;
$L__BB3_1283:
	st.shared.u32 	[%r7+12168], %r8935;
	@%p1 bra 	$L__BB3_1285;
	ld.shared.u32 	%r5455, [%r5+12308];
	ld.shared.u32 	%r5456, [%r9+11076];
	add.s32 	%r5457, %r5456, %r5455;
	min.s32 	%r8936, %r8924, %r5457;
	bra.uni 	$L__BB3_1286;
$L__BB3_1285:
	ld.shared.u32 	%r5458, [%r6+12308];
	ld.shared.u32 	%r5459, [%r8+11076];
	add.s32 	%r5460, %r5459, %r5458;
	min.s32 	%r8936, %r8924, %r5460;
$L__BB3_1286:
	st.shared.u32 	[%r7+12324], %r8936;
	@%p1 bra 	$L__BB3_1288;
	ld.shared.u32 	%r5461, [%r5+16364];
	ld.shared.u32 	%r5462, [%r9+10920];
	add.s32 	%r5463, %r5462, %r5461;
	min.s32 	%r8937, %r8925, %r5463;
	bra.uni 	$L__BB3_1289;
$L__BB3_1288:
	ld.shared.u32 	%r5464, [%r6+16364];
	ld.shared.u32 	%r5465, [%r8+10920];
	add.s32 	%r5466, %r5465, %r5464;
	min.s32 	%r8937, %r8925, %r5466;
$L__BB3_1289:
	st.shared.u32 	[%r7+16224], %r8937;
	@%p1 bra 	$L__BB3_1291;
	ld.shared.u32 	%r5467, [%r5+16364];
	ld.shared.u32 	%r5468, [%r9+11076];
	add.s32 	%r5469, %r5468, %r5467;
	min.s32 	%r8938, %r8926, %r5469;
	bra.uni 	$L__BB3_1292;
$L__BB3_1291:
	ld.shared.u32 	%r5470, [%r6+16364];
	ld.shared.u32 	%r5471, [%r8+11076];
	add.s32 	%r5472, %r5471, %r5470;
	min.s32 	%r8938, %r8926, %r5472;
$L__BB3_1292:
	st.shared.u32 	[%r7+16380], %r8938;
	@%p1 bra 	$L__BB3_1294;
	ld.shared.u32 	%r5473, [%r5+20420];
	ld.shared.u32 	%r5474, [%r9+10920];
	add.s32 	%r5475, %r5474, %r5473;
	min.s32 	%r8939, %r8927, %r5475;
	bra.uni 	$L__BB3_1295;
$L__BB3_1294:
	ld.shared.u32 	%r5476, [%r6+20420];
	ld.shared.u32 	%r5477, [%r8+10920];
	add.s32 	%r5478, %r5477, %r5476;
	min.s32 	%r8939, %r8927, %r5478;
$L__BB3_1295:
	st.shared.u32 	[%r7+20280], %r8939;
	@%p1 bra 	$L__BB3_1297;
	ld.shared.u32 	%r5479, [%r5+20420];
	ld.shared.u32 	%r5480, [%r9+11076];
	add.s32 	%r5481, %r5480, %r5479;
	min.s32 	%r8940, %r8928, %r5481;
	bra.uni 	$L__BB3_1298;
$L__BB3_1297:
	ld.shared.u32 	%r5482, [%r6+20420];
	ld.shared.u32 	%r5483, [%r8+11076];
	add.s32 	%r5484, %r5483, %r5482;
	min.s32 	%r8940, %r8928, %r5484;
$L__BB3_1298:
	@%p1 bra 	$L__BB3_1300;
	ld.shared.u32 	%r5485, [%r5+144];
	ld.shared.u32 	%r5486, [%r9+11232];
	add.s32 	%r5487, %r5486, %r5485;
	min.s32 	%r8941, %r8929, %r5487;
	bra.uni 	$L__BB3_1301;
$L__BB3_1300:
	ld.shared.u32 	%r5488, [%r6+144];
	ld.shared.u32 	%r5489, [%r8+11232];
	add.s32 	%r5490, %r5489, %r5488;
	min.s32 	%r8941, %r8929, %r5490;
$L__BB3_1301:
	st.shared.u32 	[%r7], %r8941;
	@%p1 bra 	$L__BB3_1303;
	ld.shared.u32 	%r5491, [%r5+144];
	ld.shared.u32 	%r5492, [%r9+11388];
	add.s32 	%r5493, %r5492, %r5491;
	min.s32 	%r8942, %r8930, %r5493;
	bra.uni 	$L__BB3_1304;
$L__BB3_1303:
	ld.shared.u32 	%r5494, [%r6+144];
	ld.shared.u32 	%r5495, [%r8+11388];
	add.s32 	%r5496, %r5495, %r5494;
	min.s32 	%r8942, %r8930, %r5496;
$L__BB3_1304:
	st.shared.u32 	[%r7+156], %r8942;
	@%p1 bra 	$L__BB3_1306;
	ld.shared.u32 	%r5497, [%r5+4200];
	ld.shared.u32 	%r5498, [%r9+11232];
	add.s32 	%r5499, %r5498, %r5497;
	min.s32 	%r8943, %r8931, %r5499;
	bra.uni 	$L__BB3_1307;
$L__BB3_1306:
	ld.shared.u32 	%r5500, [%r6+4200];
	ld.shared.u32 	%r5501, [%r8+11232];
	add.s32 	%r5502, %r5501, %r5500;
	min.s32 	%r8943, %r8931, %r5502;
$L__BB3_1307:
	st.shared.u32 	[%r7+4056], %r8943;
	@%p1 bra 	$L__BB3_1309;
	ld.shared.u32 	%r5503, [%r5+4200];
	ld.shared.u32 	%r5504, [%r9+11388];
	add.s32 	%r5505, %r5504, %r5503;
	min.s32 	%r8944, %r8932, %r5505;
	bra.uni 	$L__BB3_1310;
$L__BB3_1309:
	ld.shared.u32 	%r5506, [%r6+4200];
	ld.shared.u32 	%r5507, [%r8+11388];
	add.s32 	%r5508, %r5507, %r5506;
	min.s32 	%r8944, %r8932, %r5508;
$L__BB3_1310:
	st.shared.u32 	[%r7+4212], %r8944;
	@%p1 bra 	$L__BB3_1312;
	ld.shared.u32 	%r5509, [%r5+8256];
	ld.shared.u32 	%r5510, [%r9+11232];
	add.s32 	%r5511, %r5510, %r5509;
	min.s32 	%r8945, %r8933, %r5511;
	bra.uni 	$L__BB3_1313;
$L__BB3_1312:
	ld.shared.u32 	%r5512, [%r6+8256];
	ld.shared.u32 	%r5513, [%r8+11232];
	add.s32 	%r5514, %r5513, %r5512;
	min.s32 	%r8945, %r8933, %r5514;
$L__BB3_1313:
	st.shared.u32 	[%r7+8112], %r8945;
	@%p1 bra 	$L__BB3_1315;
	ld.shared.u32 	%r5515, [%r5+8256];
	ld.shared.u32 	%r5516, [%r9+11388];
	add.s32 	%r5517, %r5516, %r5515;
	min.s32 	%r8946, %r8934, %r5517;
	bra.uni 	$L__BB3_1316;
$L__BB3_1315:
	ld.shared.u32 	%r5518, [%r6+8256];
	ld.shared.u32 	%r5519, [%r8+11388];
	add.s32 	%r5520, %r5519, %r5518;
	min.s32 	%r8946, %r8934, %r5520;
$L__BB3_1316:
	st.shared.u32 	[%r7+8268], %r8946;
	@%p1 bra 	$L__BB3_1318;
	ld.shared.u32 	%r5521, [%r5+12312];
	ld.shared.u32 	%r5522, [%r9+11232];
	add.s32 	%r5523, %r5522, %r5521;
	min.s32 	%r8947, %r8935, %r5523;
	bra.uni 	$L__BB3_1319;
$L__BB3_1318:
	ld.shared.u32 	%r5524, [%r6+12312];
	ld.shared.u32 	%r5525, [%r8+11232];
	add.s32 	%r5526, %r5525, %r5524;
	min.s32 	%r8947, %r8935, %r5526;
$L__BB3_1319:
	st.shared.u32 	[%r7+12168], %r8947;
	@%p1 bra 	$L__BB3_1321;
	ld.shared.u32 	%r5527, [%r5+12312];
	ld.shared.u32 	%r5528, [%r9+11388];
	add.s32 	%r5529, %r5528, %r5527;
	min.s32 	%r8948, %r8936, %r5529;
	bra.uni 	$L__BB3_1322;
$L__BB3_1321:
	ld.shared.u32 	%r5530, [%r6+12312];
	ld.shared.u32 	%r5531, [%r8+11388];
	add.s32 	%r5532, %r5531, %r5530;
	min.s32 	%r8948, %r8936, %r5532;
$L__BB3_1322:
	st.shared.u32 	[%r7+12324], %r8948;
	@%p1 bra 	$L__BB3_1324;
	ld.shared.u32 	%r5533, [%r5+16368];
	ld.shared.u32 	%r5534, [%r9+11232];
	add.s32 	%r5535, %r5534, %r5533;
	min.s32 	%r8949, %r8937, %r5535;
	bra.uni 	$L__BB3_1325;
$L__BB3_1324:
	ld.shared.u32 	%r5536, [%r6+16368];
	ld.shared.u32 	%r5537, [%r8+11232];
	add.s32 	%r5538, %r5537, %r5536;
	min.s32 	%r8949, %r8937, %r5538;
$L__BB3_1325:
	st.shared.u32 	[%r7+16224], %r8949;
	@%p1 bra 	$L__BB3_1327;
	ld.shared.u32 	%r5539, [%r5+16368];
	ld.shared.u32 	%r5540, [%r9+11388];
	add.s32 	%r5541, %r5540, %r5539;
	min.s32 	%r8950, %r8938, %r5541;
	bra.uni 	$L__BB3_1328;
$L__BB3_1327:
	ld.shared.u32 	%r5542, [%r6+16368];
	ld.shared.u32 	%r5543, [%r8+11388];
	add.s32 	%r5544, %r5543, %r5542;
	min.s32 	%r8950, %r8938, %r5544;
$L__BB3_1328:
	st.shared.u32 	[%r7+16380], %r8950;
	@%p1 bra 	$L__BB3_1330;
	ld.shared.u32 	%r5545, [%r5+20424];
	ld.shared.u32 	%r5546, [%r9+11232];
	add.s32 	%r5547, %r5546, %r5545;
	min.s32 	%r8951, %r8939, %r5547;
	bra.uni 	$L__BB3_1331;
$L__BB3_1330:
	ld.shared.u32 	%r5548, [%r6+20424];
	ld.shared.u32 	%r5549, [%r8+11232];
	add.s32 	%r5550, %r5549, %r5548;
	min.s32 	%r8951, %r8939, %r5550;
$L__BB3_1331:
	st.shared.u32 	[%r7+20280], %r8951;
	@%p1 bra 	$L__BB3_1333;
	ld.shared.u32 	%r5551, [%r5+20424];
	ld.shared.u32 	%r5552, [%r9+11388];
	add.s32 	%r5553, %r5552, %r5551;
	min.s32 	%r8952, %r8940, %r5553;
	bra.uni 	$L__BB3_1334;
$L__BB3_1333:
	ld.shared.u32 	%r5554, [%r6+20424];
	ld.shared.u32 	%r5555, [%r8+11388];
	add.s32 	%r5556, %r5555, %r5554;
	min.s32 	%r8952, %r8940, %r5556;
$L__BB3_1334:
	st.shared.u32 	[%r7+20436], %r8952;
	@%p1 bra 	$L__BB3_1336;
	ld.shared.u32 	%r5557, [%r5+148];
	ld.shared.u32 	%r5558, [%r9+11544];
	add.s32 	%r5559, %r5558, %r5557;
	min.s32 	%r8953, %r8941, %r5559;
	bra.uni 	$L__BB3_1337;
$L__BB3_1336:
	ld.shared.u32 	%r5560, [%r6+148];
	ld.shared.u32 	%r5561, [%r8+11544];
	add.s32 	%r5562, %r5561, %r5560;
	min.s32 	%r8953, %r8941, %r5562;
$L__BB3_1337:
	st.shared.u32 	[%r7], %r8953;
	@%p1 bra 	$L__BB3_1339;
	ld.shared.u32 	%r5563, [%r5+148];
	ld.shared.u32 	%r5564, [%r9+11700];
	add.s32 	%r5565, %r5564, %r5563;
	min.s32 	%r8954, %r8942, %r5565;
	bra.uni 	$L__BB3_1340;
$L__BB3_1339:
	ld.shared.u32 	%r5566, [%r6+148];
	ld.shared.u32 	%r5567, [%r8+11700];
	add.s32 	%r5568, %r5567, %r5566;
	min.s32 	%r8954, %r8942, %r5568;
$L__BB3_1340:
	st.shared.u32 	[%r7+156], %r8954;
	@%p1 bra 	$L__BB3_1342;
	ld.shared.u32 	%r5569, [%r5+4204];
	ld.shared.u32 	%r5570, [%r9+11544];
	add.s32 	%r5571, %r5570, %r5569;
	min.s32 	%r8955, %r8943, %r5571;
	bra.uni 	$L__BB3_1343;
$L__BB3_1342:
	ld.shared.u32 	%r5572, [%r6+4204];
	ld.shared.u32 	%r5573, [%r8+11544];
	add.s32 	%r5574, %r5573, %r5572;
	min.s32 	%r8955, %r8943, %r5574;
$L__BB3_1343:
	st.shared.u32 	[%r7+4056], %r8955;
	@%p1 bra 	$L__BB3_1345;
	ld.shared.u32 	%r5575, [%r5+4204];
	ld.shared.u32 	%r5576, [%r9+11700];
	add.s32 	%r5577, %r5576, %r5575;
	min.s32 	%r8956, %r8944, %r5577;
	bra.uni 	$L__BB3_1346;
$L__BB3_1345:
	ld.shared.u32 	%r5578, [%r6+4204];
	ld.shared.u32 	%r5579, [%r8+11700];
	add.s32 	%r5580, %r5579, %r5578;
	min.s32 	%r8956, %r8944, %r5580;
$L__BB3_1346:
	st.shared.u32 	[%r7+4212], %r8956;
	@%p1 bra 	$L__BB3_1348;
	ld.shared.u32 	%r5581, [%r5+8260];
	ld.shared.u32 	%r5582, [%r9+11544];
	add.s32 	%r5583, %r5582, %r5581;
	min.s32 	%r8957, %r8945, %r5583;
	bra.uni 	$L__BB3_1349;
$L__BB3_1348:
	ld.shared.u32 	%r5584, [%r6+8260];
	ld.shared.u32 	%r5585, [%r8+11544];
	add.s32 	%r5586, %r5585, %r5584;
	min.s32 	%r8957, %r8945, %r5586;
$L__BB3_1349:
	st.shared.u32 	[%r7+8112], %r8957;
	@%p1 bra 	$L__BB3_1351;
	ld.shared.u32 	%r5587, [%r5+8260];
	ld.shared.u32 	%r5588, [%r9+11700];
	add.s32 	%r5589, %r5588, %r5587;
	min.s32 	%r8958, %r8946, %r5589;
	bra.uni 	$L__BB3_1352;
$L__BB3_1351:
	ld.shared.u32 	%r5590, [%r6+8260];
	ld.shared.u32 	%r5591, [%r8+11700];
	add.s32 	%r5592, %r5591, %r5590;
	min.s32 	%r8958, %r8946, %r5592;
$L__BB3_1352:
	st.shared.u32 	[%r7+8268], %r8958;
	@%p1 bra 	$L__BB3_1354;
	ld.shared.u32 	%r5593, [%r5+12316];
	ld.shared.u32 	%r5594, [%r9+11544];
	add.s32 	%r5595, %r5594, %r5593;
	min.s32 	%r8959, %r8947, %r5595;
	bra.uni 	$L__BB3_1355;
$L__BB3_1354:
	ld.shared.u32 	%r5596, [%r6+12316];
	ld.shared.u32 	%r5597, [%r8+11544];
	add.s32 	%r5598, %r5597, %r5596;
	min.s32 	%r8959, %r8947, %r5598;
$L__BB3_1355:
	st.shared.u32 	[%r7+12168], %r8959;
	@%p1 bra 	$L__BB3_1357;
	ld.shared.u32 	%r5599, [%r5+12316];
	ld.shared.u32 	%r5600, [%r9+11700];
	add.s32 	%r5601, %r5600, %r5599;
	min.s32 	%r8960, %r8948, %r5601;
	bra.uni 	$L__BB3_1358;
$L__BB3_1357:
	ld.shared.u32 	%r5602, [%r6+12316];
	ld.shared.u32 	%r5603, [%r8+11700];
	add.s32 	%r5604, %r5603, %r5602;
	min.s32 	%r8960, %r8948, %r5604;
$L__BB3_1358:
	st.shared.u32 	[%r7+12324], %r8960;
	@%p1 bra 	$L__BB3_1360;
	ld.shared.u32 	%r5605, [%r5+16372];
	ld.shared.u32 	%r5606, [%r9+11544];
	add.s32 	%r5607, %r5606, %r5605;
	min.s32 	%r8961, %r8949, %r5607;
	bra.uni 	$L__BB3_1361;
$L__BB3_1360:
	ld.shared.u32 	%r5608, [%r6+16372];
	ld.shared.u32 	%r5609, [%r8+11544];
	add.s32 	%r5610, %r5609, %r5608;
	min.s32 	%r8961, %r8949, %r5610;
$L__BB3_1361:
	st.shared.u32 	[%r7+16224], %r8961;
	@%p1 bra 	$L__BB3_1363;
	ld.shared.u32 	%r5611, [%r5+16372];
	ld.shared.u32 	%r5612, [%r9+11700];
	add.s32 	%r5613, %r5612, %r5611;
	min.s32 	%r8962, %r8950, %r5613;
	bra.uni 	$L__BB3_1364;
$L__BB3_1363:
	ld.shared.u32 	%r5614, [%r6+16372];
	ld.shared.u32 	%r5615, [%r8+11700];
	add.s32 	%r5616, %r5615, %r5614;
	min.s32 	%r8962, %r8950, %r5616;
$L__BB3_1364:
	st.shared.u32 	[%r7+16380], %r8962;
	@%p1 bra 	$L__BB3_1366;
	ld.shared.u32 	%r5617, [%r5+20428];
	ld.shared.u32 	%r5618, [%r9+11544];
	add.s32 	%r5619, %r5618, %r5617;
	min.s32 	%r8963, %r8951, %r5619;
	bra.uni 	$L__BB3_1367;
$L__BB3_1366:
	ld.shared.u32 	%r5620, [%r6+20428];
	ld.shared.u32 	%r5621, [%r8+11544];
	add.s32 	%r5622, %r5621, %r5620;
	min.s32 	%r8963, %r8951, %r5622;
$L__BB3_1367:
	st.shared.u32 	[%r7+20280], %r8963;
	@%p1 bra 	$L__BB3_1369;
	ld.shared.u32 	%r5623, [%r5+20428];
	ld.shared.u32 	%r5624, [%r9+11700];
	add.s32 	%r5625, %r5624, %r5623;
	min.s32 	%r8964, %r8952, %r5625;
	bra.uni 	$L__BB3_1370;
$L__BB3_1369:
	ld.shared.u32 	%r5626, [%r6+20428];
	ld.shared.u32 	%r5627, [%r8+11700];
	add.s32 	%r5628, %r5627, %r5626;
	min.s32 	%r8964, %r8952, %r5628;
$L__BB3_1370:
	@%p1 bra 	$L__BB3_1372;
	ld.shared.u32 	%r5629, [%r5+152];
	ld.shared.u32 	%r5630, [%r9+11856];
	add.s32 	%r5631, %r5630, %r5629;
	min.s32 	%r8965, %r8953, %r5631;
	bra.uni 	$L__BB3_1373;
$L__BB3_1372:
	ld.shared.u32 	%r5632, [%r6+152];
	ld.shared.u32 	%r5633, [%r8+11856];
	add.s32 	%r5634, %r5633, %r5632;
	min.s32 	%r8965, %r8953, %r5634;
$L__BB3_1373:
	st.shared.u32 	[%r7], %r8965;
	@%p1 bra 	$L__BB3_1375;
	ld.shared.u32 	%r5635, [%r5+152];
	ld.shared.u32 	%r5636, [%r9+12012];
	add.s32 	%r5637, %r5636, %r5635;
	min.s32 	%r8966, %r8954, %r5637;
	bra.uni 	$L__BB3_1376;
$L__BB3_1375:
	ld.shared.u32 	%r5638, [%r6+152];
	ld.shared.u32 	%r5639, [%r8+12012];
	add.s32 	%r5640, %r5639, %r5638;
	min.s32 	%r8966, %r8954, %r5640;
$L__BB3_1376:
	st.shared.u32 	[%r7+156], %r8966;
	@%p1 bra 	$L__BB3_1378;
	ld.shared.u32 	%r5641, [%r5+4208];
	ld.shared.u32 	%r5642, [%r9+11856];
	add.s32 	%r5643, %r5642, %r5641;
	min.s32 	%r8967, %r8955, %r5643;
	bra.uni 	$L__BB3_1379;
$L__BB3_1378:
	ld.shared.u32 	%r5644, [%r6+4208];
	ld.shared.u32 	%r5645, [%r8+11856];
	add.s32 	%r5646, %r5645, %r5644;
	min.s32 	%r8967, %r8955, %r5646;
$L__BB3_1379:
	st.shared.u32 	[%r7+4056], %r8967;
	@%p1 bra 	$L__BB3_1381;
	ld.shared.u32 	%r5647, [%r5+4208];
	ld.shared.u32 	%r5648, [%r9+12012];
	add.s32 	%r5649, %r5648, %r5647;
	min.s32 	%r8968, %r8956, %r5649;
	bra.uni 	$L__BB3_1382;
$L__BB3_1381:
	ld.shared.u32 	%r5650, [%r6+4208];
	ld.shared.u32 	%r5651, [%r8+12012];
	add.s32 	%r5652, %r5651, %r5650;
	min.s32 	%r8968, %r8956, %r5652;
$L__BB3_1382:
	st.shared.u32 	[%r7+4212], %r8968;
	@%p1 bra 	$L__BB3_1384;
	ld.shared.u32 	%r5653, [%r5+8264];
	ld.shared.u32 	%r5654, [%r9+11856];
	add.s32 	%r5655, %r5654, %r5653;
	min.s32 	%r8969, %r8957, %r5655;
	bra.uni 	$L__BB3_1385;
$L__BB3_1384:
	ld.shared.u32 	%r5656, [%r6+8264];
	ld.shared.u32 	%r5657, [%r8+11856];
	add.s32 	%r5658, %r5657, %r5656;
	min.s32 	%r8969, %r8957, %r5658;
$L__BB3_1385:
	st.shared.u32 	[%r7+8112], %r8969;
	@%p1 bra 	$L__BB3_1387;
	ld.shared.u32 	%r5659, [%r5+8264];
	ld.shared.u32 	%r5660, [%r9+12012];
	add.s32 	%r5661, %r5660, %r5659;
	min.s32 	%r8970, %r8958, %r5661;
	bra.uni 	$L__BB3_1388;
$L__BB3_1387:
	ld.shared.u32 	%r5662, [%r6+8264];
	ld.shared.u32 	%r5663, [%r8+12012];
	add.s32 	%r5664, %r5663, %r5662;
	min.s32 	%r8970, %r8958, %r5664;
$L__BB3_1388:
	st.shared.u32 	[%r7+8268], %r8970;
	@%p1 bra 	$L__BB3_1390;
	ld.shared.u32 	%r5665, [%r5+12320];
	ld.shared.u32 	%r5666, [%r9+11856];
	add.s32 	%r5667, %r5666, %r5665;
	min.s32 	%r8971, %r8959, %r5667;
	bra.uni 	$L__BB3_1391;
$L__BB3_1390:
	ld.shared.u32 	%r5668, [%r6+12320];
	ld.shared.u32 	%r5669, [%r8+11856];
	add.s32 	%r5670, %r5669, %r5668;
	min.s32 	%r8971, %r8959, %r5670;
$L__BB3_1391:
	st.shared.u32 	[%r7+12168], %r8971;
	@%p1 bra 	$L__BB3_1393;
	ld.shared.u32 	%r5671, [%r5+12320];
	ld.shared.u32 	%r5672, [%r9+12012];
	add.s32 	%r5673, %r5672, %r5671;
	min.s32 	%r8972, %r8960, %r5673;
	bra.uni 	$L__BB3_1394;
$L__BB3_1393:
	ld.shared.u32 	%r5674, [%r6+12320];
	ld.shared.u32 	%r5675, [%r8+12012];
	add.s32 	%r5676, %r5675, %r5674;
	min.s32 	%r8972, %r8960, %r5676;
$L__BB3_1394:
	st.shared.u32 	[%r7+12324], %r8972;
	@%p1 bra 	$L__BB3_1396;
	ld.shared.u32 	%r5677, [%r5+16376];
	ld.shared.u32 	%r5678, [%r9+11856];
	add.s32 	%r5679, %r5678, %r5677;
	min.s32 	%r8973, %r8961, %r5679;
	bra.uni 	$L__BB3_1397;
$L__BB3_1396:
	ld.shared.u32 	%r5680, [%r6+16376];
	ld.shared.u32 	%r5681, [%r8+11856];
	add.s32 	%r5682, %r5681, %r5680;
	min.s32 	%r8973, %r8961, %r5682;
$L__BB3_1397:
	st.shared.u32 	[%r7+16224], %r8973;
	@%p1 bra 	$L__BB3_1399;
	ld.shared.u32 	%r5683, [%r5+16376];
	ld.shared.u32 	%r5684, [%r9+12012];
	add.s32 	%r5685, %r5684, %r5683;
	min.s32 	%r8974, %r8962, %r5685;
	bra.uni 	$L__BB3_1400;
$L__BB3_1399:
	ld.shared.u32 	%r5686, [%r6+16376];
	ld.shared.u32 	%r5687, [%r8+12012];
	add.s32 	%r5688, %r5687, %r5686;
	min.s32 	%r8974, %r8962, %r5688;
$L__BB3_1400:
	st.shared.u32 	[%r7+16380], %r8974;
	@%p1 bra 	$L__BB3_1402;
	ld.shared.u32 	%r5689, [%r5+20432];
	ld.shared.u32 	%r5690, [%r9+11856];
	add.s32 	%r5691, %r5690, %r5689;
	min.s32 	%r8975, %r8963, %r5691;
	bra.uni 	$L__BB3_1403;
$L__BB3_1402:
	ld.shared.u32 	%r5692, [%r6+20432];
	ld.shared.u32 	%r5693, [%r8+11856];
	add.s32 	%r5694, %r5693, %r5692;
	min.s32 	%r8975, %r8963, %r5694;
$L__BB3_1403:
	st.shared.u32 	[%r7+20280], %r8975;
	@%p1 bra 	$L__BB3_1405;
	ld.shared.u32 	%r5695, [%r5+20432];
	ld.shared.u32 	%r5696, [%r9+12012];
	add.s32 	%r5697, %r5696, %r5695;
	min.s32 	%r8976, %r8964, %r5697;
	bra.uni 	$L__BB3_1406;
$L__BB3_1405:
	ld.shared.u32 	%r5698, [%r6+20432];
	ld.shared.u32 	%r5699, [%r8+12012];
	add.s32 	%r5700, %r5699, %r5698;
	min.s32 	%r8976, %r8964, %r5700;
$L__BB3_1406:
	st.shared.u32 	[%r7+20436], %r8976;
	@%p1 bra 	$L__BB3_1408;
	ld.shared.u32 	%r5701, [%r5+156];
	ld.shared.u32 	%r5702, [%r9+12168];
	add.s32 	%r5703, %r5702, %r5701;
	min.s32 	%r8977, %r8965, %r5703;
	bra.uni 	$L__BB3_1409;
$L__BB3_1408:
	ld.shared.u32 	%r5704, [%r6+156];
	ld.shared.u32 	%r5705, [%r8+12168];
	add.s32 	%r5706, %r5705, %r5704;
	min.s32 	%r8977, %r8965, %r5706;
$L__BB3_1409:
	st.shared.u32 	[%r7], %r8977;
	@%p1 bra 	$L__BB3_1411;
	ld.shared.u32 	%r5707, [%r5+156];
	ld.shared.u32 	%r5708, [%r9+12324];
	add.s32 	%r5709, %r5708, %r5707;
	min.s32 	%r8978, %r8966, %r5709;
	bra.uni 	$L__BB3_1412;
$L__BB3_1411:
	ld.shared.u32 	%r5710, [%r6+156];
	ld.shared.u32 	%r5711, [%r8+12324];
	add.s32 	%r5712, %r5711, %r5710;
	min.s32 	%r8978, %r8966, %r5712;
$L__BB3_1412:
	st.shared.u32 	[%r7+156], %r8978;
	@%p1 bra 	$L__BB3_1414;
	ld.shared.u32 	%r5713, [%r5+4212];
	ld.shared.u32 	%r5714, [%r9+12168];
	add.s32 	%r5715, %r5714, %r5713;
	min.s32 	%r8979, %r8967, %r5715;
	bra.uni 	$L__BB3_1415;
$L__BB3_1414:
	ld.shared.u32 	%r5716, [%r6+4212];
	ld.shared.u32 	%r5717, [%r8+12168];
	add.s32 	%r5718, %r5717, %r5716;
	min.s32 	%r8979, %r8967, %r5718;
$L__BB3_1415:
	st.shared.u32 	[%r7+4056], %r8979;
	@%p1 bra 	$L__BB3_1417;
	ld.shared.u32 	%r5719, [%r5+4212];
	ld.shared.u32 	%r5720, [%r9+12324];
	add.s32 	%r5721, %r5720, %r5719;
	min.s32 	%r8980, %r8968, %r5721;
	bra.uni 	$L__BB3_1418;
$L__BB3_1417:
	ld.shared.u32 	%r5722, [%r6+4212];
	ld.shared.u32 	%r5723, [%r8+12324];
	add.s32 	%r5724, %r5723, %r5722;
	min.s32 	%r8980, %r8968, %r5724;
$L__BB3_1418:
	st.shared.u32 	[%r7+4212], %r8980;
	@%p1 bra 	$L__BB3_1420;
	ld.shared.u32 	%r5725, [%r5+8268];
	ld.shared.u32 	%r5726, [%r9+12168];
	add.s32 	%r5727, %r5726, %r5725;
	min.s32 	%r8981, %r8969, %r5727;
	bra.uni 	$L__BB3_1421;
$L__BB3_1420:
	ld.shared.u32 	%r5728, [%r6+8268];
	ld.shared.u32 	%r5729, [%r8+12168];
	add.s32 	%r5730, %r5729, %r5728;
	min.s32 	%r8981, %r8969, %r5730;
$L__BB3_1421:
	st.shared.u32 	[%r7+8112], %r8981;
	@%p1 bra 	$L__BB3_1423;
	ld.shared.u32 	%r5731, [%r5+8268];
	ld.shared.u32 	%r5732, [%r9+12324];
	add.s32 	%r5733, %r5732, %r5731;
	min.s32 	%r8982, %r8970, %r5733;
	bra.uni 	$L__BB3_1424;
$L__BB3_1423:
	ld.shared.u32 	%r5734, [%r6+8268];
	ld.shared.u32 	%r5735, [%r8+12324];
	add.s32 	%r5736, %r5735, %r5734;
	min.s32 	%r8982, %r8970, %r5736;
$L__BB3_1424:
	st.shared.u32 	[%r7+8268], %r8982;
	@%p1 bra 	$L__BB3_1426;
	ld.shared.u32 	%r5737, [%r5+12324];
	ld.shared.u32 	%r5738, [%r9+12168];
	add.s32 	%r5739, %r5738, %r5737;
	min.s32 	%r8983, %r8971, %r5739;
	bra.uni 	$L__BB3_1427;
$L__BB3_1426:
	ld.shared.u32 	%r5740, [%r6+12324];
	ld.shared.u32 	%r5741, [%r8+12168];
	add.s32 	%r5742, %r5741, %r5740;
	min.s32 	%r8983, %r8971, %r5742;
$L__BB3_1427:
	st.shared.u32 	[%r7+12168], %r8983;
	@%p1 bra 	$L__BB3_1429;
	ld.shared.u32 	%r5743, [%r5+12324];
	ld.shared.u32 	%r5744, [%r9+12324];
	add.s32 	%r5745, %r5744, %r5743;
	min.s32 	%r8984, %r8972, %r5745;
	bra.uni 	$L__BB3_1430;
$L__BB3_1429:
	ld.shared.u32 	%r5746, [%r6+12324];
	ld.shared.u32 	%r5747, [%r8+12324];
	add.s32 	%r5748, %r5747, %r5746;
	min.s32 	%r8984, %r8972, %r5748;
$L__BB3_1430:
	st.shared.u32 	[%r7+12324], %r8984;
	@%p1 bra 	$L__BB3_1432;
	ld.shared.u32 	%r5749, [%r5+16380];
	ld.shared.u32 	%r5750, [%r9+12168];
	add.s32 	%r5751, %r5750, %r5749;
	min.s32 	%r8985, %r8973, %r5751;
	bra.uni 	$L__BB3_1433;
$L__BB3_1432:
	ld.shared.u32 	%r5752, [%r6+16380];
	ld.shared.u32 	%r5753, [%r8+12168];
	add.s32 	%r5754, %r5753, %r5752;
	min.s32 	%r8985, %r8973, %r5754;
$L__BB3_1433:
	st.shared.u32 	[%r7+16224], %r8985;
	@%p1 bra 	$L__BB3_1435;
	ld.shared.u32 	%r5755, [%r5+16380];
	ld.shared.u32 	%r5756, [%r9+12324];
	add.s32 	%r5757, %r5756, %r5755;
	min.s32 	%r8986, %r8974, %r5757;
	bra.uni 	$L__BB3_1436;
$L__BB3_1435:
	ld.shared.u32 	%r5758, [%r6+16380];
	ld.shared.u32 	%r5759, [%r8+12324];
	add.s32 	%r5760, %r5759, %r5758;
	min.s32 	%r8986, %r8974, %r5760;
$L__BB3_1436:
	st.shared.u32 	[%r7+16380], %r8986;
	@%p1 bra 	$L__BB3_1438;
	ld.shared.u32 	%r5761, [%r5+20436];
	ld.shared.u32 	%r5762, [%r9+12168];
	add.s32 	%r5763, %r5762, %r5761;
	min.s32 	%r8987, %r8975, %r5763;
	bra.uni 	$L__BB3_1439;
$L__BB3_1438:
	ld.shared.u32 	%r5764, [%r6+20436];
	ld.shared.u32 	%r5765, [%r8+12168];
	add.s32 	%r5766, %r5765, %r5764;
	min.s32 	%r8987, %r8975, %r5766;
$L__BB3_1439:
	st.shared.u32 	[%r7+20280], %r8987;
	@%p1 bra 	$L__BB3_1441;
	ld.shared.u32 	%r5767, [%r5+20436];
	ld.shared.u32 	%r5768, [%r9+12324];
	add.s32 	%r5769, %r5768, %r5767;
	min.s32 	%r8988, %r8976, %r5769;
	bra.uni 	$L__BB3_1442;
$L__BB3_1441:
	ld.shared.u32 	%r5770, [%r6+20436];
	ld.shared.u32 	%r5771, [%r8+12324];
	add.s32 	%r5772, %r5771, %r5770;
	min.s32 	%r8988, %r8976, %r5772;
$L__BB3_1442:
	st.shared.u32 	[%r7+20436], %r8988;
	@%p1 bra 	$L__BB3_1444;
	ld.shared.u32 	%r5773, [%r5+160];
	ld.shared.u32 	%r5774, [%r9+12480];
	add.s32 	%r5775, %r5774, %r5773;
	min.s32 	%r8989, %r8977, %r5775;
	bra.uni 	$L__BB3_1445;
$L__BB3_1444:
	ld.shared.u32 	%r5776, [%r6+160];
	ld.shared.u32 	%r5777, [%r8+12480];
	add.s32 	%r5778, %r5777, %r5776;
	min.s32 	%r8989, %r8977, %r5778;
$L__BB3_1445:
	st.shared.u32 	[%r7], %r8989;
	@%p1 bra 	$L__BB3_1447;
	ld.shared.u32 	%r5779, [%r5+160];
	ld.shared.u32 	%r5780, [%r9+12636];
	add.s32 	%r5781, %r5780, %r5779;
	min.s32 	%r8990, %r8978, %r5781;
	bra.uni 	$L__BB3_1448;
$L__BB3_1447:
	ld.shared.u32 	%r5782, [%r6+160];
	ld.shared.u32 	%r5783, [%r8+12636];
	add.s32 	%r5784, %r5783, %r5782;
	min.s32 	%r8990, %r8978, %r5784;
$L__BB3_1448:
	st.shared.u32 	[%r7+156], %r8990;
	@%p1 bra 	$L__BB3_1450;
	ld.shared.u32 	%r5785, [%r5+4216];
	ld.shared.u32 	%r5786, [%r9+12480];
	add.s32 	%r5787, %r5786, %r5785;
	min.s32 	%r8991, %r8979, %r5787;
	bra.uni 	$L__BB3_1451;
$L__BB3_1450:
	ld.shared.u32 	%r5788, [%r6+4216];
	ld.shared.u32 	%r5789, [%r8+12480];
	add.s32 	%r5790, %r5789, %r5788;
	min.s32 	%r8991, %r8979, %r5790;
$L__BB3_1451:
	st.shared.u32 	[%r7+4056], %r8991;
	@%p1 bra 	$L__BB3_1453;
	ld.shared.u32 	%r5791, [%r5+4216];
	ld.shared.u32 	%r5792, [%r9+12636];
	add.s32 	%r5793, %r5792, %r5791;
	min.s32 	%r8992, %r8980, %r5793;
	bra.uni 	$L__BB3_1454;
$L__BB3_1453:
	ld.shared.u32 	%r5794, [%r6+4216];
	ld.shared.u32 	%r5795, [%r8+12636];
	add.s32 	%r5796, %r5795, %r5794;
	min.s32 	%r8992, %r8980, %r5796;
$L__BB3_1454:
	st.shared.u32 	[%r7+4212], %r8992;
	@%p1 bra 	$L__BB3_1456;
	ld.shared.u32 	%r5797, [%r5+8272];
	ld.shared.u32 	%r5798, [%r9+12480];
	add.s32 	%r5799, %r5798, %r5797;
	min.s32 	%r8993, %r8981, %r5799;
	bra.uni 	$L__BB3_1457;
$L__BB3_1456:
	ld.shared.u32 	%r5800, [%r6+8272];
	ld.shared.u32 	%r5801, [%r8+12480];
	add.s32 	%r5802, %r5801, %r5800;
	min.s32 	%r8993, %r8981, %r5802;
$L__BB3_1457:
	st.shared.u32 	[%r7+8112], %r8993;
	@%p1 bra 	$L__BB3_1459;
	ld.shared.u32 	%r5803, [%r5+8272];
	ld.shared.u32 	%r5804, [%r9+12636];
	add.s32 	%r5805, %r5804, %r5803;
	min.s32 	%r8994, %r8982, %r5805;
	bra.uni 	$L__BB3_1460;
$L__BB3_1459:
	ld.shared.u32 	%r5806, [%r6+8272];
	ld.shared.u32 	%r5807, [%r8+12636];
	add.s32 	%r5808, %r5807, %r5806;
	min.s32 	%r8994, %r8982, %r5808;
$L__BB3_1460:
	st.shared.u32 	[%r7+8268], %r8994;
	@%p1 bra 	$L__BB3_1462;
	ld.shared.u32 	%r5809, [%r5+12328];
	ld.shared.u32 	%r5810, [%r9+12480];
	add.s32 	%r5811, %r5810, %r5809;
	min.s32 	%r8995, %r8983, %r5811;
	bra.uni 	$L__BB3_1463;
$L__BB3_1462:
	ld.shared.u32 	%r5812, [%r6+12328];
	ld.shared.u32 	%r5813, [%r8+12480];
	add.s32 	%r5814, %r5813, %r5812;
	min.s32 	%r8995, %r8983, %r5814;
$L__BB3_1463:
	st.shared.u32 	[%r7+12168], %r8995;
	@%p1 bra 	$L__BB3_1465;
	ld.shared.u32 	%r5815, [%r5+12328];
	ld.shared.u32 	%r5816, [%r9+12636];
	add.s32 	%r5817, %r5816, %r5815;
	min.s32 	%r8996, %r8984, %r5817;
	bra.uni 	$L__BB3_1466;
$L__BB3_1465:
	ld.shared.u32 	%r5818, [%r6+12328];
	ld.shared.u32 	%r5819, [%r8+12636];
	add.s32 	%r5820, %r5819, %r5818;
	min.s32 	%r8996, %r8984, %r5820;
$L__BB3_1466:
	st.shared.u32 	[%r7+12324], %r8996;
	@%p1 bra 	$L__BB3_1468;
	ld.shared.u32 	%r5821, [%r5+16384];
	ld.shared.u32 	%r5822, [%r9+12480];
	add.s32 	%r5823, %r5822, %r5821;
	min.s32 	%r8997, %r8985, %r5823;
	bra.uni 	$L__BB3_1469;
$L__BB3_1468:
	ld.shared.u32 	%r5824, [%r6+16384];
	ld.shared.u32 	%r5825, [%r8+12480];
	add.s32 	%r5826, %r5825, %r5824;
	min.s32 	%r8997, %r8985, %r5826;
$L__BB3_1469:
	st.shared.u32 	[%r7+16224], %r8997;
	@%p1 bra 	$L__BB3_1471;
	ld.shared.u32 	%r5827, [%r5+16384];
	ld.shared.u32 	%r5828, [%r9+12636];
	add.s32 	%r5829, %r5828, %r5827;
	min.s32 	%r8998, %r8986, %r5829;
	bra.uni 	$L__BB3_1472;
$L__BB3_1471:
	ld.shared.u32 	%r5830, [%r6+16384];
	ld.shared.u32 	%r5831, [%r8+12636];
	add.s32 	%r5832, %r5831, %r5830;
	min.s32 	%r8998, %r8986, %r5832;
$L__BB3_1472:
	st.shared.u32 	[%r7+16380], %r8998;
	@%p1 bra 	$L__BB3_1474;
	ld.shared.u32 	%r5833, [%r5+20440];
	ld.shared.u32 	%r5834, [%r9+12480];
	add.s32 	%r5835, %r5834, %r5833;
	min.s32 	%r8999, %r8987, %r5835;
	bra.uni 	$L__BB3_1475;
$L__BB3_1474:
	ld.shared.u32 	%r5836, [%r6+20440];
	ld.shared.u32 	%r5837, [%r8+12480];
	add.s32 	%r5838, %r5837, %r5836;
	min.s32 	%r8999, %r8987, %r5838;
$L__BB3_1475:
	st.shared.u32 	[%r7+20280], %r8999;
	@%p1 bra 	$L__BB3_1477;
	ld.shared.u32 	%r5839, [%r5+20440];
	ld.shared.u32 	%r5840, [%r9+12636];
	add.s32 	%r5841, %r5840, %r5839;
	min.s32 	%r9000, %r8988, %r5841;
	bra.uni 	$L__BB3_1478;
$L__BB3_1477:
	ld.shared.u32 	%r5842, [%r6+20440];
	ld.shared.u32 	%r5843, [%r8+12636];
	add.s32 	%r5844, %r5843, %r5842;
	min.s32 	%r9000, %r8988, %r5844;
$L__BB3_1478:
	st.shared.u32 	[%r7+20436], %r9000;
	@%p1 bra 	$L__BB3_1480;
	ld.shared.u32 	%r5845, [%r5+164];
	ld.shared.u32 	%r5846, [%r9+12792];
	add.s32 	%r5847, %r5846, %r5845;
	min.s32 	%r9001, %r8989, %r5847;
	bra.uni 	$L__BB3_1481;
$L__BB3_1480:
	ld.shared.u32 	%r5848, [%r6+164];
	ld.shared.u32 	%r5849, [%r8+12792];
	add.s32 	%r5850, %r5849, %r5848;
	min.s32 	%r9001, %r8989, %r5850;
$L__BB3_1481:
	st.shared.u32 	[%r7], %r9001;
	@%p1 bra 	$L__BB3_1483;
	ld.shared.u32 	%r5851, [%r5+164];
	ld.shared.u32 	%r5852, [%r9+12948];
	add.s32 	%r5853, %r5852, %r5851;
	min.s32 	%r9002, %r8990, %r5853;
	bra.uni 	$L__BB3_1484;
$L__BB3_1483:
	ld.shared.u32 	%r5854, [%r6+164];
	ld.shared.u32 	%r5855, [%r8+12948];
	add.s32 	%r5856, %r5855, %r5854;
	min.s32 	%r9002, %r8990, %r5856;
$L__BB3_1484:
	st.shared.u32 	[%r7+156], %r9002;
	@%p1 bra 	$L__BB3_1486;
	ld.shared.u32 	%r5857, [%r5+4220];
	ld.shared.u32 	%r5858, [%r9+12792];
	add.s32 	%r5859, %r5858, %r5857;
	min.s32 	%r9003, %r8991, %r5859;
	bra.uni 	$L__BB3_1487;
$L__BB3_1486:
	ld.shared.u32 	%r5860, [%r6+4220];
	ld.shared.u32 	%r5861, [%r8+12792];
	add.s32 	%r5862, %r5861, %r5860;
	min.s32 	%r9003, %r8991, %r5862;
$L__BB3_1487:
	st.shared.u32 	[%r7+4056], %r9003;
	@%p1 bra 	$L__BB3_1489;
	ld.shared.u32 	%r5863, [%r5+4220];
	ld.shared.u32 	%r5864, [%r9+12948];
	add.s32 	%r5865, %r5864, %r5863;
	min.s32 	%r9004, %r8992, %r5865;
	bra.uni 	$L__BB3_1490;
$L__BB3_1489:
	ld.shared.u32 	%r5866, [%r6+4220];
	ld.shared.u32 	%r5867, [%r8+12948];
	add.s32 	%r5868, %r5867, %r5866;
	min.s32 	%r9004, %r8992, %r5868;
$L__BB3_1490:
	st.shared.u32 	[%r7+4212], %r9004;
	@%p1 bra 	$L__BB3_1492;
	ld.shared.u32 	%r5869, [%r5+8276];
	ld.shared.u32 	%r5870, [%r9+12792];
	add.s32 	%r5871, %r5870, %r5869;
	min.s32 	%r9005, %r8993, %r5871;
	bra.uni 	$L__BB3_1493;
$L__BB3_1492:
	ld.shared.u32 	%r5872, [%r6+8276];
	ld.shared.u32 	%r5873, [%r8+12792];
	add.s32 	%r5874, %r5873, %r5872;
	min.s32 	%r9005, %r8993, %r5874;
$L__BB3_1493:
	st.shared.u32 	[%r7+8112], %r9005;
	@%p1 bra 	$L__BB3_1495;
	ld.shared.u32 	%r5875, [%r5+8276];
	ld.shared.u32 	%r5876, [%r9+12948];
	add.s32 	%r5877, %r5876, %r5875;
	min.s32 	%r9006, %r8994, %r5877;
	bra.uni 	$L__BB3_1496;
$L__BB3_1495:
	ld.shared.u32 	%r5878, [%r6+8276];
	ld.shared.u32 	%r5879, [%r8+12948];
	add.s32 	%r5880, %r5879, %r5878;
	min.s32 	%r9006, %r8994, %r5880;
$L__BB3_1496:
	st.shared.u32 	[%r7+8268], %r9006;
	@%p1 bra 	$L__BB3_1498;
	ld.shared.u32 	%r5881, [%r5+12332];
	ld.shared.u32 	%r5882, [%r9+12792];
	add.s32 	%r5883, %r5882, %r5881;
	min.s32 	%r9007, %r8995, %r5883;
	bra.uni 	$L__BB3_1499;
$L__BB3_1498:
	ld.shared.u32 	%r5884, [%r6+12332];
	ld.shared.u32 	%r5885, [%r8+12792];
	add.s32 	%r5886, %r5885, %r5884;
	min.s32 	%r9007, %r8995, %r5886;
$L__BB3_1499:
	st.shared.u32 	[%r7+12168], %r9007;
	@%p1 bra 	$L__BB3_1501;
	ld.shared.u32 	%r5887, [%r5+12332];
	ld.shared.u32 	%r5888, [%r9+12948];
	add.s32 	%r5889, %r5888, %r5887;
	min.s32 	%r9008, %r8996, %r5889;
	bra.uni 	$L__BB3_1502;
$L__BB3_1501:
	ld.shared.u32 	%r5890, [%r6+12332];
	ld.shared.u32 	%r5891, [%r8+12948];
	add.s32 	%r5892, %r5891, %r5890;
	min.s32 	%r9008, %r8996, %r5892;
$L__BB3_1502:
	st.shared.u32 	[%r7+12324], %r9008;
	@%p1 bra 	$L__BB3_1504;
	ld.shared.u32 	%r5893, [%r5+16388];
	ld.shared.u32 	%r5894, [%r9+12792];
	add.s32 	%r5895, %r5894, %r5893;
	min.s32 	%r9009, %r8997, %r5895;
	bra.uni 	$L__BB3_1505;
$L__BB3_1504:
	ld.shared.u32 	%r5896, [%r6+16388];
	ld.shared.u32 	%r5897, [%r8+12792];
	add.s32 	%r5898, %r5897, %r5896;
	min.s32 	%r9009, %r8997, %r5898;
$L__BB3_1505:
	st.shared.u32 	[%r7+16224], %r9009;
	@%p1 bra 	$L__BB3_1507;
	ld.shared.u32 	%r5899, [%r5+16388];
	ld.shared.u32 	%r5900, [%r9+12948];
	add.s32 	%r5901, %r5900, %r5899;
	min.s32 	%r9010, %r8998, %r5901;
	bra.uni 	$L__BB3_1508;
$L__BB3_1507:
	ld.shared.u32 	%r5902, [%r6+16388];
	ld.shared.u32 	%r5903, [%r8+12948];
	add.s32 	%r5904, %r5903, %r5902;
	min.s32 	%r9010, %r8998, %r5904;
$L__BB3_1508:
	st.shared.u32 	[%r7+16380], %r9010;
	@%p1 bra 	$L__BB3_1510;
	ld.shared.u32 	%r5905, [%r5+20444];
	ld.shared.u32 	%r5906, [%r9+12792];
	add.s32 	%r5907, %r5906, %r5905;
	min.s32 	%r9011, %r8999, %r5907;
	bra.uni 	$L__BB3_1511;
$L__BB3_1510:
	ld.shared.u32 	%r5908, [%r6+20444];
	ld.shared.u32 	%r5909, [%r8+12792];
	add.s32 	%r5910, %r5909, %r5908;
	min.s32 	%r9011, %r8999, %r5910;
$L__BB3_1511:
	st.shared.u32 	[%r7+20280], %r9011;
	@%p1 bra 	$L__BB3_1513;
	ld.shared.u32 	%r5911, [%r5+20444];
	ld.shared.u32 	%r5912, [%r9+12948];
	add.s32 	%r5913, %r5912, %r5911;
	min.s32 	%r9012, %r9000, %r5913;
	bra.uni 	$L__BB3_1514;
$L__BB3_1513:
	ld.shared.u32 	%r5914, [%r6+20444];
	ld.shared.u32 	%r5915, [%r8+12948];
	add.s32 	%r5916, %r5915, %r5914;
	min.s32 	%r9012, %r9000, %r5916;
$L__BB3_1514:
	st.shared.u32 	[%r7+20436], %r9012;
	@%p1 bra 	$L__BB3_1516;
	ld.shared.u32 	%r5917, [%r5+168];
	ld.shared.u32 	%r5918, [%r9+13104];
	add.s32 	%r5919, %r5918, %r5917;
	min.s32 	%r9013, %r9001, %r5919;
	bra.uni 	$L__BB3_1517;
$L__BB3_1516:
	ld.shared.u32 	%r5920, [%r6+168];
	ld.shared.u32 	%r5921, [%r8+13104];
	add.s32 	%r5922, %r5921, %r5920;
	min.s32 	%r9013, %r9001, %r5922;
$L__BB3_1517:
	st.shared.u32 	[%r7], %r9013;
	@%p1 bra 	$L__BB3_1519;
	ld.shared.u32 	%r5923, [%r5+168];
	ld.shared.u32 	%r5924, [%r9+13260];
	add.s32 	%r5925, %r5924, %r5923;
	min.s32 	%r9014, %r9002, %r5925;
	bra.uni 	$L__BB3_1520;
$L__BB3_1519:
	ld.shared.u32 	%r5926, [%r6+168];
	ld.shared.u32 	%r5927, [%r8+13260];
	add.s32 	%r5928, %r5927, %r5926;
	min.s32 	%r9014, %r9002, %r5928;
$L__BB3_1520:
	st.shared.u32 	[%r7+156], %r9014;
	@%p1 bra 	$L__BB3_1522;
	ld.shared.u32 	%r5929, [%r5+4224];
	ld.shared.u32 	%r5930, [%r9+13104];
	add.s32 	%r5931, %r5930, %r5929;
	min.s32 	%r9015, %r9003, %r5931;
	bra.uni 	$L__BB3_1523;
$L__BB3_1522:
	ld.shared.u32 	%r5932, [%r6+4224];
	ld.shared.u32 	%r5933, [%r8+13104];
	add.s32 	%r5934, %r5933, %r5932;
	min.s32 	%r9015, %r9003, %r5934;
$L__BB3_1523:
	st.shared.u32 	[%r7+4056], %r9015;
	@%p1 bra 	$L__BB3_1525;
	ld.shared.u32 	%r5935, [%r5+4224];
	ld.shared.u32 	%r5936, [%r9+13260];
	add.s32 	%r5937, %r5936, %r5935;
	min.s32 	%r9016, %r9004, %r5937;
	bra.uni 	$L__BB3_1526;
$L__BB3_1525:
	ld.shared.u32 	%r5938, [%r6+4224];
	ld.shared.u32 	%r5939, [%r8+13260];
	add.s32 	%r5940, %r5939, %r5938;
	min.s32 	%r9016, %r9004, %r5940;
$L__BB3_1526:
	st.shared.u32 	[%r7+4212], %r9016;
	@%p1 bra 	$L__BB3_1528;
	ld.shared.u32 	%r5941, [%r5+8280];
	ld.shared.u32 	%r5942, [%r9+13104];
	add.s32 	%r5943, %r5942, %r5941;
	min.s32 	%r9017, %r9005, %r5943;
	bra.uni 	$L__BB3_1529;
$L__BB3_1528:
	ld.shared.u32 	%r5944, [%r6+8280];
	ld.shared.u32 	%r5945, [%r8+13104];
	add.s32 	%r5946, %r5945, %r5944;
	min.s32 	%r9017, %r9005, %r5946;
$L__BB3_1529:
	st.shared.u32 	[%r7+8112], %r9017;
	@%p1 bra 	$L__BB3_1531;
	ld.shared.u32 	%r5947, [%r5+8280];
	ld.shared.u32 	%r5948, [%r9+13260];
	add.s32 	%r5949, %r5948, %r5947;
	min.s32 	%r9018, %r9006, %r5949;
	bra.uni 	$L__BB3_1532;
$L__BB3_1531:
	ld.shared.u32 	%r5950, [%r6+8280];
	ld.shared.u32 	%r5951, [%r8+13260];
	add.s32 	%r5952, %r5951, %r5950;
	min.s32 	%r9018, %r9006, %r5952;
$L__BB3_1532:
	st.shared.u32 	[%r7+8268], %r9018;
	@%p1 bra 	$L__BB3_1534;
	ld.shared.u32 	%r5953, [%r5+12336];
	ld.shared.u32 	%r5954, [%r9+13104];
	add.s32 	%r5955, %r5954, %r5953;
	min.s32 	%r9019, %r9007, %r5955;
	bra.uni 	$L__BB3_1535;
$L__BB3_1534:
	ld.shared.u32 	%r5956, [%r6+12336];
	ld.shared.u32 	%r5957, [%r8+13104];
	add.s32 	%r5958, %r5957, %r5956;
	min.s32 	%r9019, %r9007, %r5958;
$L__BB3_1535:
	st.shared.u32 	[%r7+12168], %r9019;
	@%p1 bra 	$L__BB3_1537;
	ld.shared.u32 	%r5959, [%r5+12336];
	ld.shared.u32 	%r5960, [%r9+13260];
	add.s32 	%r5961, %r5960, %r5959;
	min.s32 	%r9020, %r9008, %r5961;
	bra.uni 	$L__BB3_1538;
$L__BB3_1537:
	ld.shared.u32 	%r5962, [%r6+12336];
	ld.shared.u32 	%r5963, [%r8+13260];
	add.s32 	%r5964, %r5963, %r5962;
	min.s32 	%r9020, %r9008, %r5964;
$L__BB3_1538:
	st.shared.u32 	[%r7+12324], %r9020;
	@%p1 bra 	$L__BB3_1540;
	ld.shared.u32 	%r5965, [%r5+16392];
	ld.shared.u32 	%r5966, [%r9+13104];
	add.s32 	%r5967, %r5966, %r5965;
	min.s32 	%r9021, %r9009, %r5967;
	bra.uni 	$L__BB3_1541;
$L__BB3_1540:
	ld.shared.u32 	%r5968, [%r6+16392];
	ld.shared.u32 	%r5969, [%r8+13104];
	add.s32 	%r5970, %r5969, %r5968;
	min.s32 	%r9021, %r9009, %r5970;
$L__BB3_1541:
	st.shared.u32 	[%r7+16224], %r9021;
	@%p1 bra 	$L__BB3_1543;
	ld.shared.u32 	%r5971, [%r5+16392];
	ld.shared.u32 	%r5972, [%r9+13260];
	add.s32 	%r5973, %r5972, %r5971;
	min.s32 	%r9022, %r9010, %r5973;
	bra.uni 	$L__BB3_1544;
$L__BB3_1543:
	ld.shared.u32 	%r5974, [%r6+16392];
	ld.shared.u32 	%r5975, [%r8+13260];
	add.s32 	%r5976, %r5975, %r5974;
	min.s32 	%r9022, %r9010, %r5976;
$L__BB3_1544:
	st.shared.u32 	[%r7+16380], %r9022;
	@%p1 bra 	$L__BB3_1546;
	ld.shared.u32 	%r5977, [%r5+20448];
	ld.shared.u32 	%r5978, [%r9+13104];
	add.s32 	%r5979, %r5978, %r5977;
	min.s32 	%r9023, %r9011, %r5979;
	bra.uni 	$L__BB3_1547;
$L__BB3_1546:
	ld.shared.u32 	%r5980, [%r6+20448];
	ld.shared.u32 	%r5981, [%r8+13104];
	add.s32 	%r5982, %r5981, %r5980;
	min.s32 	%r9023, %r9011, %r5982;
$L__BB3_1547:
	st.shared.u32 	[%r7+20280], %r9023;
	@%p1 bra 	$L__BB3_1549;
	ld.shared.u32 	%r5983, [%r5+20448];
	ld.shared.u32 	%r5984, [%r9+13260];
	add.s32 	%r5985, %r5984, %r5983;
	min.s32 	%r9024, %r9012, %r5985;
	bra.uni 	$L__BB3_1550;
$L__BB3_1549:
	ld.shared.u32 	%r5986, [%r6+20448];
	ld.shared.u32 	%r5987, [%r8+13260];
	add.s32 	%r5988, %r5987, %r5986;
	min.s32 	%r9024, %r9012, %r5988;
$L__BB3_1550:
	st.shared.u32 	[%r7+20436], %r9024;
	@%p1 bra 	$L__BB3_1552;
	ld.shared.u32 	%r5989, [%r5+172];
	ld.shared.u32 	%r5990, [%r9+13416];
	add.s32 	%r5991, %r5990, %r5989;
	min.s32 	%r9025, %r9013, %r5991;
	bra.uni 	$L__BB3_1553;
$L__BB3_1552:
	ld.shared.u32 	%r5992, [%r6+172];
	ld.shared.u32 	%r5993, [%r8+13416];
	add.s32 	%r5994, %r5993, %r5992;
	min.s32 	%r9025, %r9013, %r5994;
$L__BB3_1553:
	st.shared.u32 	[%r7], %r9025;
	@%p1 bra 	$L__BB3_1555;
	ld.shared.u32 	%r5995, [%r5+172];
	ld.shared.u32 	%r5996, [%r9+13572];
	add.s32 	%r5997, %r5996, %r5995;
	min.s32 	%r9026, %r9014, %r5997;
	bra.uni 	$L__BB3_1556;
$L__BB3_1555:
	ld.shared.u32 	%r5998, [%r6+172];
	ld.shared.u32 	%r5999, [%r8+13572];
	add.s32 	%r6000, %r5999, %r5998;
	min.s32 	%r9026, %r9014, %r6000;
$L__BB3_1556:
	st.shared.u32 	[%r7+156], %r9026;
	@%p1 bra 	$L__BB3_1558;
	ld.shared.u32 	%r6001, [%r5+4228];
	ld.shared.u32 	%r6002, [%r9+13416];
	add.s32 	%r6003, %r6002, %r6001;
	min.s32 	%r9027, %r9015, %r6003;
	bra.uni 	$L__BB3_1559;
$L__BB3_1558:
	ld.shared.u32 	%r6004, [%r6+4228];
	ld.shared.u32 	%r6005, [%r8+13416];
	add.s32 	%r6006, %r6005, %r6004;
	min.s32 	%r9027, %r9015, %r6006;
$L__BB3_1559:
	st.shared.u32 	[%r7+4056], %r9027;
	@%p1 bra 	$L__BB3_1561;
	ld.shared.u32 	%r6007, [%r5+4228];
	ld.shared.u32 	%r6008, [%r9+13572];
	add.s32 	%r6009, %r6008, %r6007;
	min.s32 	%r9028, %r9016, %r6009;
	bra.uni 	$L__BB3_1562;
$L__BB3_1561:
	ld.shared.u32 	%r6010, [%r6+4228];
	ld.shared.u32 	%r6011, [%r8+13572];
	add.s32 	%r6012, %r6011, %r6010;
	min.s32 	%r9028, %r9016, %r6012;
$L__BB3_1562:
	st.shared.u32 	[%r7+4212], %r9028;
	@%p1 bra 	$L__BB3_1564;
	ld.shared.u32 	%r6013, [%r5+8284];
	ld.shared.u32 	%r6014, [%r9+13416];
	add.s32 	%r6015, %r6014, %r6013;
	min.s32 	%r9029, %r9017, %r6015;
	bra.uni 	$L__BB3_1565;
$L__BB3_1564:
	ld.shared.u32 	%r6016, [%r6+8284];
	ld.shared.u32 	%r6017, [%r8+13416];
	add.s32 	%r6018, %r6017, %r6016;
	min.s32 	%r9029, %r9017, %r6018;
$L__BB3_1565:
	st.shared.u32 	[%r7+8112], %r9029;
	@%p1 bra 	$L__BB3_1567;
	ld.shared.u32 	%r6019, [%r5+8284];
	ld.shared.u32 	%r6020, [%r9+13572];
	add.s32 	%r6021, %r6020, %r6019;
	min.s32 	%r9030, %r9018, %r6021;
	bra.uni 	$L__BB3_1568;
$L__BB3_1567:
	ld.shared.u32 	%r6022, [%r6+8284];
	ld.shared.u32 	%r6023, [%r8+13572];
	add.s32 	%r6024, %r6023, %r6022;
	min.s32 	%r9030, %r9018, %r6024;
$L__BB3_1568:
	st.shared.u32 	[%r7+8268], %r9030;
	@%p1 bra 	$L__BB3_1570;
	ld.shared.u32 	%r6025, [%r5+12340];
	ld.shared.u32 	%r6026, [%r9+13416];
	add.s32 	%r6027, %r6026, %r6025;
	min.s32 	%r9031, %r9019, %r6027;
	bra.uni 	$L__BB3_1571;
$L__BB3_1570:
	ld.shared.u32 	%r6028, [%r6+12340];
	ld.shared.u32 	%r6029, [%r8+13416];
	add.s32 	%r6030, %r6029, %r6028;
	min.s32 	%r9031, %r9019, %r6030;
$L__BB3_1571:
	st.shared.u32 	[%r7+12168], %r9031;
	@%p1 bra 	$L__BB3_1573;
	ld.shared.u32 	%r6031, [%r5+12340];
	ld.shared.u32 	%r6032, [%r9+13572];
	add.s32 	%r6033, %r6032, %r6031;
	min.s32 	%r9032, %r9020, %r6033;
	bra.uni 	$L__BB3_1574;
$L__BB3_1573:
	ld.shared.u32 	%r6034, [%r6+12340];
	ld.shared.u32 	%r6035, [%r8+13572];
	add.s32 	%r6036, %r6035, %r6034;
	min.s32 	%r9032, %r9020, %r6036;
$L__BB3_1574:
	st.shared.u32 	[%r7+12324], %r9032;
	@%p1 bra 	$L__BB3_1576;
	ld.shared.u32 	%r6037, [%r5+16396];
	ld.shared.u32 	%r6038, [%r9+13416];
	add.s32 	%r6039, %r6038, %r6037;
	min.s32 	%r9033, %r9021, %r6039;
	bra.uni 	$L__BB3_1577;
$L__BB3_1576:
	ld.shared.u32 	%r6040, [%r6+16396];
	ld.shared.u32 	%r6041, [%r8+13416];
	add.s32 	%r6042, %r6041, %r6040;
	min.s32 	%r9033, %r9021, %r6042;
$L__BB3_1577:
	st.shared.u32 	[%r7+16224], %r9033;
	@%p1 bra 	$L__BB3_1579;
	ld.shared.u32 	%r6043, [%r5+16396];
	ld.shared.u32 	%r6044, [%r9+13572];
	add.s32 	%r6045, %r6044, %r6043;
	min.s32 	%r9034, %r9022, %r6045;
	bra.uni 	$L__BB3_1580;
$L__BB3_1579:
	ld.shared.u32 	%r6046, [%r6+16396];
	ld.shared.u32 	%r6047, [%r8+13572];
	add.s32 	%r6048, %r6047, %r6046;
	min.s32 	%r9034, %r9022, %r6048;
$L__BB3_1580:
	st.shared.u32 	[%r7+16380], %r9034;
	@%p1 bra 	$L__BB3_1582;
	ld.shared.u32 	%r6049, [%r5+20452];
	ld.shared.u32 	%r6050, [%r9+13416];
	add.s32 	%r6051, %r6050, %r6049;
	min.s32 	%r9035, %r9023, %r6051;
	bra.uni 	$L__BB3_1583;
$L__BB3_1582:
	ld.shared.u32 	%r6052, [%r6+20452];
	ld.shared.u32 	%r6053, [%r8+13416];
	add.s32 	%r6054, %r6053, %r6052;
	min.s32 	%r9035, %r9023, %r6054;
$L__BB3_1583:
	st.shared.u32 	[%r7+20280], %r9035;
	@%p1 bra 	$L__BB3_1585;
	ld.shared.u32 	%r6055, [%r5+20452];
	ld.shared.u32 	%r6056, [%r9+13572];
	add.s32 	%r6057, %r6056, %r6055;
	min.s32 	%r9036, %r9024, %r6057;
	bra.uni 	$L__BB3_1586;
$L__BB3_1585:
	ld.shared.u32 	%r6058, [%r6+20452];
	ld.shared.u32 	%r6059, [%r8+13572];
	add.s32 	%r6060, %r6059, %r6058;
	min.s32 	%r9036, %r9024, %r6060;
$L__BB3_1586:
	st.shared.u32 	[%r7+20436], %r9036;
	@%p1 bra 	$L__BB3_1588;
	ld.shared.u32 	%r6061, [%r5+176];
	ld.shared.u32 	%r6062, [%r9+13728];
	add.s32 	%r6063, %r6062, %r6061;
	min.s32 	%r9037, %r9025, %r6063;
	bra.uni 	$L__BB3_1589;
$L__BB3_1588:
	ld.shared.u32 	%r6064, [%r6+176];
	ld.shared.u32 	%r6065, [%r8+13728];
	add.s32 	%r6066, %r6065, %r6064;
	min.s32 	%r9037, %r9025, %r6066;
$L__BB3_1589:
	st.shared.u32 	[%r7], %r9037;
	@%p1 bra 	$L__BB3_1591;
	ld.shared.u32 	%r6067, [%r5+176];
	ld.shared.u32 	%r6068, [%r9+13884];
	add.s32 	%r6069, %r6068, %r6067;
	min.s32 	%r9038, %r9026, %r6069;
	bra.uni 	$L__BB3_1592;
$L__BB3_1591:
	ld.shared.u32 	%r6070, [%r6+176];
	ld.shared.u32 	%r6071, [%r8+13884];
	add.s32 	%r6072, %r6071, %r6070;
	min.s32 	%r9038, %r9026, %r6072;
$L__BB3_1592:
	st.shared.u32 	[%r7+156], %r9038;
	@%p1 bra 	$L__BB3_1594;
	ld.shared.u32 	%r6073, [%r5+4232];
	ld.shared.u32 	%r6074, [%r9+13728];
	add.s32 	%r6075, %r6074, %r6073;
	min.s32 	%r9039, %r9027, %r6075;
	bra.uni 	$L__BB3_1595;
$L__BB3_1594:
	ld.shared.u32 	%r6076, [%r6+4232];
	ld.shared.u32 	%r6077, [%r8+13728];
	add.s32 	%r6078, %r6077, %r6076;
	min.s32 	%r9039, %r9027, %r6078;
$L__BB3_1595:
	st.shared.u32 	[%r7+4056], %r9039;
	@%p1 bra 	$L__BB3_1597;
	ld.shared.u32 	%r6079, [%r5+4232];
	ld.shared.u32 	%r6080, [%r9+13884];
	add.s32 	%r6081, %r6080, %r6079;
	min.s32 	%r9040, %r9028, %r6081;
	bra.uni 	$L__BB3_1598;
$L__BB3_1597:
	ld.shared.u32 	%r6082, [%r6+4232];
	ld.shared.u32 	%r6083, [%r8+13884];
	add.s32 	%r6084, %r6083, %r6082;
	min.s32 	%r9040, %r9028, %r6084;
$L__BB3_1598:
	st.shared.u32 	[%r7+4212], %r9040;
	@%p1 bra 	$L__BB3_1600;
	ld.shared.u32 	%r6085, [%r5+8288];
	ld.shared.u32 	%r6086, [%r9+13728];
	add.s32 	%r6087, %r6086, %r6085;
	min.s32 	%r9041, %r9029, %r6087;
	bra.uni 	$L__BB3_1601;
$L__BB3_1600:
	ld.shared.u32 	%r6088, [%r6+8288];
	ld.shared.u32 	%r6089, [%r8+13728];
	add.s32 	%r6090, %r6089, %r6088;
	min.s32 	%r9041, %r9029, %r6090;
$L__BB3_1601:
	st.shared.u32 	[%r7+8112], %r9041;
	@%p1 bra 	$L__BB3_1603;
	ld.shared.u32 	%r6091, [%r5+8288];
	ld.shared.u32 	%r6092, [%r9+13884];
	add.s32 	%r6093, %r6092, %r6091;
	min.s32 	%r9042, %r9030, %r6093;
	bra.uni 	$L__BB3_1604;
$L__BB3_1603:
	ld.shared.u32 	%r6094, [%r6+8288];
	ld.shared.u32 	%r6095, [%r8+13884];
	add.s32 	%r6096, %r6095, %r6094;
	min.s32 	%r9042, %r9030, %r6096;
$L__BB3_1604:
	st.shared.u32 	[%r7+8268], %r9042;
	@%p1 bra 	$L__BB3_1606;
	ld.shared.u32 	%r6097, [%r5+12344];
	ld.shared.u32 	%r6098, [%r9+13728];
	add.s32 	%r6099, %r6098, %r6097;
	min.s32 	%r9043, %r9031, %r6099;
	bra.uni 	$L__BB3_1607;
$L__BB3_1606:
	ld.shared.u32 	%r6100, [%r6+12344];
	ld.shared.u32 	%r6101, [%r8+13728];
	add.s32 	%r6102, %r6101, %r6100;
	min.s32 	%r9043, %r9031, %r6102;
$L__BB3_1607:
	st.shared.u32 	[%r7+12168], %r9043;
	@%p1 bra 	$L__BB3_1609;
	ld.shared.u32 	%r6103, [%r5+12344];
	ld.shared.u32 	%r6104, [%r9+13884];
	add.s32 	%r6105, %r6104, %r6103;
	min.s32 	%r9044, %r9032, %r6105;
	bra.uni 	$L__BB3_1610;
$L__BB3_1609:
	ld.shared.u32 	%r6106, [%r6+12344];
	ld.shared.u32 	%r6107, [%r8+13884];
	add.s32 	%r6108, %r6107, %r6106;
	min.s32 	%r9044, %r9032, %r6108;
$L__BB3_1610:
	st.shared.u32 	[%r7+12324], %r9044;
	@%p1 bra 	$L__BB3_1612;
	ld.shared.u32 	%r6109, [%r5+16400];
	ld.shared.u32 	%r6110, [%r9+13728];
	add.s32 	%r6111, %r6110, %r6109;
	min.s32 	%r9045, %r9033, %r6111;
	bra.uni 	$L__BB3_1613;
$L__BB3_1612:
	ld.shared.u32 	%r6112, [%r6+16400];
	ld.shared.u32 	%r6113, [%r8+13728];
	add.s32 	%r6114, %r6113, %r6112;
	min.s32 	%r9045, %r9033, %r6114;
$L__BB3_1613:
	st.shared.u32 	[%r7+16224], %r9045;
	@%p1 bra 	$L__BB3_1615;
	ld.shared.u32 	%r6115, [%r5+16400];
	ld.shared.u32 	%r6116, [%r9+13884];
	add.s32 	%r6117, %r6116, %r6115;
	min.s32 	%r9046, %r9034, %r6117;
	bra.uni 	$L__BB3_1616;
$L__BB3_1615:
	ld.shared.u32 	%r6118, [%r6+16400];
	ld.shared.u32 	%r6119, [%r8+13884];
	add.s32 	%r6120, %r6119, %r6118;
	min.s32 	%r9046, %r9034, %r6120;
$L__BB3_1616:
	st.shared.u32 	[%r7+16380], %r9046;
	@%p1 bra 	$L__BB3_1618;
	ld.shared.u32 	%r6121, [%r5+20456];
	ld.shared.u32 	%r6122, [%r9+13728];
	add.s32 	%r6123, %r6122, %r6121;
	min.s32 	%r9047, %r9035, %r6123;
	bra.uni 	$L__BB3_1619;
$L__BB3_1618:
	ld.shared.u32 	%r6124, [%r6+20456];
	ld.shared.u32 	%r6125, [%r8+13728];
	add.s32 	%r6126, %r6125, %r6124;
	min.s32 	%r9047, %r9035, %r6126;
$L__BB3_1619:
	st.shared.u32 	[%r7+20280], %r9047;
	@%p1 bra 	$L__BB3_1621;
	ld.shared.u32 	%r6127, [%r5+20456];
	ld.shared.u32 	%r6128, [%r9+13884];
	add.s32 	%r6129, %r6128, %r6127;
	min.s32 	%r9048, %r9036, %r6129;
	bra.uni 	$L__BB3_1622;
$L__BB3_1621:
	ld.shared.u32 	%r6130, [%r6+20456];
	ld.shared.u32 	%r6131, [%r8+13884];
	add.s32 	%r6132, %r6131, %r6130;
	min.s32 	%r9048, %r9036, %r6132;
$L__BB3_1622:
	st.shared.u32 	[%r7+20436], %r9048;
	@%p1 bra 	$L__BB3_1624;
	ld.shared.u32 	%r6133, [%r5+180];
	ld.shared.u32 	%r6134, [%r9+14040];
	add.s32 	%r6135, %r6134, %r6133;
	min.s32 	%r9049, %r9037, %r6135;
	bra.uni 	$L__BB3_1625;
$L__BB3_1624:
	ld.shared.u32 	%r6136, [%r6+180];
	ld.shared.u32 	%r6137, [%r8+14040];
	add.s32 	%r6138, %r6137, %r6136;
	min.s32 	%r9049, %r9037, %r6138;
$L__BB3_1625:
	st.shared.u32 	[%r7], %r9049;
	@%p1 bra 	$L__BB3_1627;
	ld.shared.u32 	%r6139, [%r5+180];
	ld.shared.u32 	%r6140, [%r9+14196];
	add.s32 	%r6141, %r6140, %r6139;
	min.s32 	%r9050, %r9038, %r6141;
	bra.uni 	$L__BB3_1628;
$L__BB3_1627:
	ld.shared.u32 	%r6142, [%r6+180];
	ld.shared.u32 	%r6143, [%r8+14196];
	add.s32 	%r6144, %r6143, %r6142;
	min.s32 	%r9050, %r9038, %r6144;
$L__BB3_1628:
	st.shared.u32 	[%r7+156], %r9050;
	@%p1 bra 	$L__BB3_1630;
	ld.shared.u32 	%r6145, [%r5+4236];
	ld.shared.u32 	%r6146, [%r9+14040];
	add.s32 	%r6147, %r6146, %r6145;
	min.s32 	%r9051, %r9039, %r6147;
	bra.uni 	$L__BB3_1631;
$L__BB3_1630:
	ld.shared.u32 	%r6148, [%r6+4236];
	ld.shared.u32 	%r6149, [%r8+14040];
	add.s32 	%r6150, %r6149, %r6148;
	min.s32 	%r9051, %r9039, %r6150;
$L__BB3_1631:
	st.shared.u32 	[%r7+4056], %r9051;
	@%p1 bra 	$L__BB3_1633;
	ld.shared.u32 	%r6151, [%r5+4236];
	ld.shared.u32 	%r6152, [%r9+14196];
	add.s32 	%r6153, %r6152, %r6151;
	min.s32 	%r9052, %r9040, %r6153;
	bra.uni 	$L__BB3_1634;
$L__BB3_1633:
	ld.shared.u32 	%r6154, [%r6+4236];
	ld.shared.u32 	%r6155, [%r8+14196];
	add.s32 	%r6156, %r6155, %r6154;
	min.s32 	%r9052, %r9040, %r6156;
$L__BB3_1634:
	st.shared.u32 	[%r7+4212], %r9052;
	@%p1 bra 	$L__BB3_1636;
	ld.shared.u32 	%r6157, [%r5+8292];
	ld.shared.u32 	%r6158, [%r9+14040];
	add.s32 	%r6159, %r6158, %r6157;
	min.s32 	%r9053, %r9041, %r6159;
	bra.uni 	$L__BB3_1637;
$L__BB3_1636:
	ld.shared.u32 	%r6160, [%r6+8292];
	ld.shared.u32 	%r6161, [%r8+14040];
	add.s32 	%r6162, %r6161, %r6160;
	min.s32 	%r9053, %r9041, %r6162;
$L__BB3_1637:
	st.shared.u32 	[%r7+8112], %r9053;
	@%p1 bra 	$L__BB3_1639;
	ld.shared.u32 	%r6163, [%r5+8292];
	ld.shared.u32 	%r6164, [%r9+14196];
	add.s32 	%r6165, %r6164, %r6163;
	min.s32 	%r9054, %r9042, %r6165;
	bra.uni 	$L__BB3_1640;
$L__BB3_1639:
	ld.shared.u32 	%r6166, [%r6+8292];
	ld.shared.u32 	%r6167, [%r8+14196];
	add.s32 	%r6168, %r6167, %r6166;
	min.s32 	%r9054, %r9042, %r6168;
$L__BB3_1640:
	st.shared.u32 	[%r7+8268], %r9054;
	@%p1 bra 	$L__BB3_1642;
	ld.shared.u32 	%r6169, [%r5+12348];
	ld.shared.u32 	%r6170, [%r9+14040];
	add.s32 	%r6171, %r6170, %r6169;
	min.s32 	%r9055, %r9043, %r6171;
	bra.uni 	$L__BB3_1643;
$L__BB3_1642:
	ld.shared.u32 	%r6172, [%r6+12348];
	ld.shared.u32 	%r6173, [%r8+14040];
	add.s32 	%r6174, %r6173, %r6172;
	min.s32 	%r9055, %r9043, %r6174;
$L__BB3_1643:
	st.shared.u32 	[%r7+12168], %r9055;
	@%p1 bra 	$L__BB3_1645;
	ld.shared.u32 	%r6175, [%r5+12348];
	ld.shared.u32 	%r6176, [%r9+14196];
	add.s32 	%r6177, %r6176, %r6175;
	min.s32 	%r9056, %r9044, %r6177;
	bra.uni 	$L__BB3_1646;
$L__BB3_1645:
	ld.shared.u32 	%r6178, [%r6+12348];
	ld.shared.u32 	%r6179, [%r8+14196];
	add.s32 	%r6180, %r6179, %r6178;
	min.s32 	%r9056, %r9044, %r6180;
$L__BB3_1646:
	st.shared.u32 	[%r7+12324], %r9056;
	@%p1 bra 	$L__BB3_1648;
	ld.shared.u32 	%r6181, [%r5+16404];
	ld.shared.u32 	%r6182, [%r9+14040];
	add.s32 	%r6183, %r6182, %r6181;
	min.s32 	%r9057, %r9045, %r6183;
	bra.uni 	$L__BB3_1649;
$L__BB3_1648:
	ld.shared.u32 	%r6184, [%r6+16404];
	ld.shared.u32 	%r6185, [%r8+14040];
	add.s32 	%r6186, %r6185, %r6184;
	min.s32 	%r9057, %r9045, %r6186;
$L__BB3_1649:
	st.shared.u32 	[%r7+16224], %r9057;
	@%p1 bra 	$L__BB3_1651;
	ld.shared.u32 	%r6187, [%r5+16404];
	ld.shared.u32 	%r6188, [%r9+14196];
	add.s32 	%r6189, %r6188, %r6187;
	min.s32 	%r9058, %r9046, %r6189;
	bra.uni 	$L__BB3_1652;
$L__BB3_1651:
	ld.shared.u32 	%r6190, [%r6+16404];
	ld.shared.u32 	%r6191, [%r8+14196];
	add.s32 	%r6192, %r6191, %r6190;
	min.s32 	%r9058, %r9046, %r6192;
$L__BB3_1652:
	st.shared.u32 	[%r7+16380], %r9058;
	@%p1 bra 	$L__BB3_1654;
	ld.shared.u32 	%r6193, [%r5+20460];
	ld.shared.u32 	%r6194, [%r9+14040];
	add.s32 	%r6195, %r6194, %r6193;
	min.s32 	%r9059, %r9047, %r6195;
	bra.uni 	$L__BB3_1655;
$L__BB3_1654:
	ld.shared.u32 	%r6196, [%r6+20460];
	ld.shared.u32 	%r6197, [%r8+14040];
	add.s32 	%r6198, %r6197, %r6196;
	min.s32 	%r9059, %r9047, %r6198;
$L__BB3_1655:
	st.shared.u32 	[%r7+20280], %r9059;
	@%p1 bra 	$L__BB3_1657;
	ld.shared.u32 	%r6199, [%r5+20460];
	ld.shared.u32 	%r6200, [%r9+14196];
	add.s32 	%r6201, %r6200, %r6199;
	min.s32 	%r9060, %r9048, %r6201;
	bra.uni 	$L__BB3_1658;
$L__BB3_1657:
	ld.shared.u32 	%r6202, [%r6+20460];
	ld.shared.u32 	%r6203, [%r8+14196];
	add.s32 	%r6204, %r6203, %r6202;
	min.s32 	%r9060, %r9048, %r6204;
$L__BB3_1658:
	st.shared.u32 	[%r7+20436], %r9060;
	@%p1 bra 	$L__BB3_1660;
	ld.shared.u32 	%r6205, [%r5+184];
	ld.shared.u32 	%r6206, [%r9+14352];
	add.s32 	%r6207, %r6206, %r6205;
	min.s32 	%r9061, %r9049, %r6207;
	bra.uni 	$L__BB3_1661;
$L__BB3_1660:
	ld.shared.u32 	%r6208, [%r6+184];
	ld.shared.u32 	%r6209, [%r8+14352];
	add.s32 	%r6210, %r6209, %r6208;
	min.s32 	%r9061, %r9049, %r6210;
$L__BB3_1661:
	st.shared.u32 	[%r7], %r9061;
	@%p1 bra 	$L__BB3_1663;
	ld.shared.u32 	%r6211, [%r5+184];
	ld.shared.u32 	%r6212, [%r9+14508];
	add.s32 	%r6213, %r6212, %r6211;
	min.s32 	%r9062, %r9050, %r6213;
	bra.uni 	$L__BB3_1664;
$L__BB3_1663:
	ld.shared.u32 	%r6214, [%r6+184];
	ld.shared.u32 	%r6215, [%r8+14508];
	add.s32 	%r6216, %r6215, %r6214;
	min.s32 	%r9062, %r9050, %r6216;
$L__BB3_1664:
	st.shared.u32 	[%r7+156], %r9062;
	@%p1 bra 	$L__BB3_1666;
	ld.shared.u32 	%r6217, [%r5+4240];
	ld.shared.u32 	%r6218, [%r9+14352];
	add.s32 	%r6219, %r6218, %r6217;
	min.s32 	%r9063, %r9051, %r6219;
	bra.uni 	$L__BB3_1667;
$L__BB3_1666:
	ld.shared.u32 	%r6220, [%r6+4240];
	ld.shared.u32 	%r6221, [%r8+14352];
	add.s32 	%r6222, %r6221, %r6220;
	min.s32 	%r9063, %r9051, %r6222;
$L__BB3_1667:
	st.shared.u32 	[%r7+4056], %r9063;
	@%p1 bra 	$L__BB3_1669;
	ld.shared.u32 	%r6223, [%r5+4240];
	ld.shared.u32 	%r6224, [%r9+14508];
	add.s32 	%r6225, %r6224, %r6223;
	min.s32 	%r9064, %r9052, %r6225;
	bra.uni 	$L__BB3_1670;
$L__BB3_1669:
	ld.shared.u32 	%r6226, [%r6+4240];
	ld.shared.u32 	%r6227, [%r8+14508];
	add.s32 	%r6228, %r6227, %r6226;
	min.s32 	%r9064, %r9052, %r6228;
$L__BB3_1670:
	st.shared.u32 	[%r7+4212], %r9064;
	@%p1 bra 	$L__BB3_1672;
	ld.shared.u32 	%r6229, [%r5+8296];
	ld.shared.u32 	%r6230, [%r9+14352];
	add.s32 	%r6231, %r6230, %r6229;
	min.s32 	%r9065, %r9053, %r6231;
	bra.uni 	$L__BB3_1673;
$L__BB3_1672:
	ld.shared.u32 	%r6232, [%r6+8296];
	ld.shared.u32 	%r6233, [%r8+14352];
	add.s32 	%r6234, %r6233, %r6232;
	min.s32 	%r9065, %r9053, %r6234;
$L__BB3_1673:
	st.shared.u32 	[%r7+8112], %r9065;
	@%p1 bra 	$L__BB3_1675;
	ld.shared.u32 	%r6235, [%r5+8296];
	ld.shared.u32 	%r6236, [%r9+14508];
	add.s32 	%r6237, %r6236, %r6235;
	min.s32 	%r9066, %r9054, %r6237;
	bra.uni 	$L__BB3_1676;
$L__BB3_1675:
	ld.shared.u32 	%r6238, [%r6+8296];
	ld.shared.u32 	%r6239, [%r8+14508];
	add.s32 	%r6240, %r6239, %r6238;
	min.s32 	%r9066, %r9054, %r6240;
$L__BB3_1676:
	st.shared.u32 	[%r7+8268], %r9066;
	@%p1 bra 	$L__BB3_1678;
	ld.shared.u32 	%r6241, [%r5+12352];
	ld.shared.u32 	%r6242, [%r9+14352];
	add.s32 	%r6243, %r6242, %r6241;
	min.s32 	%r9067, %r9055, %r6243;
	bra.uni 	$L__BB3_1679;
$L__BB3_1678:
	ld.shared.u32 	%r6244, [%r6+12352];
	ld.shared.u32 	%r6245, [%r8+14352];
	add.s32 	%r6246, %r6245, %r6244;
	min.s32 	%r9067, %r9055, %r6246;
$L__BB3_1679:
	st.shared.u32 	[%r7+12168], %r9067;
	@%p1 bra 	$L__BB3_1681;
	ld.shared.u32 	%r6247, [%r5+12352];
	ld.shared.u32 	%r6248, [%r9+14508];
	add.s32 	%r6249, %r6248, %r6247;
	min.s32 	%r9068, %r9056, %r6249;
	bra.uni 	$L__BB3_1682;
$L__BB3_1681:
	ld.shared.u32 	%r6250, [%r6+12352];
	ld.shared.u32 	%r6251, [%r8+14508];
	add.s32 	%r6252, %r6251, %r6250;
	min.s32 	%r9068, %r9056, %r6252;
$L__BB3_1682:
	st.shared.u32 	[%r7+12324], %r9068;
	@%p1 bra 	$L__BB3_1684;
	ld.shared.u32 	%r6253, [%r5+16408];
	ld.shared.u32 	%r6254, [%r9+14352];
	add.s32 	%r6255, %r6254, %r6253;
	min.s32 	%r9069, %r9057, %r6255;
	bra.uni 	$L__BB3_1685;
$L__BB3_1684:
	ld.shared.u32 	%r6256, [%r6+16408];
	ld.shared.u32 	%r6257, [%r8+14352];
	add.s32 	%r6258, %r6257, %r6256;
	min.s32 	%r9069, %r9057, %r6258;
$L__BB3_1685:
	st.shared.u32 	[%r7+16224], %r9069;
	@%p1 bra 	$L__BB3_1687;
	ld.shared.u32 	%r6259, [%r5+16408];
	ld.shared.u32 	%r6260, [%r9+14508];
	add.s32 	%r6261, %r6260, %r6259;
	min.s32 	%r9070, %r9058, %r6261;
	bra.uni 	$L__BB3_1688;
$L__BB3_1687:
	ld.shared.u32 	%r6262, [%r6+16408];
	ld.shared.u32 	%r6263, [%r8+14508];
	add.s32 	%r6264, %r6263, %r6262;
	min.s32 	%r9070, %r9058, %r6264;
$L__BB3_1688:
	st.shared.u32 	[%r7+16380], %r9070;
	@%p1 bra 	$L__BB3_1690;
	ld.shared.u32 	%r6265, [%r5+20464];
	ld.shared.u32 	%r6266, [%r9+14352];
	add.s32 	%r6267, %r6266, %r6265;
	min.s32 	%r9071, %r9059, %r6267;
	bra.uni 	$L__BB3_1691;
$L__BB3_1690:
	ld.shared.u32 	%r6268, [%r6+20464];
	ld.shared.u32 	%r6269, [%r8+14352];
	add.s32 	%r6270, %r6269, %r6268;
	min.s32 	%r9071, %r9059, %r6270;
$L__BB3_1691:
	st.shared.u32 	[%r7+20280], %r9071;
	@%p1 bra 	$L__BB3_1693;
	ld.shared.u32 	%r6271, [%r5+20464];
	ld.shared.u32 	%r6272, [%r9+14508];
	add.s32 	%r6273, %r6272, %r6271;
	min.s32 	%r9072, %r9060, %r6273;
	bra.uni 	$L__BB3_1694;
$L__BB3_1693:
	ld.shared.u32 	%r6274, [%r6+20464];
	ld.shared.u32 	%r6275, [%r8+14508];
	add.s32 	%r6276, %r6275, %r6274;
	min.s32 	%r9072, %r9060, %r6276;
$L__BB3_1694:
	st.shared.u32 	[%r7+20436], %r9072;
	@%p1 bra 	$L__BB3_1696;
	ld.shared.u32 	%r6277, [%r5+188];
	ld.shared.u32 	%r6278, [%r9+14664];
	add.s32 	%r6279, %r6278, %r6277;
	min.s32 	%r9073, %r9061, %r6279;
	bra.uni 	$L__BB3_1697;
$L__BB3_1696:
	ld.shared.u32 	%r6280, [%r6+188];
	ld.shared.u32 	%r6281, [%r8+14664];
	add.s32 	%r6282, %r6281, %r6280;
	min.s32 	%r9073, %r9061, %r6282;
$L__BB3_1697:
	st.shared.u32 	[%r7], %r9073;
	@%p1 bra 	$L__BB3_1699;
	ld.shared.u32 	%r6283, [%r5+188];
	ld.shared.u32 	%r6284, [%r9+14820];
	add.s32 	%r6285, %r6284, %r6283;
	min.s32 	%r9074, %r9062, %r6285;
	bra.uni 	$L__BB3_1700;
$L__BB3_1699:
	ld.shared.u32 	%r6286, [%r6+188];
	ld.shared.u32 	%r6287, [%r8+14820];
	add.s32 	%r6288, %r6287, %r6286;
	min.s32 	%r9074, %r9062, %r6288;
$L__BB3_1700:
	st.shared.u32 	[%r7+156], %r9074;
	@%p1 bra 	$L__BB3_1702;
	ld.shared.u32 	%r6289, [%r5+4244];
	ld.shared.u32 	%r6290, [%r9+14664];
	add.s32 	%r6291, %r6290, %r6289;
	min.s32 	%r9075, %r9063, %r6291;
	bra.uni 	$L__BB3_1703;
$L__BB3_1702:
	ld.shared.u32 	%r6292, [%r6+4244];
	ld.shared.u32 	%r6293, [%r8+14664];
	add.s32 	%r6294, %r6293, %r6292;
	min.s32 	%r9075, %r9063, %r6294;
$L__BB3_1703:
	st.shared.u32 	[%r7+4056], %r9075;
	@%p1 bra 	$L__BB3_1705;
	ld.shared.u32 	%r6295, [%r5+4244];
	ld.shared.u32 	%r6296, [%r9+14820];
	add.s32 	%r6297, %r6296, %r6295;
	min.s32 	%r9076, %r9064, %r6297;
	bra.uni 	$L__BB3_1706;
$L__BB3_1705:
	ld.shared.u32 	%r6298, [%r6+4244];
	ld.shared.u32 	%r6299, [%r8+14820];
	add.s32 	%r6300, %r6299, %r6298;
	min.s32 	%r9076, %r9064, %r6300;
$L__BB3_1706:
	st.shared.u32 	[%r7+4212], %r9076;
	@%p1 bra 	$L__BB3_1708;
	ld.shared.u32 	%r6301, [%r5+8300];
	ld.shared.u32 	%r6302, [%r9+14664];
	add.s32 	%r6303, %r6302, %r6301;
	min.s32 	%r9077, %r9065, %r6303;
	bra.uni 	$L__BB3_1709;
$L__BB3_1708:
	ld.shared.u32 	%r6304, [%r6+8300];
	ld.shared.u32 	%r6305, [%r8+14664];
	add.s32 	%r6306, %r6305, %r6304;
	min.s32 	%r9077, %r9065, %r6306;
$L__BB3_1709:
	st.shared.u32 	[%r7+8112], %r9077;
	@%p1 bra 	$L__BB3_1711;
	ld.shared.u32 	%r6307, [%r5+8300];
	ld.shared.u32 	%r6308, [%r9+14820];
	add.s32 	%r6309, %r6308, %r6307;
	min.s32 	%r9078, %r9066, %r6309;
	bra.uni 	$L__BB3_1712;
$L__BB3_1711:
	ld.shared.u32 	%r6310, [%r6+8300];
	ld.shared.u32 	%r6311, [%r8+14820];
	add.s32 	%r6312, %r6311, %r6310;
	min.s32 	%r9078, %r9066, %r6312;
$L__BB3_1712:
	st.shared.u32 	[%r7+8268], %r9078;
	@%p1 bra 	$L__BB3_1714;
	ld.shared.u32 	%r6313, [%r5+12356];
	ld.shared.u32 	%r6314, [%r9+14664];
	add.s32 	%r6315, %r6314, %r6313;
	min.s32 	%r9079, %r9067, %r6315;
	bra.uni 	$L__BB3_1715;
$L__BB3_1714:
	ld.shared.u32 	%r6316, [%r6+12356];
	ld.shared.u32 	%r6317, [%r8+14664];
	add.s32 	%r6318, %r6317, %r6316;
	min.s32 	%r9079, %r9067, %r6318;
$L__BB3_1715:
	st.shared.u32 	[%r7+12168], %r9079;
	@%p1 bra 	$L__BB3_1717;
	ld.shared.u32 	%r6319, [%r5+12356];
	ld.shared.u32 	%r6320, [%r9+14820];
	add.s32 	%r6321, %r6320, %r6319;
	min.s32 	%r9080, %r9068, %r6321;
	bra.uni 	$L__BB3_1718;
$L__BB3_1717:
	ld.shared.u32 	%r6322, [%r6+12356];
	ld.shared.u32 	%r6323, [%r8+14820];
	add.s32 	%r6324, %r6323, %r6322;
	min.s32 	%r9080, %r9068, %r6324;
$L__BB3_1718:
	st.shared.u32 	[%r7+12324], %r9080;
	@%p1 bra 	$L__BB3_1720;
	ld.shared.u32 	%r6325, [%r5+16412];
	ld.shared.u32 	%r6326, [%r9+14664];
	add.s32 	%r6327, %r6326, %r6325;
	min.s32 	%r9081, %r9069, %r6327;
	bra.uni 	$L__BB3_1721;
$L__BB3_1720:
	ld.shared.u32 	%r6328, [%r6+16412];
	ld.shared.u32 	%r6329, [%r8+14664];
	add.s32 	%r6330, %r6329, %r6328;
	min.s32 	%r9081, %r9069, %r6330;
$L__BB3_1721:
	st.shared.u32 	[%r7+16224], %r9081;
	@%p1 bra 	$L__BB3_1723;
	ld.shared.u32 	%r6331, [%r5+16412];
	ld.shared.u32 	%r6332, [%r9+14820];
	add.s32 	%r6333, %r6332, %r6331;
	min.s32 	%r9082, %r9070, %r6333;
	bra.uni 	$L__BB3_1724;
$L__BB3_1723:
	ld.shared.u32 	%r6334, [%r6+16412];
	ld.shared.u32 	%r6335, [%r8+14820];
	add.s32 	%r6336, %r6335, %r6334;
	min.s32 	%r9082, %r9070, %r6336;
$L__BB3_1724:
	st.shared.u32 	[%r7+16380], %r9082;
	@%p1 bra 	$L__BB3_1726;
	ld.shared.u32 	%r6337, [%r5+20468];
	ld.shared.u32 	%r6338, [%r9+14664];
	add.s32 	%r6339, %r6338, %r6337;
	min.s32 	%r9083, %r9071, %r6339;
	bra.uni 	$L__BB3_1727;
$L__BB3_1726:
	ld.shared.u32 	%r6340, [%r6+20468];
	ld.shared.u32 	%r6341, [%r8+14664];
	add.s32 	%r6342, %r6341, %r6340;
	min.s32 	%r9083, %r9071, %r6342;
$L__BB3_1727:
	st.shared.u32 	[%r7+20280], %r9083;
	@%p1 bra 	$L__BB3_1729;
	ld.shared.u32 	%r6343, [%r5+20468];
	ld.shared.u32 	%r6344, [%r9+14820];
	add.s32 	%r6345, %r6344, %r6343;
	min.s32 	%r9084, %r9072, %r6345;
	bra.uni 	$L__BB3_1730;
$L__BB3_1729:
	ld.shared.u32 	%r6346, [%r6+20468];
	ld.shared.u32 	%r6347, [%r8+14820];
	add.s32 	%r6348, %r6347, %r6346;
	min.s32 	%r9084, %r9072, %r6348;
$L__BB3_1730:
	st.shared.u32 	[%r7+20436], %r9084;
	@%p1 bra 	$L__BB3_1732;
	ld.shared.u32 	%r6349, [%r5+192];
	ld.shared.u32 	%r6350, [%r9+14976];
	add.s32 	%r6351, %r6350, %r6349;
	min.s32 	%r9085, %r9073, %r6351;
	bra.uni 	$L__BB3_1733;
$L__BB3_1732:
	ld.shared.u32 	%r6352, [%r6+192];
	ld.shared.u32 	%r6353, [%r8+14976];
	add.s32 	%r6354, %r6353, %r6352;
	min.s32 	%r9085, %r9073, %r6354;
$L__BB3_1733:
	st.shared.u32 	[%r7], %r9085;
	@%p1 bra 	$L__BB3_1735;
	ld.shared.u32 	%r6355, [%r5+192];
	ld.shared.u32 	%r6356, [%r9+15132];
	add.s32 	%r6357, %r6356, %r6355;
	min.s32 	%r9086, %r9074, %r6357;
	bra.uni 	$L__BB3_1736;
$L__BB3_1735:
	ld.shared.u32 	%r6358, [%r6+192];
	ld.shared.u32 	%r6359, [%r8+15132];
	add.s32 	%r6360, %r6359, %r6358;
	min.s32 	%r9086, %r9074, %r6360;
$L__BB3_1736:
	st.shared.u32 	[%r7+156], %r9086;
	@%p1 bra 	$L__BB3_1738;
	ld.shared.u32 	%r6361, [%r5+4248];
	ld.shared.u32 	%r6362, [%r9+14976];
	add.s32 	%r6363, %r6362, %r6361;
	min.s32 	%r9087, %r9075, %r6363;
	bra.uni 	$L__BB3_1739;
$L__BB3_1738:
	ld.shared.u32 	%r6364, [%r6+4248];
	ld.shared.u32 	%r6365, [%r8+14976];
	add.s32 	%r6366, %r6365, %r6364;
	min.s32 	%r9087, %r9075, %r6366;
$L__BB3_1739:
	st.shared.u32 	[%r7+4056], %r9087;
	@%p1 bra 	$L__BB3_1741;
	ld.shared.u32 	%r6367, [%r5+4248];
	ld.shared.u32 	%r6368, [%r9+15132];
	add.s32 	%r6369, %r6368, %r6367;
	min.s32 	%r9088, %r9076, %r6369;
	bra.uni 	$L__BB3_1742;
$L__BB3_1741:
	ld.shared.u32 	%r6370, [%r6+4248];
	ld.shared.u32 	%r6371, [%r8+15132];
	add.s32 	%r6372, %r6371, %r6370;
	min.s32 	%r9088, %r9076, %r6372;
$L__BB3_1742:
	st.shared.u32 	[%r7+4212], %r9088;
	@%p1 bra 	$L__BB3_1744;
	ld.shared.u32 	%r6373, [%r5+8304];
	ld.shared.u32 	%r6374, [%r9+14976];
	add.s32 	%r6375, %r6374, %r6373;
	min.s32 	%r9089, %r9077, %r6375;
	bra.uni 	$L__BB3_1745;
$L__BB3_1744:
	ld.shared.u32 	%r6376, [%r6+8304];
	ld.shared.u32 	%r6377, [%r8+14976];
	add.s32 	%r6378, %r6377, %r6376;
	min.s32 	%r9089, %r9077, %r6378;
$L__BB3_1745:
	st.shared.u32 	[%r7+8112], %r9089;
	@%p1 bra 	$L__BB3_1747;
	ld.shared.u32 	%r6379, [%r5+8304];
	ld.shared.u32 	%r6380, [%r9+15132];
	add.s32 	%r6381, %r6380, %r6379;
	min.s32 	%r9090, %r9078, %r6381;
	bra.uni 	$L__BB3_1748;
$L__BB3_1747:
	ld.shared.u32 	%r6382, [%r6+8304];
	ld.shared.u32 	%r6383, [%r8+15132];
	add.s32 	%r6384, %r6383, %r6382;
	min.s32 	%r9090, %r9078, %r6384;
$L__BB3_1748:
	st.shared.u32 	[%r7+8268], %r9090;
	@%p1 bra 	$L__BB3_1750;
	ld.shared.u32 	%r6385, [%r5+12360];
	ld.shared.u32 	%r6386, [%r9+14976];
	add.s32 	%r6387, %r6386, %r6385;
	min.s32 	%r9091, %r9079, %r6387;
	bra.uni 	$L__BB3_1751;
$L__BB3_1750:
	ld.shared.u32 	%r6388, [%r6+12360];
	ld.shared.u32 	%r6389, [%r8+14976];
	add.s32 	%r6390, %r6389, %r6388;
	min.s32 	%r9091, %r9079, %r6390;
$L__BB3_1751:
	st.shared.u32 	[%r7+12168], %r9091;
	@%p1 bra 	$L__BB3_1753;
	ld.shared.u32 	%r6391, [%r5+12360];
	ld.shared.u32 	%r6392, [%r9+15132];
	add.s32 	%r6393, %r6392, %r6391;
	min.s32 	%r9092, %r9080, %r6393;
	bra.uni 	$L__BB3_1754;
$L__BB3_1753:
	ld.shared.u32 	%r6394, [%r6+12360];
	ld.shared.u32 	%r6395, [%r8+15132];
	add.s32 	%r6396, %r6395, %r6394;
	min.s32 	%r9092, %r9080, %r6396;
$L__BB3_1754:
	st.shared.u32 	[%r7+12324], %r9092;
	@%p1 bra 	$L__BB3_1756;
	ld.shared.u32 	%r6397, [%r5+16416];
	ld.shared.u32 	%r6398, [%r9+14976];
	add.s32 	%r6399, %r6398, %r6397;
	min.s32 	%r9093, %r9081, %r6399;
	bra.uni 	$L__BB3_1757;
$L__BB3_1756:
	ld.shared.u32 	%r6400, [%r6+16416];
	ld.shared.u32 	%r6401, [%r8+14976];
	add.s32 	%r6402, %r6401, %r6400;
	min.s32 	%r9093, %r9081, %r6402;
$L__BB3_1757:
	st.shared.u32 	[%r7+16224], %r9093;
	@%p1 bra 	$L__BB3_1759;
	ld.shared.u32 	%r6403, [%r5+16416];
	ld.shared.u32 	%r6404, [%r9+15132];
	add.s32 	%r6405, %r6404, %r6403;
	min.s32 	%r9094, %r9082, %r6405;
	bra.uni 	$L__BB3_1760;
$L__BB3_1759:
	ld.shared.u32 	%r6406, [%r6+16416];
	ld.shared.u32 	%r6407, [%r8+15132];
	add.s32 	%r6408, %r6407, %r6406;
	min.s32 	%r9094, %r9082, %r6408;
$L__BB3_1760:
	st.shared.u32 	[%r7+16380], %r9094;
	@%p1 bra 	$L__BB3_1762;
	ld.shared.u32 	%r6409, [%r5+20472];
	ld.shared.u32 	%r6410, [%r9+14976];
	add.s32 	%r6411, %r6410, %r6409;
	min.s32 	%r9095, %r9083, %r6411;
	bra.uni 	$L__BB3_1763;
$L__BB3_1762:
	ld.shared.u32 	%r6412, [%r6+20472];
	ld.shared.u32 	%r6413, [%r8+14976];
	add.s32 	%r6414, %r6413, %r6412;
	min.s32 	%r9095, %r9083, %r6414;
$L__BB3_1763:
	st.shared.u32 	[%r7+20280], %r9095;
	@%p1 bra 	$L__BB3_1765;
	ld.shared.u32 	%r6415, [%r5+20472];
	ld.shared.u32 	%r6416, [%r9+15132];
	add.s32 	%r6417, %r6416, %r6415;
	min.s32 	%r9096, %r9084, %r6417;
	bra.uni 	$L__BB3_1766;
$L__BB3_1765:
	ld.shared.u32 	%r6418, [%r6+20472];
	ld.shared.u32 	%r6419, [%r8+15132];
	add.s32 	%r6420, %r6419, %r6418;
	min.s32 	%r9096, %r9084, %r6420;
$L__BB3_1766:
	st.shared.u32 	[%r7+20436], %r9096;
	@%p1 bra 	$L__BB3_1768;
	ld.shared.u32 	%r6421, [%r5+196];
	ld.shared.u32 	%r6422, [%r9+15288];
	add.s32 	%r6423, %r6422, %r6421;
	min.s32 	%r9097, %r9085, %r6423;
	bra.uni 	$L__BB3_1769;
$L__BB3_1768:
	ld.shared.u32 	%r6424, [%r6+196];
	ld.shared.u32 	%r6425, [%r8+15288];
	add.s32 	%r6426, %r6425, %r6424;
	min.s32 	%r9097, %r9085, %r6426;
$L__BB3_1769:
	st.shared.u32 	[%r7], %r9097;
	@%p1 bra 	$L__BB3_1771;
	ld.shared.u32 	%r6427, [%r5+196];
	ld.shared.u32 	%r6428, [%r9+15444];
	add.s32 	%r6429, %r6428, %r6427;
	min.s32 	%r9098, %r9086, %r6429;
	bra.uni 	$L__BB3_1772;
$L__BB3_1771:
	ld.shared.u32 	%r6430, [%r6+196];
	ld.shared.u32 	%r6431, [%r8+15444];
	add.s32 	%r6432, %r6431, %r6430;
	min.s32 	%r9098, %r9086, %r6432;
$L__BB3_1772:
	st.shared.u32 	[%r7+156], %r9098;
	@%p1 bra 	$L__BB3_1774;
	ld.shared.u32 	%r6433, [%r5+4252];
	ld.shared.u32 	%r6434, [%r9+15288];
	add.s32 	%r6435, %r6434, %r6433;
	min.s32 	%r9099, %r9087, %r6435;
	bra.uni 	$L__BB3_1775;
$L__BB3_1774:
	ld.shared.u32 	%r6436, [%r6+4252];
	ld.shared.u32 	%r6437, [%r8+15288];
	add.s32 	%r6438, %r6437, %r6436;
	min.s32 	%r9099, %r9087, %r6438;
$L__BB3_1775:
	st.shared.u32 	[%r7+4056], %r9099;
	@%p1 bra 	$L__BB3_1777;
	ld.shared.u32 	%r6439, [%r5+4252];
	ld.shared.u32 	%r6440, [%r9+15444];
	add.s32 	%r6441, %r6440, %r6439;
	min.s32 	%r9100, %r9088, %r6441;
	bra.uni 	$L__BB3_1778;
$L__BB3_1777:
	ld.shared.u32 	%r6442, [%r6+4252];
	ld.shared.u32 	%r6443, [%r8+15444];
	add.s32 	%r6444, %r6443, %r6442;
	min.s32 	%r9100, %r9088, %r6444;
$L__BB3_1778:
	st.shared.u32 	[%r7+4212], %r9100;
	@%p1 bra 	$L__BB3_1780;
	ld.shared.u32 	%r6445, [%r5+8308];
	ld.shared.u32 	%r6446, [%r9+15288];
	add.s32 	%r6447, %r6446, %r6445;
	min.s32 	%r9101, %r9089, %r6447;
	bra.uni 	$L__BB3_1781;
$L__BB3_1780:
	ld.shared.u32 	%r6448, [%r6+8308];
	ld.shared.u32 	%r6449, [%r8+15288];
	add.s32 	%r6450, %r6449, %r6448;
	min.s32 	%r9101, %r9089, %r6450;
$L__BB3_1781:
	st.shared.u32 	[%r7+8112], %r9101;
	@%p1 bra 	$L__BB3_1783;
	ld.shared.u32 	%r6451, [%r5+8308];
	ld.shared.u32 	%r6452, [%r9+15444];
	add.s32 	%r6453, %r6452, %r6451;
	min.s32 	%r9102, %r9090, %r6453;
	bra.uni 	$L__BB3_1784;
$L__BB3_1783:
	ld.shared.u32 	%r6454, [%r6+8308];
	ld.shared.u32 	%r6455, [%r8+15444];
	add.s32 	%r6456, %r6455, %r6454;
	min.s32 	%r9102, %r9090, %r6456;
$L__BB3_1784:
	st.shared.u32 	[%r7+8268], %r9102;
	@%p1 bra 	$L__BB3_1786;
	ld.shared.u32 	%r6457, [%r5+12364];
	ld.shared.u32 	%r6458, [%r9+15288];
	add.s32 	%r6459, %r6458, %r6457;
	min.s32 	%r9103, %r9091, %r6459;
	bra.uni 	$L__BB3_1787;
$L__BB3_1786:
	ld.shared.u32 	%r6460, [%r6+12364];
	ld.shared.u32 	%r6461, [%r8+15288];
	add.s32 	%r6462, %r6461, %r6460;
	min.s32 	%r9103, %r9091, %r6462;
$L__BB3_1787:
	st.shared.u32 	[%r7+12168], %r9103;
	@%p1 bra 	$L__BB3_1789;
	ld.shared.u32 	%r6463, [%r5+12364];
	ld.shared.u32 	%r6464, [%r9+15444];
	add.s32 	%r6465, %r6464, %r6463;
	min.s32 	%r9104, %r9092, %r6465;
	bra.uni 	$L__BB3_1790;
$L__BB3_1789:
	ld.shared.u32 	%r6466, [%r6+12364];
	ld.shared.u32 	%r6467, [%r8+15444];
	add.s32 	%r6468, %r6467, %r6466;
	min.s32 	%r9104, %r9092, %r6468;
$L__BB3_1790:
	st.shared.u32 	[%r7+12324], %r9104;
	@%p1 bra 	$L__BB3_1792;
	ld.shared.u32 	%r6469, [%r5+16420];
	ld.shared.u32 	%r6470, [%r9+15288];
	add.s32 	%r6471, %r6470, %r6469;
	min.s32 	%r9105, %r9093, %r6471;
	bra.uni 	$L__BB3_1793;
$L__BB3_1792:
	ld.shared.u32 	%r6472, [%r6+16420];
	ld.shared.u32 	%r6473, [%r8+15288];
	add.s32 	%r6474, %r6473, %r6472;
	min.s32 	%r9105, %r9093, %r6474;
$L__BB3_1793:
	st.shared.u32 	[%r7+16224], %r9105;
	@%p1 bra 	$L__BB3_1795;
	ld.shared.u32 	%r6475, [%r5+16420];
	ld.shared.u32 	%r6476, [%r9+15444];
	add.s32 	%r6477, %r6476, %r6475;
	min.s32 	%r9106, %r9094, %r6477;
	bra.uni 	$L__BB3_1796;
$L__BB3_1795:
	ld.shared.u32 	%r6478, [%r6+16420];
	ld.shared.u32 	%r6479, [%r8+15444];
	add.s32 	%r6480, %r6479, %r6478;
	min.s32 	%r9106, %r9094, %r6480;
$L__BB3_1796:
	st.shared.u32 	[%r7+16380], %r9106;
	@%p1 bra 	$L__BB3_1798;
	ld.shared.u32 	%r6481, [%r5+20476];
	ld.shared.u32 	%r6482, [%r9+15288];
	add.s32 	%r6483, %r6482, %r6481;
	min.s32 	%r9107, %r9095, %r6483;
	bra.uni 	$L__BB3_1799;
$L__BB3_1798:
	ld.shared.u32 	%r6484, [%r6+20476];
	ld.shared.u32 	%r6485, [%r8+15288];
	add.s32 	%r6486, %r6485, %r6484;
	min.s32 	%r9107, %r9095, %r6486;
$L__BB3_1799:
	st.shared.u32 	[%r7+20280], %r9107;
	@%p1 bra 	$L__BB3_1801;
	ld.shared.u32 	%r6487, [%r5+20476];
	ld.shared.u32 	%r6488, [%r9+15444];
	add.s32 	%r6489, %r6488, %r6487;
	min.s32 	%r9108, %r9096, %r6489;
	bra.uni 	$L__BB3_1802;
$L__BB3_1801:
	ld.shared.u32 	%r6490, [%r6+20476];
	ld.shared.u32 	%r6491, [%r8+15444];
	add.s32 	%r6492, %r6491, %r6490;
	min.s32 	%r9108, %r9096, %r6492;
$L__BB3_1802:
	st.shared.u32 	[%r7+20436], %r9108;
	@%p1 bra 	$L__BB3_1804;
	ld.shared.u32 	%r6493, [%r5+200];
	ld.shared.u32 	%r6494, [%r9+15600];
	add.s32 	%r6495, %r6494, %r6493;
	min.s32 	%r9109, %r9097, %r6495;
	bra.uni 	$L__BB3_1805;
$L__BB3_1804:
	ld.shared.u32 	%r6496, [%r6+200];
	ld.shared.u32 	%r6497, [%r8+15600];
	add.s32 	%r6498, %r6497, %r6496;
	min.s32 	%r9109, %r9097, %r6498;
$L__BB3_1805:
	st.shared.u32 	[%r7], %r9109;
	@%p1 bra 	$L__BB3_1807;
	ld.shared.u32 	%r6499, [%r5+200];
	ld.shared.u32 	%r6500, [%r9+15756];
	add.s32 	%r6501, %r6500, %r6499;
	min.s32 	%r9110, %r9098, %r6501;
	bra.uni 	$L__BB3_1808;
$L__BB3_1807:
	ld.shared.u32 	%r6502, [%r6+200];
	ld.shared.u32 	%r6503, [%r8+15756];
	add.s32 	%r6504, %r6503, %r6502;
	min.s32 	%r9110, %r9098, %r6504;
$L__BB3_1808:
	st.shared.u32 	[%r7+156], %r9110;
	@%p1 bra 	$L__BB3_1810;
	ld.shared.u32 	%r6505, [%r5+4256];
	ld.shared.u32 	%r6506, [%r9+15600];
	add.s32 	%r6507, %r6506, %r6505;
	min.s32 	%r9111, %r9099, %r6507;
	bra.uni 	$L__BB3_1811;
$L__BB3_1810:
	ld.shared.u32 	%r6508, [%r6+4256];
	ld.shared.u32 	%r6509, [%r8+15600];
	add.s32 	%r6510, %r6509, %r6508;
	min.s32 	%r9111, %r9099, %r6510;
$L__BB3_1811:
	st.shared.u32 	[%r7+4056], %r9111;
	@%p1 bra 	$L__BB3_1813;
	ld.shared.u32 	%r6511, [%r5+4256];
	ld.shared.u32 	%r6512, [%r9+15756];
	add.s32 	%r6513, %r6512, %r6511;
	min.s32 	%r9112, %r9100, %r6513;
	bra.uni 	$L__BB3_1814;
$L__BB3_1813:
	ld.shared.u32 	%r6514, [%r6+4256];
	ld.shared.u32 	%r6515, [%r8+15756];
	add.s32 	%r6516, %r6515, %r6514;
	min.s32 	%r9112, %r9100, %r6516;
$L__BB3_1814:
	st.shared.u32 	[%r7+4212], %r9112;
	@%p1 bra 	$L__BB3_1816;
	ld.shared.u32 	%r6517, [%r5+8312];
	ld.shared.u32 	%r6518, [%r9+15600];
	add.s32 	%r6519, %r6518, %r6517;
	min.s32 	%r9113, %r9101, %r6519;
	bra.uni 	$L__BB3_1817;
$L__BB3_1816:
	ld.shared.u32 	%r6520, [%r6+8312];
	ld.shared.u32 	%r6521, [%r8+15600];
	add.s32 	%r6522, %r6521, %r6520;
	min.s32 	%r9113, %r9101, %r6522;
$L__BB3_1817:
	st.shared.u32 	[%r7+8112], %r9113;
	@%p1 bra 	$L__BB3_1819;
	ld.shared.u32 	%r6523, [%r5+8312];
	ld.shared.u32 	%r6524, [%r9+15756];
	add.s32 	%r6525, %r6524, %r6523;
	min.s32 	%r9114, %r9102, %r6525;
	bra.uni 	$L__BB3_1820;
$L__BB3_1819:
	ld.shared.u32 	%r6526, [%r6+8312];
	ld.shared.u32 	%r6527, [%r8+15756];
	add.s32 	%r6528, %r6527, %r6526;
	min.s32 	%r9114, %r9102, %r6528;
$L__BB3_1820:
	st.shared.u32 	[%r7+8268], %r9114;
	@%p1 bra 	$L__BB3_1822;
	ld.shared.u32 	%r6529, [%r5+12368];
	ld.shared.u32 	%r6530, [%r9+15600];
	add.s32 	%r6531, %r6530, %r6529;
	min.s32 	%r9115, %r9103, %r6531;
	bra.uni 	$L__BB3_1823;
$L__BB3_1822:
	ld.shared.u32 	%r6532, [%r6+12368];
	ld.shared.u32 	%r6533, [%r8+15600];
	add.s32 	%r6534, %r6533, %r6532;
	min.s32 	%r9115, %r9103, %r6534;
$L__BB3_1823:
	st.shared.u32 	[%r7+12168], %r9115;
	@%p1 bra 	$L__BB3_1825;
	ld.shared.u32 	%r6535, [%r5+12368];
	ld.shared.u32 	%r6536, [%r9+15756];
	add.s32 	%r6537, %r6536, %r6535;
	min.s32 	%r9116, %r9104, %r6537;
	bra.uni 	$L__BB3_1826;
$L__BB3_1825:
	ld.shared.u32 	%r6538, [%r6+12368];
	ld.shared.u32 	%r6539, [%r8+15756];
	add.s32 	%r6540, %r6539, %r6538;
	min.s32 	%r9116, %r9104, %r6540;
$L__BB3_1826:
	st.shared.u32 	[%r7+12324], %r9116;
	@%p1 bra 	$L__BB3_1828;
	ld.shared.u32 	%r6541, [%r5+16424];
	ld.shared.u32 	%r6542, [%r9+15600];
	add.s32 	%r6543, %r6542, %r6541;
	min.s32 	%r9117, %r9105, %r6543;
	bra.uni 	$L__BB3_1829;
$L__BB3_1828:
	ld.shared.u32 	%r6544, [%r6+16424];
	ld.shared.u32 	%r6545, [%r8+15600];
	add.s32 	%r6546, %r6545, %r6544;
	min.s32 	%r9117, %r9105, %r6546;
$L__BB3_1829:
	st.shared.u32 	[%r7+16224], %r9117;
	@%p1 bra 	$L__BB3_1831;
	ld.shared.u32 	%r6547, [%r5+16424];
	ld.shared.u32 	%r6548, [%r9+15756];
	add.s32 	%r6549, %r6548, %r6547;
	min.s32 	%r9118, %r9106, %r6549;
	bra.uni 	$L__BB3_1832;
$L__BB3_1831:
	ld.shared.u32 	%r6550, [%r6+16424];
	ld.shared.u32 	%r6551, [%r8+15756];
	add.s32 	%r6552, %r6551, %r6550;
	min.s32 	%r9118, %r9106, %r6552;
$L__BB3_1832:
	st.shared.u32 	[%r7+16380], %r9118;
	@%p1 bra 	$L__BB3_1834;
	ld.shared.u32 	%r6553, [%r5+20480];
	ld.shared.u32 	%r6554, [%r9+15600];
	add.s32 	%r6555, %r6554, %r6553;
	min.s32 	%r9119, %r9107, %r6555;
	bra.uni 	$L__BB3_1835;
$L__BB3_1834:
	ld.shared.u32 	%r6556, [%r6+20480];
	ld.shared.u32 	%r6557, [%r8+15600];
	add.s32 	%r6558, %r6557, %r6556;
	min.s32 	%r9119, %r9107, %r6558;
$L__BB3_1835:
	st.shared.u32 	[%r7+20280], %r9119;
	@%p1 bra 	$L__BB3_1837;
	ld.shared.u32 	%r6559, [%r5+20480];
	ld.shared.u32 	%r6560, [%r9+15756];
	add.s32 	%r6561, %r6560, %r6559;
	min.s32 	%r9120, %r9108, %r6561;
	bra.uni 	$L__BB3_1838;
$L__BB3_1837:
	ld.shared.u32 	%r6562, [%r6+20480];
	ld.shared.u32 	%r6563, [%r8+15756];
	add.s32 	%r6564, %r6563, %r6562;
	min.s32 	%r9120, %r9108, %r6564;
$L__BB3_1838:
	st.shared.u32 	[%r7+20436], %r9120;
	@%p1 bra 	$L__BB3_1840;
	ld.shared.u32 	%r6565, [%r5+204];
	ld.shared.u32 	%r6566, [%r9+15912];
	add.s32 	%r6567, %r6566, %r6565;
	min.s32 	%r9121, %r9109, %r6567;
	bra.uni 	$L__BB3_1841;
$L__BB3_1840:
	ld.shared.u32 	%r6568, [%r6+204];
	ld.shared.u32 	%r6569, [%r8+15912];
	add.s32 	%r6570, %r6569, %r6568;
	min.s32 	%r9121, %r9109, %r6570;
$L__BB3_1841:
	st.shared.u32 	[%r7], %r9121;
	@%p1 bra 	$L__BB3_1843;
	ld.shared.u32 	%r6571, [%r5+204];
	ld.shared.u32 	%r6572, [%r9+16068];
	add.s32 	%r6573, %r6572, %r6571;
	min.s32 	%r9122, %r9110, %r6573;
	bra.uni 	$L__BB3_1844;
$L__BB3_1843:
	ld.shared.u32 	%r6574, [%r6+204];
	ld.shared.u32 	%r6575, [%r8+16068];
	add.s32 	%r6576, %r6575, %r6574;
	min.s32 	%r9122, %r9110, %r6576;
$L__BB3_1844:
	st.shared.u32 	[%r7+156], %r9122;
	@%p1 bra 	$L__BB3_1846;
	ld.shared.u32 	%r6577, [%r5+4260];
	ld.shared.u32 	%r6578, [%r9+15912];
	add.s32 	%r6579, %r6578, %r6577;
	min.s32 	%r9123, %r9111, %r6579;
	bra.uni 	$L__BB3_1847;
$L__BB3_1846:
	ld.shared.u32 	%r6580, [%r6+4260];
	ld.shared.u32 	%r6581, [%r8+15912];
	add.s32 	%r6582, %r6581, %r6580;
	min.s32 	%r9123, %r9111, %r6582;
$L__BB3_1847:
	st.shared.u32 	[%r7+4056], %r9123;
	@%p1 bra 	$L__BB3_1849;
	ld.shared.u32 	%r6583, [%r5+4260];
	ld.shared.u32 	%r6584, [%r9+16068];
	add.s32 	%r6585, %r6584, %r6583;
	min.s32 	%r9124, %r9112, %r6585;
	bra.uni 	$L__BB3_1850;
$L__BB3_1849:
	ld.shared.u32 	%r6586, [%r6+4260];
	ld.shared.u32 	%r6587, [%r8+16068];
	add.s32 	%r6588, %r6587, %r6586;
	min.s32 	%r9124, %r9112, %r6588;
$L__BB3_1850:
	st.shared.u32 	[%r7+4212], %r9124;
	@%p1 bra 	$L__BB3_1852;
	ld.shared.u32 	%r6589, [%r5+8316];
	ld.shared.u32 	%r6590, [%r9+15912];
	add.s32 	%r6591, %r6590, %r6589;
	min.s32 	%r9125, %r9113, %r6591;
	bra.uni 	$L__BB3_1853;
$L__BB3_1852:
	ld.shared.u32 	%r6592, [%r6+8316];
	ld.shared.u32 	%r6593, [%r8+15912];
	add.s32 	%r6594, %r6593, %r6592;
	min.s32 	%r9125, %r9113, %r6594;
$L__BB3_1853:
	st.shared.u32 	[%r7+8112], %r9125;
	@%p1 bra 	$L__BB3_1855;
	ld.shared.u32 	%r6595, [%r5+8316];
	ld.shared.u32 	%r6596, [%r9+16068];
	add.s32 	%r6597, %r6596, %r6595;
	min.s32 	%r9126, %r9114, %r6597;
	bra.uni 	$L__BB3_1856;
$L__BB3_1855:
	ld.shared.u32 	%r6598, [%r6+8316];
	ld.shared.u32 	%r6599, [%r8+16068];
	add.s32 	%r6600, %r6599, %r6598;
	min.s32 	%r9126, %r9114, %r6600;
$L__BB3_1856:
	st.shared.u32 	[%r7+8268], %r9126;
	@%p1 bra 	$L__BB3_1858;
	ld.shared.u32 	%r6601, [%r5+12372];
	ld.shared.u32 	%r6602, [%r9+15912];
	add.s32 	%r6603, %r6602, %r6601;
	min.s32 	%r9127, %r9115, %r6603;
	bra.uni 	$L__BB3_1859;
$L__BB3_1858:
	ld.shared.u32 	%r6604, [%r6+12372];
	ld.shared.u32 	%r6605, [%r8+15912];
	add.s32 	%r6606, %r6605, %r6604;
	min.s32 	%r9127, %r9115, %r6606;
$L__BB3_1859:
	st.shared.u32 	[%r7+12168], %r9127;
	@%p1 bra 	$L__BB3_1861;
	ld.shared.u32 	%r6607, [%r5+12372];
	ld.shared.u32 	%r6608, [%r9+16068];
	add.s32 	%r6609, %r6608, %r6607;
	min.s32 	%r9128, %r9116, %r6609;
	bra.uni 	$L__BB3_1862;
$L__BB3_1861:
	ld.shared.u32 	%r6610, [%r6+12372];
	ld.shared.u32 	%r6611, [%r8+16068];
	add.s32 	%r6612, %r6611, %r6610;
	min.s32 	%r9128, %r9116, %r6612;
$L__BB3_1862:
	st.shared.u32 	[%r7+12324], %r9128;
	@%p1 bra 	$L__BB3_1864;
	ld.shared.u32 	%r6613, [%r5+16428];
	ld.shared.u32 	%r6614, [%r9+15912];
	add.s32 	%r6615, %r6614, %r6613;
	min.s32 	%r9129, %r9117, %r6615;
	bra.uni 	$L__BB3_1865;
$L__BB3_1864:
	ld.shared.u32 	%r6616, [%r6+16428];
	ld.shared.u32 	%r6617, [%r8+15912];
	add.s32 	%r6618, %r6617, %r6616;
	min.s32 	%r9129, %r9117, %r6618;
$L__BB3_1865:
	st.shared.u32 	[%r7+16224], %r9129;
	@%p1 bra 	$L__BB3_1867;
	ld.shared.u32 	%r6619, [%r5+16428];
	ld.shared.u32 	%r6620, [%r9+16068];
	add.s32 	%r6621, %r6620, %r6619;
	min.s32 	%r9130, %r9118, %r6621;
	bra.uni 	$L__BB3_1868;
$L__BB3_1867:
	ld.shared.u32 	%r6622, [%r6+16428];
	ld.shared.u32 	%r6623, [%r8+16068];
	add.s32 	%r6624, %r6623, %r6622;
	min.s32 	%r9130, %r9118, %r6624;
$L__BB3_1868:
	st.shared.u32 	[%r7+16380], %r9130;
	@%p1 bra 	$L__BB3_1870;
	ld.shared.u32 	%r6625, [%r5+20484];
	ld.shared.u32 	%r6626, [%r9+15912];
	add.s32 	%r6627, %r6626, %r6625;
	min.s32 	%r9131, %r9119, %r6627;
	bra.uni 	$L__BB3_1871;
$L__BB3_1870:
	ld.shared.u32 	%r6628, [%r6+20484];
	ld.shared.u32 	%r6629, [%r8+15912];
	add.s32 	%r6630, %r6629, %r6628;
	min.s32 	%r9131, %r9119, %r6630;
$L__BB3_1871:
	st.shared.u32 	[%r7+20280], %r9131;
	@%p1 bra 	$L__BB3_1873;
	ld.shared.u32 	%r6631, [%r5+20484];
	ld.shared.u32 	%r6632, [%r9+16068];
	add.s32 	%r6633, %r6632, %r6631;
	min.s32 	%r9132, %r9120, %r6633;
	bra.uni 	$L__BB3_1874;
$L__BB3_1873:
	ld.shared.u32 	%r6634, [%r6+20484];
	ld.shared.u32 	%r6635, [%r8+16068];
	add.s32 	%r6636, %r6635, %r6634;
	min.s32 	%r9132, %r9120, %r6636;
$L__BB3_1874:
	st.shared.u32 	[%r7+20436], %r9132;
	@%p1 bra 	$L__BB3_1876;
	ld.shared.u32 	%r6637, [%r5+208];
	ld.shared.u32 	%r6638, [%r9+16224];
	add.s32 	%r6639, %r6638, %r6637;
	min.s32 	%r9133, %r9121, %r6639;
	bra.uni 	$L__BB3_1877;
$L__BB3_1876:
	ld.shared.u32 	%r6640, [%r6+208];
	ld.shared.u32 	%r6641, [%r8+16224];
	add.s32 	%r6642, %r6641, %r6640;
	min.s32 	%r9133, %r9121, %r6642;
$L__BB3_1877:
	st.shared.u32 	[%r7], %r9133;
	@%p1 bra 	$L__BB3_1879;
	ld.shared.u32 	%r6643, [%r5+208];
	ld.shared.u32 	%r6644, [%r9+16380];
	add.s32 	%r6645, %r6644, %r6643;
	min.s32 	%r9134, %r9122, %r6645;
	bra.uni 	$L__BB3_1880;
$L__BB3_1879:
	ld.shared.u32 	%r6646, [%r6+208];
	ld.shared.u32 	%r6647, [%r8+16380];
	add.s32 	%r6648, %r6647, %r6646;
	min.s32 	%r9134, %r9122, %r6648;
$L__BB3_1880:
	st.shared.u32 	[%r7+156], %r9134;
	@%p1 bra 	$L__BB3_1882;
	ld.shared.u32 	%r6649, [%r5+4264];
	ld.shared.u32 	%r6650, [%r9+16224];
	add.s32 	%r6651, %r6650, %r6649;
	min.s32 	%r9135, %r9123, %r6651;
	bra.uni 	$L__BB3_1883;
$L__BB3_1882:
	ld.shared.u32 	%r6652, [%r6+4264];
	ld.shared.u32 	%r6653, [%r8+16224];
	add.s32 	%r6654, %r6653, %r6652;
	min.s32 	%r9135, %r9123, %r6654;
$L__BB3_1883:
	st.shared.u32 	[%r7+4056], %r9135;
	@%p1 bra 	$L__BB3_1885;
	ld.shared.u32 	%r6655, [%r5+4264];
	ld.shared.u32 	%r6656, [%r9+16380];
	add.s32 	%r6657, %r6656, %r6655;
	min.s32 	%r9136, %r9124, %r6657;
	bra.uni 	$L__BB3_1886;
$L__BB3_1885:
	ld.shared.u32 	%r6658, [%r6+4264];
	ld.shared.u32 	%r6659, [%r8+16380];
	add.s32 	%r6660, %r6659, %r6658;
	min.s32 	%r9136, %r9124, %r6660;
$L__BB3_1886:
	st.shared.u32 	[%r7+4212], %r9136;
	@%p1 bra 	$L__BB3_1888;
	ld.shared.u32 	%r6661, [%r5+8320];
	ld.shared.u32 	%r6662, [%r9+16224];
	add.s32 	%r6663, %r6662, %r6661;
	min.s32 	%r9137, %r9125, %r6663;
	bra.uni 	$L__BB3_1889;
$L__BB3_1888:
	ld.shared.u32 	%r6664, [%r6+8320];
	ld.shared.u32 	%r6665, [%r8+16224];
	add.s32 	%r6666, %r6665, %r6664;
	min.s32 	%r9137, %r9125, %r6666;
$L__BB3_1889:
	st.shared.u32 	[%r7+8112], %r9137;
	@%p1 bra 	$L__BB3_1891;
	ld.shared.u32 	%r6667, [%r5+8320];
	ld.shared.u32 	%r6668, [%r9+16380];
	add.s32 	%r6669, %r6668, %r6667;
	min.s32 	%r9138, %r9126, %r6669;
	bra.uni 	$L__BB3_1892;
$L__BB3_1891:
	ld.shared.u32 	%r6670, [%r6+8320];
	ld.shared.u32 	%r6671, [%r8+16380];
	add.s32 	%r6672, %r6671, %r6670;
	min.s32 	%r9138, %r9126, %r6672;
$L__BB3_1892:
	st.shared.u32 	[%r7+8268], %r9138;
	@%p1 bra 	$L__BB3_1894;
	ld.shared.u32 	%r6673, [%r5+12376];
	ld.shared.u32 	%r6674, [%r9+16224];
	add.s32 	%r6675, %r6674, %r6673;
	min.s32 	%r9139, %r9127, %r6675;
	bra.uni 	$L__BB3_1895;
$L__BB3_1894:
	ld.shared.u32 	%r6676, [%r6+12376];
	ld.shared.u32 	%r6677, [%r8+16224];
	add.s32 	%r6678, %r6677, %r6676;
	min.s32 	%r9139, %r9127, %r6678;
$L__BB3_1895:
	st.shared.u32 	[%r7+12168], %r9139;
	@%p1 bra 	$L__BB3_1897;
	ld.shared.u32 	%r6679, [%r5+12376];
	ld.shared.u32 	%r6680, [%r9+16380];
	add.s32 	%r6681, %r6680, %r6679;
	min.s32 	%r9140, %r9128, %r6681;
	bra.uni 	$L__BB3_1898;
$L__BB3_1897:
	ld.shared.u32 	%r6682, [%r6+12376];
	ld.shared.u32 	%r6683, [%r8+16380];
	add.s32 	%r6684, %r6683, %r6682;
	min.s32 	%r9140, %r9128, %r6684;
$L__BB3_1898:
	st.shared.u32 	[%r7+12324], %r9140;
	@%p1 bra 	$L__BB3_1900;
	ld.shared.u32 	%r6685, [%r5+16432];
	ld.shared.u32 	%r6686, [%r9+16224];
	add.s32 	%r6687, %r6686, %r6685;
	min.s32 	%r9141, %r9129, %r6687;
	bra.uni 	$L__BB3_1901;
$L__BB3_1900:
	ld.shared.u32 	%r6688, [%r6+16432];
	ld.shared.u32 	%r6689, [%r8+16224];
	add.s32 	%r6690, %r6689, %r6688;
	min.s32 	%r9141, %r9129, %r6690;
$L__BB3_1901:
	st.shared.u32 	[%r7+16224], %r9141;
	@%p1 bra 	$L__BB3_1903;
	ld.shared.u32 	%r6691, [%r5+16432];
	ld.shared.u32 	%r6692, [%r9+16380];
	add.s32 	%r6693, %r6692, %r6691;
	min.s32 	%r9142, %r9130, %r6693;
	bra.uni 	$L__BB3_1904;
$L__BB3_1903:
	ld.shared.u32 	%r6694, [%r6+16432];
	ld.shared.u32 	%r6695, [%r8+16380];
	add.s32 	%r6696, %r6695, %r6694;
	min.s32 	%r9142, %r9130, %r6696;
$L__BB3_1904:
	st.shared.u32 	[%r7+16380], %r9142;
	@%p1 bra 	$L__BB3_1906;
	ld.shared.u32 	%r6697, [%r5+20488];
	ld.shared.u32 	%r6698, [%r9+16224];
	add.s32 	%r6699, %r6698, %r6697;
	min.s32 	%r9143, %r9131, %r6699;
	bra.uni 	$L__BB3_1907;
$L__BB3_1906:
	ld.shared.u32 	%r6700, [%r6+20488];
	ld.shared.u32 	%r6701, [%r8+16224];
	add.s32 	%r6702, %r6701, %r6700;
	min.s32 	%r9143, %r9131, %r6702;
$L__BB3_1907:
	st.shared.u32 	[%r7+20280], %r9143;
	@%p1 bra 	$L__BB3_1909;
	ld.shared.u32 	%r6703, [%r5+20488];
	ld.shared.u32 	%r6704, [%r9+16380];
	add.s32 	%r6705, %r6704, %r6703;
	min.s32 	%r9144, %r9132, %r6705;
	bra.uni 	$L__BB3_1910;
$L__BB3_1909:
	ld.shared.u32 	%r6706, [%r6+20488];
	ld.shared.u32 	%r6707, [%r8+16380];
	add.s32 	%r6708, %r6707, %r6706;
	min.s32 	%r9144, %r9132, %r6708;
$L__BB3_1910:
	st.shared.u32 	[%r7+20436], %r9144;
	@%p1 bra 	$L__BB3_1912;
	ld.shared.u32 	%r6709, [%r5+212];
	ld.shared.u32 	%r6710, [%r9+16536];
	add.s32 	%r6711, %r6710, %r6709;
	min.s32 	%r9145, %r9133, %r6711;
	bra.uni 	$L__BB3_1913;
$L__BB3_1912:
	ld.shared.u32 	%r6712, [%r6+212];
	ld.shared.u32 	%r6713, [%r8+16536];
	add.s32 	%r6714, %r6713, %r6712;
	min.s32 	%r9145, %r9133, %r6714;
$L__BB3_1913:
	st.shared.u32 	[%r7], %r9145;
	@%p1 bra 	$L__BB3_1915;
	ld.shared.u32 	%r6715, [%r5+212];
	ld.shared.u32 	%r6716, [%r9+16692];
	add.s32 	%r6717, %r6716, %r6715;
	min.s32 	%r9146, %r9134, %r6717;
	bra.uni 	$L__BB3_1916;
$L__BB3_1915:
	ld.shared.u32 	%r6718, [%r6+212];
	ld.shared.u32 	%r6719, [%r8+16692];
	add.s32 	%r6720, %r6719, %r6718;
	min.s32 	%r9146, %r9134, %r6720;
$L__BB3_1916:
	st.shared.u32 	[%r7+156], %r9146;
	@%p1 bra 	$L__BB3_1918;
	ld.shared.u32 	%r6721, [%r5+4268];
	ld.shared.u32 	%r6722, [%r9+16536];
	add.s32 	%r6723, %r6722, %r6721;
	min.s32 	%r9147, %r9135, %r6723;
	bra.uni 	$L__BB3_1919;
$L__BB3_1918:
	ld.shared.u32 	%r6724, [%r6+4268];
	ld.shared.u32 	%r6725, [%r8+16536];
	add.s32 	%r6726, %r6725, %r6724;
	min.s32 	%r9147, %r9135, %r6726;
$L__BB3_1919:
	st.shared.u32 	[%r7+4056], %r9147;
	@%p1 bra 	$L__BB3_1921;
	ld.shared.u32 	%r6727, [%r5+4268];
	ld.shared.u32 	%r6728, [%r9+16692];
	add.s32 	%r6729, %r6728, %r6727;
	min.s32 	%r9148, %r9136, %r6729;
	bra.uni 	$L__BB3_1922;
$L__BB3_1921:
	ld.shared.u32 	%r6730, [%r6+4268];
	ld.shared.u32 	%r6731, [%r8+16692];
	add.s32 	%r6732, %r6731, %r6730;
	min.s32 	%r9148, %r9136, %r6732;
$L__BB3_1922:
	st.shared.u32 	[%r7+4212], %r9148;
	@%p1 bra 	$L__BB3_1924;
	ld.shared.u32 	%r6733, [%r5+8324];
	ld.shared.u32 	%r6734, [%r9+16536];
	add.s32 	%r6735, %r6734, %r6733;
	min.s32 	%r9149, %r9137, %r6735;
	bra.uni 	$L__BB3_1925;
$L__BB3_1924:
	ld.shared.u32 	%r6736, [%r6+8324];
	ld.shared.u32 	%r6737, [%r8+16536];
	add.s32 	%r6738, %r6737, %r6736;
	min.s32 	%r9149, %r9137, %r6738;
$L__BB3_1925:
	st.shared.u32 	[%r7+8112], %r9149;
	@%p1 bra 	$L__BB3_1927;
	ld.shared.u32 	%r6739, [%r5+8324];
	ld.shared.u32 	%r6740, [%r9+16692];
	add.s32 	%r6741, %r6740, %r6739;
	min.s32 	%r9150, %r9138, %r6741;
	bra.uni 	$L__BB3_1928;
$L__BB3_1927:
	ld.shared.u32 	%r6742, [%r6+8324];
	ld.shared.u32 	%r6743, [%r8+16692];
	add.s32 	%r6744, %r6743, %r6742;
	min.s32 	%r9150, %r9138, %r6744;
$L__BB3_1928:
	st.shared.u32 	[%r7+8268], %r9150;
	@%p1 bra 	$L__BB3_1930;
	ld.shared.u32 	%r6745, [%r5+12380];
	ld.shared.u32 	%r6746, [%r9+16536];
	add.s32 	%r6747, %r6746, %r6745;
	min.s32 	%r9151, %r9139, %r6747;
	bra.uni 	$L__BB3_1931;
$L__BB3_1930:
	ld.shared.u32 	%r6748, [%r6+12380];
	ld.shared.u32 	%r6749, [%r8+16536];
	add.s32 	%r6750, %r6749, %r6748;
	min.s32 	%r9151, %r9139, %r6750;
$L__BB3_1931:
	st.shared.u32 	[%r7+12168], %r9151;
	@%p1 bra 	$L__BB3_1933;
	ld.shared.u32 	%r6751, [%r5+12380];
	ld.shared.u32 	%r6752, [%r9+16692];
	add.s32 	%r6753, %r6752, %r6751;
	min.s32 	%r9152, %r9140, %r6753;
	bra.uni 	$L__BB3_1934;
$L__BB3_1933:
	ld.shared.u32 	%r6754, [%r6+12380];
	ld.shared.u32 	%r6755, [%r8+16692];
	add.s32 	%r6756, %r6755, %r6754;
	min.s32 	%r9152, %r9140, %r6756;
$L__BB3_1934:
	st.shared.u32 	[%r7+12324], %r9152;
	@%p1 bra 	$L__BB3_1936;
	ld.shared.u32 	%r6757, [%r5+16436];
	ld.shared.u32 	%r6758, [%r9+16536];
	add.s32 	%r6759, %r6758, %r6757;
	min.s32 	%r9153, %r9141, %r6759;
	bra.uni 	$L__BB3_1937;
$L__BB3_1936:
	ld.shared.u32 	%r6760, [%r6+16436];
	ld.shared.u32 	%r6761, [%r8+16536];
	add.s32 	%r6762, %r6761, %r6760;
	min.s32 	%r9153, %r9141, %r6762;
$L__BB3_1937:
	st.shared.u32 	[%r7+16224], %r9153;
	@%p1 bra 	$L__BB3_1939;
	ld.shared.u32 	%r6763, [%r5+16436];
	ld.shared.u32 	%r6764, [%r9+16692];
	add.s32 	%r6765, %r6764, %r6763;
	min.s32 	%r9154, %r9142, %r6765;
	bra.uni 	$L__BB3_1940;
$L__BB3_1939:
	ld.shared.u32 	%r6766, [%r6+16436];
	ld.shared.u32 	%r6767, [%r8+16692];
	add.s32 	%r6768, %r6767, %r6766;
	min.s32 	%r9154, %r9142, %r6768;
$L__BB3_1940:
	st.shared.u32 	[%r7+16380], %r9154;
	@%p1 bra 	$L__BB3_1942;
	ld.shared.u32 	%r6769, [%r5+20492];
	ld.shared.u32 	%r6770, [%r9+16536];
	add.s32 	%r6771, %r6770, %r6769;
	min.s32 	%r9155, %r9143, %r6771;
	bra.uni 	$L__BB3_1943;
$L__BB3_1942:
	ld.shared.u32 	%r6772, [%r6+20492];
	ld.shared.u32 	%r6773, [%r8+16536];
	add.s32 	%r6774, %r6773, %r6772;
	min.s32 	%r9155, %r9143, %r6774;
$L__BB3_1943:
	st.shared.u32 	[%r7+20280], %r9155;
	@%p1 bra 	$L__BB3_1945;
	ld.shared.u32 	%r6775, [%r5+20492];
	ld.shared.u32 	%r6776, [%r9+16692];
	add.s32 	%r6777, %r6776, %r6775;
	min.s32 	%r9156, %r9144, %r6777;
	bra.uni 	$L__BB3_1946;
$L__BB3_1945:
	ld.shared.u32 	%r6778, [%r6+20492];
	ld.shared.u32 	%r6779, [%r8+16692];
	add.s32 	%r6780, %r6779, %r6778;
	min.s32 	%r9156, %r9144, %r6780;
$L__BB3_1946:
	st.shared.u32 	[%r7+20436], %r9156;
	@%p1 bra 	$L__BB3_1948;
	ld.shared.u32 	%r6781, [%r5+216];
	ld.shared.u32 	%r6782, [%r9+16848];
	add.s32 	%r6783, %r6782, %r6781;
	min.s32 	%r9157, %r9145, %r6783;
	bra.uni 	$L__BB3_1949;
$L__BB3_1948:
	ld.shared.u32 	%r6784, [%r6+216];
	ld.shared.u32 	%r6785, [%r8+16848];
	add.s32 	%r6786, %r6785, %r6784;
	min.s32 	%r9157, %r9145, %r6786;
$L__BB3_1949:
	st.shared.u32 	[%r7], %r9157;
	@%p1 bra 	$L__BB3_1951;
	ld.shared.u32 	%r6787, [%r5+216];
	ld.shared.u32 	%r6788, [%r9+17004];
	add.s32 	%r6789, %r6788, %r6787;
	min.s32 	%r9158, %r9146, %r6789;
	bra.uni 	$L__BB3_1952;
$L__BB3_1951:
	ld.shared.u32 	%r6790, [%r6+216];
	ld.shared.u32 	%r6791, [%r8+17004];
	add.s32 	%r6792, %r6791, %r6790;
	min.s32 	%r9158, %r9146, %r6792;
$L__BB3_1952:
	st.shared.u32 	[%r7+156], %r9158;
	@%p1 bra 	$L__BB3_1954;
	ld.shared.u32 	%r6793, [%r5+4272];
	ld.shared.u32 	%r6794, [%r9+16848];
	add.s32 	%r6795, %r6794, %r6793;
	min.s32 	%r9159, %r9147, %r6795;
	bra.uni 	$L__BB3_1955;
$L__BB3_1954:
	ld.shared.u32 	%r6796, [%r6+4272];
	ld.shared.u32 	%r6797, [%r8+16848];
	add.s32 	%r6798, %r6797, %r6796;
	min.s32 	%r9159, %r9147, %r6798;
$L__BB3_1955:
	st.shared.u32 	[%r7+4056], %r9159;
	@%p1 bra 	$L__BB3_1957;
	ld.shared.u32 	%r6799, [%r5+4272];
	ld.shared.u32 	%r6800, [%r9+17004];
	add.s32 	%r6801, %r6800, %r6799;
	min.s32 	%r9160, %r9148, %r6801;
	bra.uni 	$L__BB3_1958;
$L__BB3_1957:
	ld.shared.u32 	%r6802, [%r6+4272];
	ld.shared.u32 	%r6803, [%r8+17004];
	add.s32 	%r6804, %r6803, %r6802;
	min.s32 	%r9160, %r9148, %r6804;
$L__BB3_1958:
	st.shared.u32 	[%r7+4212], %r9160;
	@%p1 bra 	$L__BB3_1960;
	ld.shared.u32 	%r6805, [%r5+8328];
	ld.shared.u32 	%r6806, [%r9+16848];
	add.s32 	%r6807, %r6806, %r6805;
	min.s32 	%r9161, %r9149, %r6807;
	bra.uni 	$L__BB3_1961;
$L__BB3_1960:
	ld.shared.u32 	%r6808, [%r6+8328];
	ld.shared.u32 	%r6809, [%r8+16848];
	add.s32 	%r6810, %r6809, %r6808;
	min.s32 	%r9161, %r9149, %r6810;
$L__BB3_1961:
	st.shared.u32 	[%r7+8112], %r9161;
	@%p1 bra 	$L__BB3_1963;
	ld.shared.u32 	%r6811, [%r5+8328];
	ld.shared.u32 	%r6812, [%r9+17004];
	add.s32 	%r6813, %r6812, %r6811;
	min.s32 	%r9162, %r9150, %r6813;
	bra.uni 	$L__BB3_1964;
$L__BB3_1963:
	ld.shared.u32 	%r6814, [%r6+8328];
	ld.shared.u32 	%r6815, [%r8+17004];
	add.s32 	%r6816, %r6815, %r6814;
	min.s32 	%r9162, %r9150, %r6816;
$L__BB3_1964:
	st.shared.u32 	[%r7+8268], %r9162;
	@%p1 bra 	$L__BB3_1966;
	ld.shared.u32 	%r6817, [%r5+12384];
	ld.shared.u32 	%r6818, [%r9+16848];
	add.s32 	%r6819, %r6818, %r6817;
	min.s32 	%r9163, %r9151, %r6819;
	bra.uni 	$L__BB3_1967;
$L__BB3_1966:
	ld.shared.u32 	%r6820, [%r6+12384];
	ld.shared.u32 	%r6821, [%r8+16848];
	add.s32 	%r6822, %r6821, %r6820;
	min.s32 	%r9163, %r9151, %r6822;
$L__BB3_1967:
	st.shared.u32 	[%r7+12168], %r9163;
	@%p1 bra 	$L__BB3_1969;
	ld.shared.u32 	%r6823, [%r5+12384];
	ld.shared.u32 	%r6824, [%r9+17004];
	add.s32 	%r6825, %r6824, %r6823;
	min.s32 	%r9164, %r9152, %r6825;
	bra.uni 	$L__BB3_1970;
$L__BB3_1969:
	ld.shared.u32 	%r6826, [%r6+12384];
	ld.shared.u32 	%r6827, [%r8+17004];
	add.s32 	%r6828, %r6827, %r6826;
	min.s32 	%r9164, %r9152, %r6828;
$L__BB3_1970:
	st.shared.u32 	[%r7+12324], %r9164;
	@%p1 bra 	$L__BB3_1972;
	ld.shared.u32 	%r6829, [%r5+16440];
	ld.shared.u32 	%r6830, [%r9+16848];
	add.s32 	%r6831, %r6830, %r6829;
	min.s32 	%r9165, %r9153, %r6831;
	bra.uni 	$L__BB3_1973;
$L__BB3_1972:
	ld.shared.u32 	%r6832, [%r6+16440];
	ld.shared.u32 	%r6833, [%r8+16848];
	add.s32 	%r6834, %r6833, %r6832;
	min.s32 	%r9165, %r9153, %r6834;
$L__BB3_1973:
	st.shared.u32 	[%r7+16224], %r9165;
	@%p1 bra 	$L__BB3_1975;
	ld.shared.u32 	%r6835, [%r5+16440];
	ld.shared.u32 	%r6836, [%r9+17004];
	add.s32 	%r6837, %r6836, %r6835;
	min.s32 	%r9166, %r9154, %r6837;
	bra.uni 	$L__BB3_1976;
$L__BB3_1975:
	ld.shared.u32 	%r6838, [%r6+16440];
	ld.shared.u32 	%r6839, [%r8+17004];
	add.s32 	%r6840, %r6839, %r6838;
	min.s32 	%r9166, %r9154, %r6840;
$L__BB3_1976:
	st.shared.u32 	[%r7+16380], %r9166;
	@%p1 bra 	$L__BB3_1978;
	ld.shared.u32 	%r6841, [%r5+20496];
	ld.shared.u32 	%r6842, [%r9+16848];
	add.s32 	%r6843, %r6842, %r6841;
	min.s32 	%r9167, %r9155, %r6843;
	bra.uni 	$L__BB3_1979;
$L__BB3_1978:
	ld.shared.u32 	%r6844, [%r6+20496];
	ld.shared.u32 	%r6845, [%r8+16848];
	add.s32 	%r6846, %r6845, %r6844;
	min.s32 	%r9167, %r9155, %r6846;
$L__BB3_1979:
	st.shared.u32 	[%r7+20280], %r9167;
	@%p1 bra 	$L__BB3_1981;
	ld.shared.u32 	%r6847, [%r5+20496];
	ld.shared.u32 	%r6848, [%r9+17004];
	add.s32 	%r6849, %r6848, %r6847;
	min.s32 	%r9168, %r9156, %r6849;
	bra.uni 	$L__BB3_1982;
$L__BB3_1981:
	ld.shared.u32 	%r6850, [%r6+20496];
	ld.shared.u32 	%r6851, [%r8+17004];
	add.s32 	%r6852, %r6851, %r6850;
	min.s32 	%r9168, %r9156, %r6852;
$L__BB3_1982:
	st.shared.u32 	[%r7+20436], %r9168;
	@%p1 bra 	$L__BB3_1984;
	ld.shared.u32 	%r6853, [%r5+220];
	ld.shared.u32 	%r6854, [%r9+17160];
	add.s32 	%r6855, %r6854, %r6853;
	min.s32 	%r9169, %r9157, %r6855;
	bra.uni 	$L__BB3_1985;
$L__BB3_1984:
	ld.shared.u32 	%r6856, [%r6+220];
	ld.shared.u32 	%r6857, [%r8+17160];
	add.s32 	%r6858, %r6857, %r6856;
	min.s32 	%r9169, %r9157, %r6858;
$L__BB3_1985:
	st.shared.u32 	[%r7], %r9169;
	@%p1 bra 	$L__BB3_1987;
	ld.shared.u32 	%r6859, [%r5+220];
	ld.shared.u32 	%r6860, [%r9+17316];
	add.s32 	%r6861, %r6860, %r6859;
	min.s32 	%r9170, %r9158, %r6861;
	bra.uni 	$L__BB3_1988;
$L__BB3_1987:
	ld.shared.u32 	%r6862, [%r6+220];
	ld.shared.u32 	%r6863, [%r8+17316];
	add.s32 	%r6864, %r6863, %r6862;
	min.s32 	%r9170, %r9158, %r6864;
$L__BB3_1988:
	st.shared.u32 	[%r7+156], %r9170;
	@%p1 bra 	$L__BB3_1990;
	ld.shared.u32 	%r6865, [%r5+4276];
	ld.shared.u32 	%r6866, [%r9+17160];
	add.s32 	%r6867, %r6866, %r6865;
	min.s32 	%r9171, %r9159, %r6867;
	bra.uni 	$L__BB3_1991;
$L__BB3_1990:
	ld.shared.u32 	%r6868, [%r6+4276];
	ld.shared.u32 	%r6869, [%r8+17160];
	add.s32 	%r6870, %r6869, %r6868;
	min.s32 	%r9171, %r9159, %r6870;
$L__BB3_1991:
	st.shared.u32 	[%r7+4056], %r9171;
	@%p1 bra 	$L__BB3_1993;
	ld.shared.u32 	%r6871, [%r5+4276];
	ld.shared.u32 	%r6872, [%r9+17316];
	add.s32 	%r6873, %r6872, %r6871;
	min.s32 	%r9172, %r9160, %r6873;
	bra.uni 	$L__BB3_1994;
$L__BB3_1993:
	ld.shared.u32 	%r6874, [%r6+4276];
	ld.shared.u32 	%r6875, [%r8+17316];
	add.s32 	%r6876, %r6875, %r6874;
	min.s32 	%r9172, %r9160, %r6876;
$L__BB3_1994:
	st.shared.u32 	[%r7+4212], %r9172;
	@%p1 bra 	$L__BB3_1996;
	ld.shared.u32 	%r6877, [%r5+8332];
	ld.shared.u32 	%r6878, [%r9+17160];
	add.s32 	%r6879, %r6878, %r6877;
	min.s32 	%r9173, %r9161, %r6879;
	bra.uni 	$L__BB3_1997;
$L__BB3_1996:
	ld.shared.u32 	%r6880, [%r6+8332];
	ld.shared.u32 	%r6881, [%r8+17160];
	add.s32 	%r6882, %r6881, %r6880;
	min.s32 	%r9173, %r9161, %r6882;
$L__BB3_1997:
	st.shared.u32 	[%r7+8112], %r9173;
	@%p1 bra 	$L__BB3_1999;
	ld.shared.u32 	%r6883, [%r5+8332];
	ld.shared.u32 	%r6884, [%r9+17316];
	add.s32 	%r6885, %r6884, %r6883;
	min.s32 	%r9174, %r9162, %r6885;
	bra.uni 	$L__BB3_2000;
$L__BB3_1999:
	ld.shared.u32 	%r6886, [%r6+8332];
	ld.shared.u32 	%r6887, [%r8+17316];
	add.s32 	%r6888, %r6887, %r6886;
	min.s32 	%r9174, %r9162, %r6888;
$L__BB3_2000:
	st.shared.u32 	[%r7+8268], %r9174;
	@%p1 bra 	$L__BB3_2002;
	ld.shared.u32 	%r6889, [%r5+12388];
	ld.shared.u32 	%r6890, [%r9+17160];
	add.s32 	%r6891, %r6890, %r6889;
	min.s32 	%r9175, %r9163, %r6891;
	bra.uni 	$L__BB3_2003;
$L__BB3_2002:
	ld.shared.u32 	%r6892, [%r6+12388];
	ld.shared.u32 	%r6893, [%r8+17160];
	add.s32 	%r6894, %r6893, %r6892;
	min.s32 	%r9175, %r9163, %r6894;
$L__BB3_2003:
	st.shared.u32 	[%r7+12168], %r9175;
	@%p1 bra 	$L__BB3_2005;
	ld.shared.u32 	%r6895, [%r5+12388];
	ld.shared.u32 	%r6896, [%r9+17316];
	add.s32 	%r6897, %r6896, %r6895;
	min.s32 	%r9176, %r9164, %r6897;
	bra.uni 	$L__BB3_2006;
$L__BB3_2005:
	ld.shared.u32 	%r6898, [%r6+12388];
	ld.shared.u32 	%r6899, [%r8+17316];
	add.s32 	%r6900, %r6899, %r6898;
	min.s32 	%r9176, %r9164, %r6900;
$L__BB3_2006:
	st.shared.u32 	[%r7+12324], %r9176;
	@%p1 bra 	$L__BB3_2008;
	ld.shared.u32 	%r6901, [%r5+16444];
	ld.shared.u32 	%r6902, [%r9+17160];
	add.s32 	%r6903, %r6902, %r6901;
	min.s32 	%r9177, %r9165, %r6903;
	bra.uni 	$L__BB3_2009;
$L__BB3_2008:
	ld.shared.u32 	%r6904, [%r6+16444];
	ld.shared.u32 	%r6905, [%r8+17160];
	add.s32 	%r6906, %r6905, %r6904;
	min.s32 	%r9177, %r9165, %r6906;
$L__BB3_2009:
	st.shared.u32 	[%r7+16224], %r9177;
	@%p1 bra 	$L__BB3_2011;
	ld.shared.u32 	%r6907, [%r5+16444];
	ld.shared.u32 	%r6908, [%r9+17316];
	add.s32 	%r6909, %r6908, %r6907;
	min.s32 	%r9178, %r9166, %r6909;
	bra.uni 	$L__BB3_2012;
$L__BB3_2011:
	ld.shared.u32 	%r6910, [%r6+16444];
	ld.shared.u32 	%r6911, [%r8+17316];
	add.s32 	%r6912, %r6911, %r6910;
	min.s32 	%r9178, %r9166, %r6912;
$L__BB3_2012:
	st.shared.u32 	[%r7+16380], %r9178;
	@%p1 bra 	$L__BB3_2014;
	ld.shared.u32 	%r6913, [%r5+20500];
	ld.shared.u32 	%r6914, [%r9+17160];
	add.s32 	%r6915, %r6914, %r6913;
	min.s32 	%r9179, %r9167, %r6915;
	bra.uni 	$L__BB3_2015;
$L__BB3_2014:
	ld.shared.u32 	%r6916, [%r6+20500];
	ld.shared.u32 	%r6917, [%r8+17160];
	add.s32 	%r6918, %r6917, %r6916;
	min.s32 	%r9179, %r9167, %r6918;
$L__BB3_2015:
	st.shared.u32 	[%r7+20280], %r9179;
	@%p1 bra 	$L__BB3_2017;
	ld.shared.u32 	%r6919, [%r5+20500];
	ld.shared.u32 	%r6920, [%r9+17316];
	add.s32 	%r6921, %r6920, %r6919;
	min.s32 	%r9180, %r9168, %r6921;
	bra.uni 	$L__BB3_2018;
$L__BB3_2017:
	ld.shared.u32 	%r6922, [%r6+20500];
	ld.shared.u32 	%r6923, [%r8+17316];
	add.s32 	%r6924, %r6923, %r6922;
	min.s32 	%r9180, %r9168, %r6924;
$L__BB3_2018:
	st.shared.u32 	[%r7+20436], %r9180;
	@%p1 bra 	$L__BB3_2020;
	ld.shared.u32 	%r6925, [%r5+224];
	ld.shared.u32 	%r6926, [%r9+17472];
	add.s32 	%r6927, %r6926, %r6925;
	min.s32 	%r9181, %r9169, %r6927;
	bra.uni 	$L__BB3_2021;
$L__BB3_2020:
	ld.shared.u32 	%r6928, [%r6+224];
	ld.shared.u32 	%r6929, [%r8+17472];
	add.s32 	%r6930, %r6929, %r6928;
	min.s32 	%r9181, %r9169, %r6930;
$L__BB3_2021:
	st.shared.u32 	[%r7], %r9181;
	@%p1 bra 	$L__BB3_2023;
	ld.shared.u32 	%r6931, [%r5+224];
	ld.shared.u32 	%r6932, [%r9+17628];
	add.s32 	%r6933, %r6932, %r6931;
	min.s32 	%r9182, %r9170, %r6933;
	bra.uni 	$L__BB3_2024;
$L__BB3_2023:
	ld.shared.u32 	%r6934, [%r6+224];
	ld.shared.u32 	%r6935, [%r8+17628];
	add.s32 	%r6936, %r6935, %r6934;
	min.s32 	%r9182, %r9170, %r6936;
$L__BB3_2024:
	st.shared.u32 	[%r7+156], %r9182;
	@%p1 bra 	$L__BB3_2026;
	ld.shared.u32 	%r6937, [%r5+4280];
	ld.shared.u32 	%r6938, [%r9+17472];
	add.s32 	%r6939, %r6938, %r6937;
	min.s32 	%r9183, %r9171, %r6939;
	bra.uni 	$L__BB3_2027;
$L__BB3_2026:
	ld.shared.u32 	%r6940, [%r6+4280];
	ld.shared.u32 	%r6941, [%r8+17472];
	add.s32 	%r6942, %r6941, %r6940;
	min.s32 	%r9183, %r9171, %r6942;
$L__BB3_2027:
	st.shared.u32 	[%r7+4056], %r9183;
	@%p1 bra 	$L__BB3_2029;
	ld.shared.u32 	%r6943, [%r5+4280];
	ld.shared.u32 	%r6944, [%r9+17628];
	add.s32 	%r6945, %r6944, %r6943;
	min.s32 	%r9184, %r9172, %r6945;
	bra.uni 	$L__BB3_2030;
$L__BB3_2029:
	ld.shared.u32 	%r6946, [%r6+4280];
	ld.shared.u32 	%r6947, [%r8+17628];
	add.s32 	%r6948, %r6947, %r6946;
	min.s32 	%r9184, %r9172, %r6948;
$L__BB3_2030:
	st.shared.u32 	[%r7+4212], %r9184;
	@%p1 bra 	$L__BB3_2032;
	ld.shared.u32 	%r6949, [%r5+8336];
	ld.shared.u32 	%r6950, [%r9+17472];
	add.s32 	%r6951, %r6950, %r6949;
	min.s32 	%r9185, %r9173, %r6951;
	bra.uni 	$L__BB3_2033;
$L__BB3_2032:
	ld.shared.u32 	%r6952, [%r6+8336];
	ld.shared.u32 	%r6953, [%r8+17472];
	add.s32 	%r6954, %r6953, %r6952;
	min.s32 	%r9185, %r9173, %r6954;
$L__BB3_2033:
	st.shared.u32 	[%r7+8112], %r9185;
	@%p1 bra 	$L__BB3_2035;
	ld.shared.u32 	%r6955, [%r5+8336];
	ld.shared.u32 	%r6956, [%r9+17628];
	add.s32 	%r6957, %r6956, %r6955;
	min.s32 	%r9186, %r9174, %r6957;
	bra.uni 	$L__BB3_2036;
$L__BB3_2035:
	ld.shared.u32 	%r6958, [%r6+8336];
	ld.shared.u32 	%r6959, [%r8+17628];
	add.s32 	%r6960, %r6959, %r6958;
	min.s32 	%r9186, %r9174, %r6960;
$L__BB3_2036:
	st.shared.u32 	[%r7+8268], %r9186;
	@%p1 bra 	$L__BB3_2038;
	ld.shared.u32 	%r6961, [%r5+12392];
	ld.shared.u32 	%r6962, [%r9+17472];
	add.s32 	%r6963, %r6962, %r6961;
	min.s32 	%r9187, %r9175, %r6963;
	bra.uni 	$L__BB3_2039;
$L__BB3_2038:
	ld.shared.u32 	%r6964, [%r6+12392];
	ld.shared.u32 	%r6965, [%r8+17472];
	add.s32 	%r6966, %r6965, %r6964;
	min.s32 	%r9187, %r9175, %r6966;
$L__BB3_2039:
	st.shared.u32 	[%r7+12168], %r9187;
	@%p1 bra 	$L__BB3_2041;
	ld.shared.u32 	%r6967, [%r5+12392];
	ld.shared.u32 	%r6968, [%r9+17628];
	add.s32 	%r6969, %r6968, %r6967;
	min.s32 	%r9188, %r9176, %r6969;
	bra.uni 	$L__BB3_2042;
$L__BB3_2041:
	ld.shared.u32 	%r6970, [%r6+12392];
	ld.shared.u32 	%r6971, [%r8+17628];
	add.s32 	%r6972, %r6971, %r6970;
	min.s32 	%r9188, %r9176, %r6972;
$L__BB3_2042:
	st.shared.u32 	[%r7+12324], %r9188;
	@%p1 bra 	$L__BB3_2044;
	ld.shared.u32 	%r6973, [%r5+16448];
	ld.shared.u32 	%r6974, [%r9+17472];
	add.s32 	%r6975, %r6974, %r6973;
	min.s32 	%r9189, %r9177, %r6975;
	bra.uni 	$L__BB3_2045;
$L__BB3_2044:
	ld.shared.u32 	%r6976, [%r6+16448];
	ld.shared.u32 	%r6977, [%r8+17472];
	add.s32 	%r6978, %r6977, %r6976;
	min.s32 	%r9189, %r9177, %r6978;
$L__BB3_2045:
	st.shared.u32 	[%r7+16224], %r9189;
	@%p1 bra 	$L__BB3_2047;
	ld.shared.u32 	%r6979, [%r5+16448];
	ld.shared.u32 	%r6980, [%r9+17628];
	add.s32 	%r6981, %r6980, %r6979;
	min.s32 	%r9190, %r9178, %r6981;
	bra.uni 	$L__BB3_2048;
$L__BB3_2047:
	ld.shared.u32 	%r6982, [%r6+16448];
	ld.shared.u32 	%r6983, [%r8+17628];
	add.s32 	%r6984, %r6983, %r6982;
	min.s32 	%r9190, %r9178, %r6984;
$L__BB3_2048:
	st.shared.u32 	[%r7+16380], %r9190;
	@%p1 bra 	$L__BB3_2050;
	ld.shared.u32 	%r6985, [%r5+20504];
	ld.shared.u32 	%r6986, [%r9+17472];
	add.s32 	%r6987, %r6986, %r6985;
	min.s32 	%r9191, %r9179, %r6987;
	bra.uni 	$L__BB3_2051;
$L__BB3_2050:
	ld.shared.u32 	%r6988, [%r6+20504];
	ld.shared.u32 	%r6989, [%r8+17472];
	add.s32 	%r6990, %r6989, %r6988;
	min.s32 	%r9191, %r9179, %r6990;
$L__BB3_2051:
	st.shared.u32 	[%r7+20280], %r9191;
	@%p1 bra 	$L__BB3_2053;
	ld.shared.u32 	%r6991, [%r5+20504];
	ld.shared.u32 	%r6992, [%r9+17628];
	add.s32 	%r6993, %r6992, %r6991;
	min.s32 	%r9192, %r9180, %r6993;
	bra.uni 	$L__BB3_2054;
$L__BB3_2053:
	ld.shared.u32 	%r6994, [%r6+20504];
	ld.shared.u32 	%r6995, [%r8+17628];
	add.s32 	%r6996, %r6995, %r6994;
	min.s32 	%r9192, %r9180, %r6996;
$L__BB3_2054:
	st.shared.u32 	[%r7+20436], %r9192;
	@%p1 bra 	$L__BB3_2056;
	ld.shared.u32 	%r6997, [%r5+228];
	ld.shared.u32 	%r6998, [%r9+17784];
	add.s32 	%r6999, %r6998, %r6997;
	min.s32 	%r9193, %r9181, %r6999;
	bra.uni 	$L__BB3_2057;
$L__BB3_2056:
	ld.shared.u32 	%r7000, [%r6+228];
	ld.shared.u32 	%r7001, [%r8+17784];
	add.s32 	%r7002, %r7001, %r7000;
	min.s32 	%r9193, %r9181, %r7002;
$L__BB3_2057:
	st.shared.u32 	[%r7], %r9193;
	@%p1 bra 	$L__BB3_2059;
	ld.shared.u32 	%r7003, [%r5+228];
	ld.shared.u32 	%r7004, [%r9+17940];
	add.s32 	%r7005, %r7004, %r7003;
	min.s32 	%r9194, %r9182, %r7005;
	bra.uni 	$L__BB3_2060;
$L__BB3_2059:
	ld.shared.u32 	%r7006, [%r6+228];
	ld.shared.u32 	%r7007, [%r8+17940];
	add.s32 	%r7008, %r7007, %r7006;
	min.s32 	%r9194, %r9182, %r7008;
$L__BB3_2060:
	st.shared.u32 	[%r7+156], %r9194;
	@%p1 bra 	$L__BB3_2062;
	ld.shared.u32 	%r7009, [%r5+4284];
	ld.shared.u32 	%r7010, [%r9+17784];
	add.s32 	%r7011, %r7010, %r7009;
	min.s32 	%r9195, %r9183, %r7011;
	bra.uni 	$L__BB3_2063;
$L__BB3_2062:
	ld.shared.u32 	%r7012, [%r6+4284];
	ld.shared.u32 	%r7013, [%r8+17784];
	add.s32 	%r7014, %r7013, %r7012;
	min.s32 	%r9195, %r9183, %r7014;
$L__BB3_2063:
	st.shared.u32 	[%r7+4056], %r9195;
	@%p1 bra 	$L__BB3_2065;
	ld.shared.u32 	%r7015, [%r5+4284];
	ld.shared.u32 	%r7016, [%r9+17940];
	add.s32 	%r7017, %r7016, %r7015;
	min.s32 	%r9196, %r9184, %r7017;
	bra.uni 	$L__BB3_2066;
$L__BB3_2065:
	ld.shared.u32 	%r7018, [%r6+4284];
	ld.shared.u32 	%r7019, [%r8+17940];
	add.s32 	%r7020, %r7019, %r7018;
	min.s32 	%r9196, %r9184, %r7020;
$L__BB3_2066:
	st.shared.u32 	[%r7+4212], %r9196;
	@%p1 bra 	$L__BB3_2068;
	ld.shared.u32 	%r7021, [%r5+8340];
	ld.shared.u32 	%r7022, [%r9+17784];
	add.s32 	%r7023, %r7022, %r7021;
	min.s32 	%r9197, %r9185, %r7023;
	bra.uni 	$L__BB3_2069;
$L__BB3_2068:
	ld.shared.u32 	%r7024, [%r6+8340];
	ld.shared.u32 	%r7025, [%r8+17784];
	add.s32 	%r7026, %r7025, %r7024;
	min.s32 	%r9197, %r9185, %r7026;
$L__BB3_2069:
	st.shared.u32 	[%r7+8112], %r9197;
	@%p1 bra 	$L__BB3_2071;
	ld.shared.u32 	%r7027, [%r5+8340];
	ld.shared.u32 	%r7028, [%r9+17940];
	add.s32 	%r7029, %r7028, %r7027;
	min.s32 	%r9198, %r9186, %r7029;
	bra.uni 	$L__BB3_2072;
$L__BB3_2071:
	ld.shared.u32 	%r7030, [%r6+8340];
	ld.shared.u32 	%r7031, [%r8+17940];
	add.s32 	%r7032, %r7031, %r7030;
	min.s32 	%r9198, %r9186, %r7032;
$L__BB3_2072:
	st.shared.u32 	[%r7+8268], %r9198;
	@%p1 bra 	$L__BB3_2074;
	ld.shared.u32 	%r7033, [%r5+12396];
	ld.shared.u32 	%r7034, [%r9+17784];
	add.s32 	%r7035, %r7034, %r7033;
	min.s32 	%r9199, %r9187, %r7035;
	bra.uni 	$L__BB3_2075;
$L__BB3_2074:
	ld.shared.u32 	%r7036, [%r6+12396];
	ld.shared.u32 	%r7037, [%r8+17784];
	add.s32 	%r7038, %r7037, %r7036;
	min.s32 	%r9199, %r9187, %r7038;
$L__BB3_2075:
	st.shared.u32 	[%r7+12168], %r9199;
	@%p1 bra 	$L__BB3_2077;
	ld.shared.u32 	%r7039, [%r5+12396];
	ld.shared.u32 	%r7040, [%r9+17940];
	add.s32 	%r7041, %r7040, %r7039;
	min.s32 	%r9200, %r9188, %r7041;
	bra.uni 	$L__BB3_2078;
$L__BB3_2077:
	ld.shared.u32 	%r7042, [%r6+12396];
	ld.shared.u32 	%r7043, [%r8+17940];
	add.s32 	%r7044, %r7043, %r7042;
	min.s32 	%r9200, %r9188, %r7044;
$L__BB3_2078:
	st.shared.u32 	[%r7+12324], %r9200;
	@%p1 bra 	$L__BB3_2080;
	ld.shared.u32 	%r7045, [%r5+16452];
	ld.shared.u32 	%r7046, [%r9+17784];
	add.s32 	%r7047, %r7046, %r7045;
	min.s32 	%r9201, %r9189, %r7047;
	bra.uni 	$L__BB3_2081;
$L__BB3_2080:
	ld.shared.u32 	%r7048, [%r6+16452];
	ld.shared.u32 	%r7049, [%r8+17784];
	add.s32 	%r7050, %r7049, %r7048;
	min.s32 	%r9201, %r9189, %r7050;
$L__BB3_2081:
	st.shared.u32 	[%r7+16224], %r9201;
	@%p1 bra 	$L__BB3_2083;
	ld.shared.u32 	%r7051, [%r5+16452];
	ld.shared.u32 	%r7052, [%r9+17940];
	add.s32 	%r7053, %r7052, %r7051;
	min.s32 	%r9202, %r9190, %r7053;
	bra.uni 	$L__BB3_2084;
$L__BB3_2083:
	ld.shared.u32 	%r7054, [%r6+16452];
	ld.shared.u32 	%r7055, [%r8+17940];
	add.s32 	%r7056, %r7055, %r7054;
	min.s32 	%r9202, %r9190, %r7056;
$L__BB3_2084:
	st.shared.u32 	[%r7+16380], %r9202;
	@%p1 bra 	$L__BB3_2086;
	ld.shared.u32 	%r7057, [%r5+20508];
	ld.shared.u32 	%r7058, [%r9+17784];
	add.s32 	%r7059, %r7058, %r7057;
	min.s32 	%r9203, %r9191, %r7059;
	bra.uni 	$L__BB3_2087;
$L__BB3_2086:
	ld.shared.u32 	%r7060, [%r6+20508];
	ld.shared.u32 	%r7061, [%r8+17784];
	add.s32 	%r7062, %r7061, %r7060;
	min.s32 	%r9203, %r9191, %r7062;
$L__BB3_2087:
	st.shared.u32 	[%r7+20280], %r9203;
	@%p1 bra 	$L__BB3_2089;
	ld.shared.u32 	%r7063, [%r5+20508];
	ld.shared.u32 	%r7064, [%r9+17940];
	add.s32 	%r7065, %r7064, %r7063;
	min.s32 	%r9204, %r9192, %r7065;
	bra.uni 	$L__BB3_2090;
$L__BB3_2089:
	ld.shared.u32 	%r7066, [%r6+20508];
	ld.shared.u32 	%r7067, [%r8+17940];
	add.s32 	%r7068, %r7067, %r7066;
	min.s32 	%r9204, %r9192, %r7068;
$L__BB3_2090:
	st.shared.u32 	[%r7+20436], %r9204;
	@%p1 bra 	$L__BB3_2092;
	ld.shared.u32 	%r7069, [%r5+232];
	ld.shared.u32 	%r7070, [%r9+18096];
	add.s32 	%r7071, %r7070, %r7069;
	min.s32 	%r9205, %r9193, %r7071;
	bra.uni 	$L__BB3_2093;
$L__BB3_2092:
	ld.shared.u32 	%r7072, [%r6+232];
	ld.shared.u32 	%r7073, [%r8+18096];
	add.s32 	%r7074, %r7073, %r7072;
	min.s32 	%r9205, %r9193, %r7074;
$L__BB3_2093:
	st.shared.u32 	[%r7], %r9205;
	@%p1 bra 	$L__BB3_2095;
	ld.shared.u32 	%r7075, [%r5+232];
	ld.shared.u32 	%r7076, [%r9+18252];
	add.s32 	%r7077, %r7076, %r7075;
	min.s32 	%r9206, %r9194, %r7077;
	bra.uni 	$L__BB3_2096;
$L__BB3_2095:
	ld.shared.u32 	%r7078, [%r6+232];
	ld.shared.u32 	%r7079, [%r8+18252];
	add.s32 	%r7080, %r7079, %r7078;
	min.s32 	%r9206, %r9194, %r7080;
$L__BB3_2096:
	st.shared.u32 	[%r7+156], %r9206;
	@%p1 bra 	$L__BB3_2098;
	ld.shared.u32 	%r7081, [%r5+4288];
	ld.shared.u32 	%r7082, [%r9+18096];
	add.s32 	%r7083, %r7082, %r7081;
	min.s32 	%r9207, %r9195, %r7083;
	bra.uni 	$L__BB3_2099;
$L__BB3_2098:
	ld.shared.u32 	%r7084, [%r6+4288];
	ld.shared.u32 	%r7085, [%r8+18096];
	add.s32 	%r7086, %r7085, %r7084;
	min.s32 	%r9207, %r9195, %r7086;
$L__BB3_2099:
	st.shared.u32 	[%r7+4056], %r9207;
	@%p1 bra 	$L__BB3_2101;
	ld.shared.u32 	%r7087, [%r5+4288];
	ld.shared.u32 	%r7088, [%r9+18252];
	add.s32 	%r7089, %r7088, %r7087;
	min.s32 	%r9208, %r9196, %r7089;
	bra.uni 	$L__BB3_2102;
$L__BB3_2101:
	ld.shared.u32 	%r7090, [%r6+4288];
	ld.shared.u32 	%r7091, [%r8+18252];
	add.s32 	%r7092, %r7091, %r7090;
	min.s32 	%r9208, %r9196, %r7092;
$L__BB3_2102:
	st.shared.u32 	[%r7+4212], %r9208;
	@%p1 bra 	$L__BB3_2104;
	ld.shared.u32 	%r7093, [%r5+8344];
	ld.shared.u32 	%r7094, [%r9+18096];
	add.s32 	%r7095, %r7094, %r7093;
	min.s32 	%r9209, %r9197, %r7095;
	bra.uni 	$L__BB3_2105;
$L__BB3_2104:
	ld.shared.u32 	%r7096, [%r6+8344];
	ld.shared.u32 	%r7097, [%r8+18096];
	add.s32 	%r7098, %r7097, %r7096;
	min.s32 	%r9209, %r9197, %r7098;
$L__BB3_2105:
	st.shared.u32 	[%r7+8112], %r9209;
	@%p1 bra 	$L__BB3_2107;
	ld.shared.u32 	%r7099, [%r5+8344];
	ld.shared.u32 	%r7100, [%r9+18252];
	add.s32 	%r7101, %r7100, %r7099;
	min.s32 	%r9210, %r9198, %r7101;
	bra.uni 	$L__BB3_2108;
$L__BB3_2107:
	ld.shared.u32 	%r7102, [%r6+8344];
	ld.shared.u32 	%r7103, [%r8+18252];
	add.s32 	%r7104, %r7103, %r7102;
	min.s32 	%r9210, %r9198, %r7104;
$L__BB3_2108:
	st.shared.u32 	[%r7+8268], %r9210;
	@%p1 bra 	$L__BB3_2110;
	ld.shared.u32 	%r7105, [%r5+12400];
	ld.shared.u32 	%r7106, [%r9+18096];
	add.s32 	%r7107, %r7106, %r7105;
	min.s32 	%r9211, %r9199, %r7107;
	bra.uni 	$L__BB3_2111;
$L__BB3_2110:
	ld.shared.u32 	%r7108, [%r6+12400];
	ld.shared.u32 	%r7109, [%r8+18096];
	add.s32 	%r7110, %r7109, %r7108;
	min.s32 	%r9211, %r9199, %r7110;
$L__BB3_2111:
	st.shared.u32 	[%r7+12168], %r9211;
	@%p1 bra 	$L__BB3_2113;
	ld.shared.u32 	%r7111, [%r5+12400];
	ld.shared.u32 	%r7112, [%r9+18252];
	add.s32 	%r7113, %r7112, %r7111;
	min.s32 	%r9212, %r9200, %r7113;
	bra.uni 	$L__BB3_2114;
$L__BB3_2113:
	ld.shared.u32 	%r7114, [%r6+12400];
	ld.shared.u32 	%r7115, [%r8+18252];
	add.s32 	%r7116, %r7115, %r7114;
	min.s32 	%r9212, %r9200, %r7116;
$L__BB3_2114:
	st.shared.u32 	[%r7+12324], %r9212;
	@%p1 bra 	$L__BB3_2116;
	ld.shared.u32 	%r7117, [%r5+16456];
	ld.shared.u32 	%r7118, [%r9+18096];
	add.s32 	%r7119, %r7118, %r7117;
	min.s32 	%r9213, %r9201, %r7119;
	bra.uni 	$L__BB3_2117;
$L__BB3_2116:
	ld.shared.u32 	%r7120, [%r6+16456];
	ld.shared.u32 	%r7121, [%r8+18096];
	add.s32 	%r7122, %r7121, %r7120;
	min.s32 	%r9213, %r9201, %r7122;
$L__BB3_2117:
	st.shared.u32 	[%r7+16224], %r9213;
	@%p1 bra 	$L__BB3_2119;
	ld.shared.u32 	%r7123, [%r5+16456];
	ld.shared.u32 	%r7124, [%r9+18252];
	add.s32 	%r7125, %r7124, %r7123;
	min.s32 	%r9214, %r9202, %r7125;
	bra.uni 	$L__BB3_2120;
$L__BB3_2119:
	ld.shared.u32 	%r7126, [%r6+16456];
	ld.shared.u32 	%r7127, [%r8+18252];
	add.s32 	%r7128, %r7127, %r7126;
	min.s32 	%r9214, %r9202, %r7128;
$L__BB3_2120:
	st.shared.u32 	[%r7+16380], %r9214;
	@%p1 bra 	$L__BB3_2122;
	ld.shared.u32 	%r7129, [%r5+20512];
	ld.shared.u32 	%r7130, [%r9+18096];
	add.s32 	%r7131, %r7130, %r7129;
	min.s32 	%r9215, %r9203, %r7131;
	bra.uni 	$L__BB3_2123;
$L__BB3_2122:
	ld.shared.u32 	%r7132, [%r6+20512];
	ld.shared.u32 	%r7133, [%r8+18096];
	add.s32 	%r7134, %r7133, %r7132;
	min.s32 	%r9215, %r9203, %r7134;
$L__BB3_2123:
	st.shared.u32 	[%r7+20280], %r9215;
	@%p1 bra 	$L__BB3_2125;
	ld.shared.u32 	%r7135, [%r5+20512];
	ld.shared.u32 	%r7136, [%r9+18252];
	add.s32 	%r7137, %r7136, %r7135;
	min.s32 	%r9216, %r9204, %r7137;
	bra.uni 	$L__BB3_2126;
$L__BB3_2125:
	ld.shared.u32 	%r7138, [%r6+20512];
	ld.shared.u32 	%r7139, [%r8+18252];
	add.s32 	%r7140, %r7139, %r7138;
	min.s32 	%r9216, %r9204, %r7140;
$L__BB3_2126:
	st.shared.u32 	[%r7+20436], %r9216;
	@%p1 bra 	$L__BB3_2128;
	ld.shared.u32 	%r7141, [%r5+236];
	ld.shared.u32 	%r7142, [%r9+18408];
	add.s32 	%r7143, %r7142, %r7141;
	min.s32 	%r9217, %r9205, %r7143;
	bra.uni 	$L__BB3_2129;
$L__BB3_2128:
	ld.shared.u32 	%r7144, [%r6+236];
	ld.shared.u32 	%r7145, [%r8+18408];
	add.s32 	%r7146, %r7145, %r7144;
	min.s32 	%r9217, %r9205, %r7146;
$L__BB3_2129:
	st.shared.u32 	[%r7], %r9217;
	@%p1 bra 	$L__BB3_2131;
	ld.shared.u32 	%r7147, [%r5+236];
	ld.shared.u32 	%r7148, [%r9+18564];
	add.s32 	%r7149, %r7148, %r7147;
	min.s32 	%r9218, %r9206, %r7149;
	bra.uni 	$L__BB3_2132;
$L__BB3_2131:
	ld.shared.u32 	%r7150, [%r6+236];
	ld.shared.u32 	%r7151, [%r8+18564];
	add.s32 	%r7152, %r7151, %r7150;
	min.s32 	%r9218, %r9206, %r7152;
$L__BB3_2132:
	st.shared.u32 	[%r7+156], %r9218;
	@%p1 bra 	$L__BB3_2134;
	ld.shared.u32 	%r7153, [%r5+4292];
	ld.shared.u32 	%r7154, [%r9+18408];
	add.s32 	%r7155, %r7154, %r7153;
	min.s32 	%r9219, %r9207, %r7155;
	bra.uni 	$L__BB3_2135;
$L__BB3_2134:
	ld.shared.u32 	%r7156, [%r6+4292];
	ld.shared.u32 	%r7157, [%r8+18408];
	add.s32 	%r7158, %r7157, %r7156;
	min.s32 	%r9219, %r9207, %r7158;
$L__BB3_2135:
	st.shared.u32 	[%r7+4056], %r9219;
	@%p1 bra 	$L__BB3_2137;
	ld.shared.u32 	%r7159, [%r5+4292];
	ld.shared.u32 	%r7160, [%r9+18564];
	add.s32 	%r7161, %r7160, %r7159;
	min.s32 	%r9220, %r9208, %r7161;
	bra.uni 	$L__BB3_2138;
$L__BB3_2137:
	ld.shared.u32 	%r7162, [%r6+4292];
	ld.shared.u32 	%r7163, [%r8+18564];
	add.s32 	%r7164, %r7163, %r7162;
	min.s32 	%r9220, %r9208, %r7164;
$L__BB3_2138:
	st.shared.u32 	[%r7+4212], %r9220;
	@%p1 bra 	$L__BB3_2140;
	ld.shared.u32 	%r7165, [%r5+8348];
	ld.shared.u32 	%r7166, [%r9+18408];
	add.s32 	%r7167, %r7166, %r7165;
	min.s32 	%r9221, %r9209, %r7167;
	bra.uni 	$L__BB3_2141;
$L__BB3_2140:
	ld.shared.u32 	%r7168, [%r6+8348];
	ld.shared.u32 	%r7169, [%r8+18408];
	add.s32 	%r7170, %r7169, %r7168;
	min.s32 	%r9221, %r9209, %r7170;
$L__BB3_2141:
	st.shared.u32 	[%r7+8112], %r9221;
	@%p1 bra 	$L__BB3_2143;
	ld.shared.u32 	%r7171, [%r5+8348];
	ld.shared.u32 	%r7172, [%r9+18564];
	add.s32 	%r7173, %r7172, %r7171;
	min.s32 	%r9222, %r9210, %r7173;
	bra.uni 	$L__BB3_2144;
$L__BB3_2143:
	ld.shared.u32 	%r7174, [%r6+8348];
	ld.shared.u32 	%r7175, [%r8+18564];
	add.s32 	%r7176, %r7175, %r7174;
	min.s32 	%r9222, %r9210, %r7176;
$L__BB3_2144:
	st.shared.u32 	[%r7+8268], %r9222;
	@%p1 bra 	$L__BB3_2146;
	ld.shared.u32 	%r7177, [%r5+12404];
	ld.shared.u32 	%r7178, [%r9+18408];
	add.s32 	%r7179, %r7178, %r7177;
	min.s32 	%r9223, %r9211, %r7179;
	bra.uni 	$L__BB3_2147;
$L__BB3_2146:
	ld.shared.u32 	%r7180, [%r6+12404];
	ld.shared.u32 	%r7181, [%r8+18408];
	add.s32 	%r7182, %r7181, %r7180;
	min.s32 	%r9223, %r9211, %r7182;
$L__BB3_2147:
	st.shared.u32 	[%r7+12168], %r9223;
	@%p1 bra 	$L__BB3_2149;
	ld.shared.u32 	%r7183, [%r5+12404];
	ld.shared.u32 	%r7184, [%r9+18564];
	add.s32 	%r7185, %r7184, %r7183;
	min.s32 	%r9224, %r9212, %r7185;
	bra.uni 	$L__BB3_2150;
$L__BB3_2149:
	ld.shared.u32 	%r7186, [%r6+12404];
	ld.shared.u32 	%r7187, [%r8+18564];
	add.s32 	%r7188, %r7187, %r7186;
	min.s32 	%r9224, %r9212, %r7188;
$L__BB3_2150:
	st.shared.u32 	[%r7+12324], %r9224;
	@%p1 bra 	$L__BB3_2152;
	ld.shared.u32 	%r7189, [%r5+16460];
	ld.shared.u32 	%r7190, [%r9+18408];
	add.s32 	%r7191, %r7190, %r7189;
	min.s32 	%r9225, %r9213, %r7191;
	bra.uni 	$L__BB3_2153;
$L__BB3_2152:
	ld.shared.u32 	%r7192, [%r6+16460];
	ld.shared.u32 	%r7193, [%r8+18408];
	add.s32 	%r7194, %r7193, %r7192;
	min.s32 	%r9225, %r9213, %r7194;
$L__BB3_2153:
	st.shared.u32 	[%r7+16224], %r9225;
	@%p1 bra 	$L__BB3_2155;
	ld.shared.u32 	%r7195, [%r5+16460];
	ld.shared.u32 	%r7196, [%r9+18564];
	add.s32 	%r7197, %r7196, %r7195;
	min.s32 	%r9226, %r9214, %r7197;
	bra.uni 	$L__BB3_2156;
$L__BB3_2155:
	ld.shared.u32 	%r7198, [%r6+16460];
	ld.shared.u32 	%r7199, [%r8+18564];
	add.s32 	%r7200, %r7199, %r7198;
	min.s32 	%r9226, %r9214, %r7200;
$L__BB3_2156:
	st.shared.u32 	[%r7+16380], %r9226;
	@%p1 bra 	$L__BB3_2158;
	ld.shared.u32 	%r7201, [%r5+20516];
	ld.shared.u32 	%r7202, [%r9+18408];
	add.s32 	%r7203, %r7202, %r7201;
	min.s32 	%r9227, %r9215, %r7203;
	bra.uni 	$L__BB3_2159;
$L__BB3_2158:
	ld.shared.u32 	%r7204, [%r6+20516];
	ld.shared.u32 	%r7205, [%r8+18408];
	add.s32 	%r7206, %r7205, %r7204;
	min.s32 	%r9227, %r9215, %r7206;
$L__BB3_2159:
	st.shared.u32 	[%r7+20280], %r9227;
	@%p1 bra 	$L__BB3_2161;
	ld.shared.u32 	%r7207, [%r5+20516];
	ld.shared.u32 	%r7208, [%r9+18564];
	add.s32 	%r7209, %r7208, %r7207;
	min.s32 	%r9228, %r9216, %r7209;
	bra.uni 	$L__BB3_2162;
$L__BB3_2161:
	ld.shared.u32 	%r7210, [%r6+20516];
	ld.shared.u32 	%r7211, [%r8+18564];
	add.s32 	%r7212, %r7211, %r7210;
	min.s32 	%r9228, %r9216, %r7212;
$L__BB3_2162:
	st.shared.u32 	[%r7+20436], %r9228;
	@%p1 bra 	$L__BB3_2164;
	ld.shared.u32 	%r7213, [%r5+240];
	ld.shared.u32 	%r7214, [%r9+18720];
	add.s32 	%r7215, %r7214, %r7213;
	min.s32 	%r9229, %r9217, %r7215;
	bra.uni 	$L__BB3_2165;
$L__BB3_2164:
	ld.shared.u32 	%r7216, [%r6+240];
	ld.shared.u32 	%r7217, [%r8+18720];
	add.s32 	%r7218, %r7217, %r7216;
	min.s32 	%r9229, %r9217, %r7218;
$L__BB3_2165:
	st.shared.u32 	[%r7], %r9229;
	@%p1 bra 	$L__BB3_2167;
	ld.shared.u32 	%r7219, [%r5+240];
	ld.shared.u32 	%r7220, [%r9+18876];
	add.s32 	%r7221, %r7220, %r7219;
	min.s32 	%r9230, %r9218, %r7221;
	bra.uni 	$L__BB3_2168;
$L__BB3_2167:
	ld.shared.u32 	%r7222, [%r6+240];
	ld.shared.u32 	%r7223, [%r8+18876];
	add.s32 	%r7224, %r7223, %r7222;
	min.s32 	%r9230, %r9218, %r7224;
$L__BB3_2168:
	st.shared.u32 	[%r7+156], %r9230;
	@%p1 bra 	$L__BB3_2170;
	ld.shared.u32 	%r7225, [%r5+4296];
	ld.shared.u32 	%r7226, [%r9+18720];
	add.s32 	%r7227, %r7226, %r7225;
	min.s32 	%r9231, %r9219, %r7227;
	bra.uni 	$L__BB3_2171;
$L__BB3_2170:
	ld.shared.u32 	%r7228, [%r6+4296];
	ld.shared.u32 	%r7229, [%r8+18720];
	add.s32 	%r7230, %r7229, %r7228;
	min.s32 	%r9231, %r9219, %r7230;
$L__BB3_2171:
	st.shared.u32 	[%r7+4056], %r9231;
	@%p1 bra 	$L__BB3_2173;
	ld.shared.u32 	%r7231, [%r5+4296];
	ld.shared.u32 	%r7232, [%r9+18876];
	add.s32 	%r7233, %r7232, %r7231;
	min.s32 	%r9232, %r9220, %r7233;
	bra.uni 	$L__BB3_2174;
$L__BB3_2173:
	ld.shared.u32 	%r7234, [%r6+4296];
	ld.shared.u32 	%r7235, [%r8+18876];
	add.s32 	%r7236, %r7235, %r7234;
	min.s32 	%r9232, %r9220, %r7236;
$L__BB3_2174:
	st.shared.u32 	[%r7+4212], %r9232;
	@%p1 bra 	$L__BB3_2176;
	ld.shared.u32 	%r7237, [%r5+8352];
	ld.shared.u32 	%r7238, [%r9+18720];
	add.s32 	%r7239, %r7238, %r7237;
	min.s32 	%r9233, %r9221, %r7239;
	bra.uni 	$L__BB3_2177;
$L__BB3_2176:
	ld.shared.u32 	%r7240, [%r6+8352];
	ld.shared.u32 	%r7241, [%r8+18720];
	add.s32 	%r7242, %r7241, %r7240;
	min.s32 	%r9233, %r9221, %r7242;
$L__BB3_2177:
	st.shared.u32 	[%r7+8112], %r9233;
	@%p1 bra 	$L__BB3_2179;
	ld.shared.u32 	%r7243, [%r5+8352];
	ld.shared.u32 	%r7244, [%r9+18876];
	add.s32 	%r7245, %r7244, %r7243;
	min.s32 	%r9234, %r9222, %r7245;
	bra.uni 	$L__BB3_2180;
$L__BB3_2179:
	ld.shared.u32 	%r7246, [%r6+8352];
	ld.shared.u32 	%r7247, [%r8+18876];
	add.s32 	%r7248, %r7247, %r7246;
	min.s32 	%r9234, %r9222, %r7248;
$L__BB3_2180:
	st.shared.u32 	[%r7+8268], %r9234;
	@%p1 bra 	$L__BB3_2182;
	ld.shared.u32 	%r7249, [%r5+12408];
	ld.shared.u32 	%r7250, [%r9+18720];
	add.s32 	%r7251, %r7250, %r7249;
	min.s32 	%r9235, %r9223, %r7251;
	bra.uni 	$L__BB3_2183;
$L__BB3_2182:
	ld.shared.u32 	%r7252, [%r6+12408];
	ld.shared.u32 	%r7253, [%r8+18720];
	add.s32 	%r7254, %r7253, %r7252;
	min.s32 	%r9235, %r9223, %r7254;
$L__BB3_2183:
	st.shared.u32 	[%r7+12168], %r9235;
	@%p1 bra 	$L__BB3_2185;
	ld.shared.u32 	%r7255, [%r5+12408];
	ld.shared.u32 	%r7256, [%r9+18876];
	add.s32 	%r7257, %r7256, %r7255;
	min.s32 	%r9236, %r9224, %r7257;
	bra.uni 	$L__BB3_2186;
$L__BB3_2185:
	ld.shared.u32 	%r7258, [%r6+12408];
	ld.shared.u32 	%r7259, [%r8+18876];
	add.s32 	%r7260, %r7259, %r7258;
	min.s32 	%r9236, %r9224, %r7260;
$L__BB3_2186:
	st.shared.u32 	[%r7+12324], %r9236;
	@%p1 bra 	$L__BB3_2188;
	ld.shared.u32 	%r7261, [%r5+16464];
	ld.shared.u32 	%r7262, [%r9+18720];
	add.s32 	%r7263, %r7262, %r7261;
	min.s32 	%r9237, %r9225, %r7263;
	bra.uni 	$L__BB3_2189;
$L__BB3_2188:
	ld.shared.u32 	%r7264, [%r6+16464];
	ld.shared.u32 	%r7265, [%r8+18720];
	add.s32 	%r7266, %r7265, %r7264;
	min.s32 	%r9237, %r9225, %r7266;
$L__BB3_2189:
	st.shared.u32 	[%r7+16224], %r9237;
	@%p1 bra 	$L__BB3_2191;
	ld.shared.u32 	%r7267, [%r5+16464];
	ld.shared.u32 	%r7268, [%r9+18876];
	add.s32 	%r7269, %r7268, %r7267;
	min.s32 	%r9238, %r9226, %r7269;
	bra.uni 	$L__BB3_2192;
$L__BB3_2191:
	ld.shared.u32 	%r7270, [%r6+16464];
	ld.shared.u32 	%r7271, [%r8+18876];
	add.s32 	%r7272, %r7271, %r7270;
	min.s32 	%r9238, %r9226, %r7272;
$L__BB3_2192:
	st.shared.u32 	[%r7+16380], %r9238;
	@%p1 bra 	$L__BB3_2194;
	ld.shared.u32 	%r7273, [%r5+20520];
	ld.shared.u32 	%r7274, [%r9+18720];
	add.s32 	%r7275, %r7274, %r7273;
	min.s32 	%r9239, %r9227, %r7275;
	bra.uni 	$L__BB3_2195;
$L__BB3_2194:
	ld.shared.u32 	%r7276, [%r6+20520];
	ld.shared.u32 	%r7277, [%r8+18720];
	add.s32 	%r7278, %r7277, %r7276;
	min.s32 	%r9239, %r9227, %r7278;
$L__BB3_2195:
	st.shared.u32 	[%r7+20280], %r9239;
	@%p1 bra 	$L__BB3_2197;
	ld.shared.u32 	%r7279, [%r5+20520];
	ld.shared.u32 	%r7280, [%r9+18876];
	add.s32 	%r7281, %r7280, %r7279;
	min.s32 	%r9240, %r9228, %r7281;
	bra.uni 	$L__BB3_2198;
$L__BB3_2197:
	ld.shared.u32 	%r7282, [%r6+20520];
	ld.shared.u32 	%r7283, [%r8+18876];
	add.s32 	%r7284, %r7283, %r7282;
	min.s32 	%r9240, %r9228, %r7284;
$L__BB3_2198:
	st.shared.u32 	[%r7+20436], %r9240;
	@%p1 bra 	$L__BB3_2200;
	ld.shared.u32 	%r7285, [%r5+244];
	ld.shared.u32 	%r7286, [%r9+19032];
	add.s32 	%r7287, %r7286, %r7285;
	min.s32 	%r9241, %r9229, %r7287;
	bra.uni 	$L__BB3_2201;
$L__BB3_2200:
	ld.shared.u32 	%r7288, [%r6+244];
	ld.shared.u32 	%r7289, [%r8+19032];
	add.s32 	%r7290, %r7289, %r7288;
	min.s32 	%r9241, %r9229, %r7290;
$L__BB3_2201:
	st.shared.u32 	[%r7], %r9241;
	@%p1 bra 	$L__BB3_2203;
	ld.shared.u32 	%r7291, [%r5+244];
	ld.shared.u32 	%r7292, [%r9+19188];
	add.s32 	%r7293, %r7292, %r7291;
	min.s32 	%r9242, %r9230, %r7293;
	bra.uni 	$L__BB3_2204;
$L__BB3_2203:
	ld.shared.u32 	%r7294, [%r6+244];
	ld.shared.u32 	%r7295, [%r8+19188];
	add.s32 	%r7296, %r7295, %r7294;
	min.s32 	%r9242, %r9230, %r7296;
$L__BB3_2204:
	st.shared.u32 	[%r7+156], %r9242;
	@%p1 bra 	$L__BB3_2206;
	ld.shared.u32 	%r7297, [%r5+4300];
	ld.shared.u32 	%r7298, [%r9+19032];
	add.s32 	%r7299, %r7298, %r7297;
	min.s32 	%r9243, %r9231, %r7299;
	bra.uni 	$L__BB3_2207;
$L__BB3_2206:
	ld.shared.u32 	%r7300, [%r6+4300];
	ld.shared.u32 	%r7301, [%r8+19032];
	add.s32 	%r7302, %r7301, %r7300;
	min.s32 	%r9243, %r9231, %r7302;
$L__BB3_2207:
	st.shared.u32 	[%r7+4056], %r9243;
	@%p1 bra 	$L__BB3_2209;
	ld.shared.u32 	%r7303, [%r5+4300];
	ld.shared.u32 	%r7304, [%r9+19188];
	add.s32 	%r7305, %r7304, %r7303;
	min.s32 	%r9244, %r9232, %r7305;
	bra.uni 	$L__BB3_2210;
$L__BB3_2209:
	ld.shared.u32 	%r7306, [%r6+4300];
	ld.shared.u32 	%r7307, [%r8+19188];
	add.s32 	%r7308, %r7307, %r7306;
	min.s32 	%r9244, %r9232, %r7308;
$L__BB3_2210:
	st.shared.u32 	[%r7+4212], %r9244;
	@%p1 bra 	$L__BB3_2212;
	ld.shared.u32 	%r7309, [%r5+8356];
	ld.shared.u32 	%r7310, [%r9+19032];
	add.s32 	%r7311, %r7310, %r7309;
	min.s32 	%r9245, %r9233, %r7311;
	bra.uni 	$L__BB3_2213;
$L__BB3_2212:
	ld.shared.u32 	%r7312, [%r6+8356];
	ld.shared.u32 	%r7313, [%r8+19032];
	add.s32 	%r7314, %r7313, %r7312;
	min.s32 	%r9245, %r9233, %r7314;
$L__BB3_2213:
	st.shared.u32 	[%r7+8112], %r9245;
	@%p1 bra 	$L__BB3_2215;
	ld.shared.u32 	%r7315, [%r5+8356];
	ld.shared.u32 	%r7316, [%r9+19188];
	add.s32 	%r7317, %r7316, %r7315;
	min.s32 	%r9246, %r9234, %r7317;
	bra.uni 	$L__BB3_2216;
$L__BB3_2215:
	ld.shared.u32 	%r7318, [%r6+8356];
	ld.shared.u32 	%r7319, [%r8+19188];
	add.s32 	%r7320, %r7319, %r7318;
	min.s32 	%r9246, %r9234, %r7320;
$L__BB3_2216:
	st.shared.u32 	[%r7+8268], %r9246;
	@%p1 bra 	$L__BB3_2218;
	ld.shared.u32 	%r7321, [%r5+12412];
	ld.shared.u32 	%r7322, [%r9+19032];
	add.s32 	%r7323, %r7322, %r7321;
	min.s32 	%r9247, %r9235, %r7323;
	bra.uni 	$L__BB3_2219;
$L__BB3_2218:
	ld.shared.u32 	%r7324, [%r6+12412];
	ld.shared.u32 	%r7325, [%r8+19032];
	add.s32 	%r7326, %r7325, %r7324;
	min.s32 	%r9247, %r9235, %r7326;
$L__BB3_2219:
	st.shared.u32 	[%r7+12168], %r9247;
	@%p1 bra 	$L__BB3_2221;
	ld.shared.u32 	%r7327, [%r5+12412];
	ld.shared.u32 	%r7328, [%r9+19188];
	add.s32 	%r7329, %r7328, %r7327;
	min.s32 	%r9248, %r9236, %r7329;
	bra.uni 	$L__BB3_2222;
$L__BB3_2221:
	ld.shared.u32 	%r7330, [%r6+12412];
	ld.shared.u32 	%r7331, [%r8+19188];
	add.s32 	%r7332, %r7331, %r7330;
	min.s32 	%r9248, %r9236, %r7332;
$L__BB3_2222:
	st.shared.u32 	[%r7+12324], %r9248;
	@%p1 bra 	$L__BB3_2224;
	ld.shared.u32 	%r7333, [%r5+16468];
	ld.shared.u32 	%r7334, [%r9+19032];
	add.s32 	%r7335, %r7334, %r7333;
	min.s32 	%r9249, %r9237, %r7335;
	bra.uni 	$L__BB3_2225;
$L__BB3_2224:
	ld.shared.u32 	%r7336, [%r6+16468];
	ld.shared.u32 	%r7337, [%r8+19032];
	add.s32 	%r7338, %r7337, %r7336;
	min.s32 	%r9249, %r9237, %r7338;
$L__BB3_2225:
	st.shared.u32 	[%r7+16224], %r9249;
	@%p1 bra 	$L__BB3_2227;
	ld.shared.u32 	%r7339, [%r5+16468];
	ld.shared.u32 	%r7340, [%r9+19188];
	add.s32 	%r7341, %r7340, %r7339;
	min.s32 	%r9250, %r9238, %r7341;
	bra.uni 	$L__BB3_2228;
$L__BB3_2227:
	ld.shared.u32 	%r7342, [%r6+16468];
	ld.shared.u32 	%r7343, [%r8+19188];
	add.s32 	%r7344, %r7343, %r7342;
	min.s32 	%r9250, %r9238, %r7344;
$L__BB3_2228:
	st.shared.u32 	[%r7+16380], %r9250;
	@%p1 bra 	$L__BB3_2230;
	ld.shared.u32 	%r7345, [%r5+20524];
	ld.shared.u32 	%r7346, [%r9+19032];
	add.s32 	%r7347, %r7346, %r7345;
	min.s32 	%r9251, %r9239, %r7347;
	bra.uni 	$L__BB3_2231;
$L__BB3_2230:
	ld.shared.u32 	%r7348, [%r6+20524];
	ld.shared.u32 	%r7349, [%r8+19032];
	add.s32 	%r7350, %r7349, %r7348;
	min.s32 	%r9251, %r9239, %r7350;
$L__BB3_2231:
	st.shared.u32 	[%r7+20280], %r9251;
	@%p1 bra 	$L__BB3_2233;
	ld.shared.u32 	%r7351, [%r5+20524];
	ld.shared.u32 	%r7352, [%r9+19188];
	add.s32 	%r7353, %r7352, %r7351;
	min.s32 	%r9252, %r9240, %r7353;
	bra.uni 	$L__BB3_2234;
$L__BB3_2233:
	ld.shared.u32 	%r7354, [%r6+20524];
	ld.shared.u32 	%r7355, [%r8+19188];
	add.s32 	%r7356, %r7355, %r7354;
	min.s32 	%r9252, %r9240, %r7356;
$L__BB3_2234:
	st.shared.u32 	[%r7+20436], %r9252;
	@%p1 bra 	$L__BB3_2236;
	ld.shared.u32 	%r7357, [%r5+248];
	ld.shared.u32 	%r7358, [%r9+19344];
	add.s32 	%r7359, %r7358, %r7357;
	min.s32 	%r9253, %r9241, %r7359;
	bra.uni 	$L__BB3_2237;
$L__BB3_2236:
	ld.shared.u32 	%r7360, [%r6+248];
	ld.shared.u32 	%r7361, [%r8+19344];
	add.s32 	%r7362, %r7361, %r7360;
	min.s32 	%r9253, %r9241, %r7362;
$L__BB3_2237:
	st.shared.u32 	[%r7], %r9253;
	@%p1 bra 	$L__BB3_2239;
	ld.shared.u32 	%r7363, [%r5+248];
	ld.shared.u32 	%r7364, [%r9+19500];
	add.s32 	%r7365, %r7364, %r7363;
	min.s32 	%r9254, %r9242, %r7365;
	bra.uni 	$L__BB3_2240;
$L__BB3_2239:
	ld.shared.u32 	%r7366, [%r6+248];
	ld.shared.u32 	%r7367, [%r8+19500];
	add.s32 	%r7368, %r7367, %r7366;
	min.s32 	%r9254, %r9242, %r7368;
$L__BB3_2240:
	st.shared.u32 	[%r7+156], %r9254;
	@%p1 bra 	$L__BB3_2242;
	ld.shared.u32 	%r7369, [%r5+4304];
	ld.shared.u32 	%r7370, [%r9+19344];
	add.s32 	%r7371, %r7370, %r7369;
	min.s32 	%r9255, %r9243, %r7371;
	bra.uni 	$L__BB3_2243;
$L__BB3_2242:
	ld.shared.u32 	%r7372, [%r6+4304];
	ld.shared.u32 	%r7373, [%r8+19344];
	add.s32 	%r7374, %r7373, %r7372;
	min.s32 	%r9255, %r9243, %r7374;
$L__BB3_2243:
	st.shared.u32 	[%r7+4056], %r9255;
	@%p1 bra 	$L__BB3_2245;
	ld.shared.u32 	%r7375, [%r5+4304];
	ld.shared.u32 	%r7376, [%r9+19500];
	add.s32 	%r7377, %r7376, %r7375;
	min.s32 	%r9256, %r9244, %r7377;
	bra.uni 	$L__BB3_2246;
$L__BB3_2245:
	ld.shared.u32 	%r7378, [%r6+4304];
	ld.shared.u32 	%r7379, [%r8+19500];
	add.s32 	%r7380, %r7379, %r7378;
	min.s32 	%r9256, %r9244, %r7380;
$L__BB3_2246:
	st.shared.u32 	[%r7+4212], %r9256;
	@%p1 bra 	$L__BB3_2248;
	ld.shared.u32 	%r7381, [%r5+8360];
	ld.shared.u32 	%r7382, [%r9+19344];
	add.s32 	%r7383, %r7382, %r7381;
	min.s32 	%r9257, %r9245, %r7383;
	bra.uni 	$L__BB3_2249;
$L__BB3_2248:
	ld.shared.u32 	%r7384, [%r6+8360];
	ld.shared.u32 	%r7385, [%r8+19344];
	add.s32 	%r7386, %r7385, %r7384;
	min.s32 	%r9257, %r9245, %r7386;
$L__BB3_2249:
	st.shared.u32 	[%r7+8112], %r9257;
	@%p1 bra 	$L__BB3_2251;
	ld.shared.u32 	%r7387, [%r5+8360];
	ld.shared.u32 	%r7388, [%r9+19500];
	add.s32 	%r7389, %r7388, %r7387;
	min.s32 	%r9258, %r9246, %r7389;
	bra.uni 	$L__BB3_2252;
$L__BB3_2251:
	ld.shared.u32 	%r7390, [%r6+8360];
	ld.shared.u32 	%r7391, [%r8+19500];
	add.s32 	%r7392, %r7391, %r7390;
	min.s32 	%r9258, %r9246, %r7392;
$L__BB3_2252:
	st.shared.u32 	[%r7+8268], %r9258;
	@%p1 bra 	$L__BB3_2254;
	ld.shared.u32 	%r7393, [%r5+12416];
	ld.shared.u32 	%r7394, [%r9+19344];
	add.s32 	%r7395, %r7394, %r7393;
	min.s32 	%r9259, %r9247, %r7395;
	bra.uni 	$L__BB3_2255;
$L__BB3_2254:
	ld.shared.u32 	%r7396, [%r6+12416];
	ld.shared.u32 	%r7397, [%r8+19344];
	add.s32 	%r7398, %r7397, %r7396;
	min.s32 	%r9259, %r9247, %r7398;
$L__BB3_2255:
	st.shared.u32 	[%r7+12168], %r9259;
	@%p1 bra 	$L__BB3_2257;
	ld.shared.u32 	%r7399, [%r5+12416];
	ld.shared.u32 	%r7400, [%r9+19500];
	add.s32 	%r7401, %r7400, %r7399;
	min.s32 	%r9260, %r9248, %r7401;
	bra.uni 	$L__BB3_2258;
$L__BB3_2257:
	ld.shared.u32 	%r7402, [%r6+12416];
	ld.shared.u32 	%r7403, [%r8+19500];
	add.s32 	%r7404, %r7403, %r7402;
	min.s32 	%r9260, %r9248, %r7404;
$L__BB3_2258:
	st.shared.u32 	[%r7+12324], %r9260;
	@%p1 bra 	$L__BB3_2260;
	ld.shared.u32 	%r7405, [%r5+16472];
	ld.shared.u32 	%r7406, [%r9+19344];
	add.s32 	%r7407, %r7406, %r7405;
	min.s32 	%r9261, %r9249, %r7407;
	bra.uni 	$L__BB3_2261;
$L__BB3_2260:
	ld.shared.u32 	%r7408, [%r6+16472];
	ld.shared.u32 	%r7409, [%r8+19344];
	add.s32 	%r7410, %r7409, %r7408;
	min.s32 	%r9261, %r9249, %r7410;
$L__BB3_2261:
	st.shared.u32 	[%r7+16224], %r9261;
	@%p1 bra 	$L__BB3_2263;
	ld.shared.u32 	%r7411, [%r5+16472];
	ld.shared.u32 	%r7412, [%r9+19500];
	add.s32 	%r7413, %r7412, %r7411;
	min.s32 	%r9262, %r9250, %r7413;
	bra.uni 	$L__BB3_2264;
$L__BB3_2263:
	ld.shared.u32 	%r7414, [%r6+16472];
	ld.shared.u32 	%r7415, [%r8+19500];
	add.s32 	%r7416, %r7415, %r7414;
	min.s32 	%r9262, %r9250, %r7416;
$L__BB3_2264:
	st.shared.u32 	[%r7+16380], %r9262;
	@%p1 bra 	$L__BB3_2266;
	ld.shared.u32 	%r7417, [%r5+20528];
	ld.shared.u32 	%r7418, [%r9+19344];
	add.s32 	%r7419, %r7418, %r7417;
	min.s32 	%r9263, %r9251, %r7419;
	bra.uni 	$L__BB3_2267;
$L__BB3_2266:
	ld.shared.u32 	%r7420, [%r6+20528];
	ld.shared.u32 	%r7421, [%r8+19344];
	add.s32 	%r7422, %r7421, %r7420;
	min.s32 	%r9263, %r9251, %r7422;
$L__BB3_2267:
	st.shared.u32 	[%r7+20280], %r9263;
	@%p1 bra 	$L__BB3_2269;
	ld.shared.u32 	%r7423, [%r5+20528];
	ld.shared.u32 	%r7424, [%r9+19500];
	add.s32 	%r7425, %r7424, %r7423;
	min.s32 	%r9264, %r9252, %r7425;
	bra.uni 	$L__BB3_2270;
$L__BB3_2269:
	ld.shared.u32 	%r7426, [%r6+20528];
	ld.shared.u32 	%r7427, [%r8+19500];
	add.s32 	%r7428, %r7427, %r7426;
	min.s32 	%r9264, %r9252, %r7428;
$L__BB3_2270:
	st.shared.u32 	[%r7+20436], %r9264;
	@%p1 bra 	$L__BB3_2272;
	ld.shared.u32 	%r7429, [%r5+252];
	ld.shared.u32 	%r7430, [%r9+19656];
	add.s32 	%r7431, %r7430, %r7429;
	min.s32 	%r9265, %r9253, %r7431;
	bra.uni 	$L__BB3_2273;
$L__BB3_2272:
	ld.shared.u32 	%r7432, [%r6+252];
	ld.shared.u32 	%r7433, [%r8+19656];
	add.s32 	%r7434, %r7433, %r7432;
	min.s32 	%r9265, %r9253, %r7434;
$L__BB3_2273:
	st.shared.u32 	[%r7], %r9265;
	@%p1 bra 	$L__BB3_2275;
	ld.shared.u32 	%r7435, [%r5+252];
	ld.shared.u32 	%r7436, [%r9+19812];
	add.s32 	%r7437, %r7436, %r7435;
	min.s32 	%r9266, %r9254, %r7437;
	bra.uni 	$L__BB3_2276;
$L__BB3_2275:
	ld.shared.u32 	%r7438, [%r6+252];
	ld.shared.u32 	%r7439, [%r8+19812];
	add.s32 	%r7440, %r7439, %r7438;
	min.s32 	%r9266, %r9254, %r7440;
$L__BB3_2276:
	st.shared.u32 	[%r7+156], %r9266;
	@%p1 bra 	$L__BB3_2278;
	ld.shared.u32 	%r7441, [%r5+4308];
	ld.shared.u32 	%r7442, [%r9+19656];
	add.s32 	%r7443, %r7442, %r7441;
	min.s32 	%r9267, %r9255, %r7443;
	bra.uni 	$L__BB3_2279;
$L__BB3_2278:
	ld.shared.u32 	%r7444, [%r6+4308];
	ld.shared.u32 	%r7445, [%r8+19656];
	add.s32 	%r7446, %r7445, %r7444;
	min.s32 	%r9267, %r9255, %r7446;
$L__BB3_2279:
	st.shared.u32 	[%r7+4056], %r9267;
	@%p1 bra 	$L__BB3_2281;
	ld.shared.u32 	%r7447, [%r5+4308];
	ld.shared.u32 	%r7448, [%r9+19812];
	add.s32 	%r7449, %r7448, %r7447;
	min.s32 	%r9268, %r9256, %r7449;
	bra.uni 	$L__BB3_2282;
$L__BB3_2281:
	ld.shared.u32 	%r7450, [%r6+4308];
	ld.shared.u32 	%r7451, [%r8+19812];
	add.s32 	%r7452, %r7451, %r7450;
	min.s32 	%r9268, %r9256, %r7452;
$L__BB3_2282:
	st.shared.u32 	[%r7+4212], %r9268;
	@%p1 bra 	$L__BB3_2284;
	ld.shared.u32 	%r7453, [%r5+8364];
	ld.shared.u32 	%r7454, [%r9+19656];
	add.s32 	%r7455, %r7454, %r7453;
	min.s32 	%r9269, %r9257, %r7455;
	bra.uni 	$L__BB3_2285;
$L__BB3_2284:
	ld.shared.u32 	%r7456, [%r6+8364];
	ld.shared.u32 	%r7457, [%r8+19656];
	add.s32 	%r7458, %r7457, %r7456;
	min.s32 	%r9269, %r9257, %r7458;
$L__BB3_2285:
	st.shared.u32 	[%r7+8112], %r9269;
	@%p1 bra 	$L__BB3_2287;
	ld.shared.u32 	%r7459, [%r5+8364];
	ld.shared.u32 	%r7460, [%r9+19812];
	add.s32 	%r7461, %r7460, %r7459;
	min.s32 	%r9270, %r9258, %r7461;
	bra.uni 	$L__BB3_2288;
$L__BB3_2287:
	ld.shared.u32 	%r7462, [%r6+8364];
	ld.shared.u32 	%r7463, [%r8+19812];
	add.s32 	%r7464, %r7463, %r7462;
	min.s32 	%r9270, %r9258, %r7464;
$L__BB3_2288:
	st.shared.u32 	[%r7+8268], %r9270;
	@%p1 bra 	$L__BB3_2290;
	ld.shared.u32 	%r7465, [%r5+12420];
	ld.shared.u32 	%r7466, [%r9+19656];
	add.s32 	%r7467, %r7466, %r7465;
	min.s32 	%r9271, %r9259, %r7467;
	bra.uni 	$L__BB3_2291;
$L__BB3_2290:
	ld.shared.u32 	%r7468, [%r6+12420];
	ld.shared.u32 	%r7469, [%r8+19656];
	add.s32 	%r7470, %r7469, %r7468;
	min.s32 	%r9271, %r9259, %r7470;
$L__BB3_2291:
	st.shared.u32 	[%r7+12168], %r9271;
	@%p1 bra 	$L__BB3_2293;
	ld.shared.u32 	%r7471, [%r5+12420];
	ld.shared.u32 	%r7472, [%r9+19812];
	add.s32 	%r7473, %r7472, %r7471;
	min.s32 	%r9272, %r9260, %r7473;
	bra.uni 	$L__BB3_2294;
$L__BB3_2293:
	ld.shared.u32 	%r7474, [%r6+12420];
	ld.shared.u32 	%r7475, [%r8+19812];
	add.s32 	%r7476, %r7475, %r7474;
	min.s32 	%r9272, %r9260, %r7476;
$L__BB3_2294:
	st.shared.u32 	[%r7+12324], %r9272;
	@%p1 bra 	$L__BB3_2296;
	ld.shared.u32 	%r7477, [%r5+16476];
	ld.shared.u32 	%r7478, [%r9+19656];
	add.s32 	%r7479, %r7478, %r7477;
	min.s32 	%r9273, %r9261, %r7479;
	bra.uni 	$L__BB3_2297;
$L__BB3_2296:
	ld.shared.u32 	%r7480, [%r6+16476];
	ld.shared.u32 	%r7481, [%r8+19656];
	add.s32 	%r7482, %r7481, %r7480;
	min.s32 	%r9273, %r9261, %r7482;
$L__BB3_2297:
	st.shared.u32 	[%r7+16224], %r9273;
	@%p1 bra 	$L__BB3_2299;
	ld.shared.u32 	%r7483, [%r5+16476];
	ld.shared.u32 	%r7484, [%r9+19812];
	add.s32 	%r7485, %r7484, %r7483;
	min.s32 	%r9274, %r9262, %r7485;
	bra.uni 	$L__BB3_2300;
$L__BB3_2299:
	ld.shared.u32 	%r7486, [%r6+16476];
	ld.shared.u32 	%r7487, [%r8+19812];
	add.s32 	%r7488, %r7487, %r7486;
	min.s32 	%r9274, %r9262, %r7488;
$L__BB3_2300:
	st.shared.u32 	[%r7+16380], %r9274;
	@%p1 bra 	$L__BB3_2302;
	ld.shared.u32 	%r7489, [%r5+20532];
	ld.shared.u32 	%r7490, [%r9+19656];
	add.s32 	%r7491, %r7490, %r7489;
	min.s32 	%r9275, %r9263, %r7491;
	bra.uni 	$L__BB3_2303;
$L__BB3_2302:
	ld.shared.u32 	%r7492, [%r6+20532];
	ld.shared.u32 	%r7493, [%r8+19656];
	add.s32 	%r7494, %r7493, %r7492;
	min.s32 	%r9275, %r9263, %r7494;
$L__BB3_2303:
	st.shared.u32 	[%r7+20280], %r9275;
	@%p1 bra 	$L__BB3_2305;
	ld.shared.u32 	%r7495, [%r5+20532];
	ld.shared.u32 	%r7496, [%r9+19812];
	add.s32 	%r7497, %r7496, %r7495;
	min.s32 	%r9276, %r9264, %r7497;
	bra.uni 	$L__BB3_2306;
$L__BB3_2305:
	ld.shared.u32 	%r7498, [%r6+20532];
	ld.shared.u32 	%r7499, [%r8+19812];
	add.s32 	%r7500, %r7499, %r7498;
	min.s32 	%r9276, %r9264, %r7500;
$L__BB3_2306:
	st.shared.u32 	[%r7+20436], %r9276;
	@%p1 bra 	$L__BB3_2308;
	ld.shared.u32 	%r7501, [%r5+256];
	ld.shared.u32 	%r7502, [%r9+19968];
	add.s32 	%r7503, %r7502, %r7501;
	min.s32 	%r9277, %r9265, %r7503;
	bra.uni 	$L__BB3_2309;
$L__BB3_2308:
	ld.shared.u32 	%r7504, [%r6+256];
	ld.shared.u32 	%r7505, [%r8+19968];
	add.s32 	%r7506, %r7505, %r7504;
	min.s32 	%r9277, %r9265, %r7506;
$L__BB3_2309:
	st.shared.u32 	[%r7], %r9277;
	@%p1 bra 	$L__BB3_2311;
	ld.shared.u32 	%r7507, [%r5+256];
	ld.shared.u32 	%r7508, [%r9+20124];
	add.s32 	%r7509, %r7508, %r7507;
	min.s32 	%r9278, %r9266, %r7509;
	bra.uni 	$L__BB3_2312;
$L__BB3_2311:
	ld.shared.u32 	%r7510, [%r6+256];
	ld.shared.u32 	%r7511, [%r8+20124];
	add.s32 	%r7512, %r7511, %r7510;
	min.s32 	%r9278, %r9266, %r7512;
$L__BB3_2312:
	st.shared.u32 	[%r7+156], %r9278;
	@%p1 bra 	$L__BB3_2314;
	ld.shared.u32 	%r7513, [%r5+4312];
	ld.shared.u32 	%r7514, [%r9+19968];
	add.s32 	%r7515, %r7514, %r7513;
	min.s32 	%r9279, %r9267, %r7515;
	bra.uni 	$L__BB3_2315;
$L__BB3_2314:
	ld.shared.u32 	%r7516, [%r6+4312];
	ld.shared.u32 	%r7517, [%r8+19968];
	add.s32 	%r7518, %r7517, %r7516;
	min.s32 	%r9279, %r9267, %r7518;
$L__BB3_2315:
	st.shared.u32 	[%r7+4056], %r9279;
	@%p1 bra 	$L__BB3_2317;
	ld.shared.u32 	%r7519, [%r5+4312];
	ld.shared.u32 	%r7520, [%r9+20124];
	add.s32 	%r7521, %r7520, %r7519;
	min.s32 	%r9280, %r9268, %r7521;
	bra.uni 	$L__BB3_2318;
$L__BB3_2317:
	ld.shared.u32 	%r7522, [%r6+4312];
	ld.shared.u32 	%r7523, [%r8+20124];
	add.s32 	%r7524, %r7523, %r7522;
	min.s32 	%r9280, %r9268, %r7524;
$L__BB3_2318:
	st.shared.u32 	[%r7+4212], %r9280;
	@%p1 bra 	$L__BB3_2320;
	ld.shared.u32 	%r7525, [%r5+8368];
	ld.shared.u32 	%r7526, [%r9+19968];
	add.s32 	%r7527, %r7526, %r7525;
	min.s32 	%r9281, %r9269, %r7527;
	bra.uni 	$L__BB3_2321;
$L__BB3_2320:
	ld.shared.u32 	%r7528, [%r6+8368];
	ld.shared.u32 	%r7529, [%r8+19968];
	add.s32 	%r7530, %r7529, %r7528;
	min.s32 	%r9281, %r9269, %r7530;
$L__BB3_2321:
	st.shared.u32 	[%r7+8112], %r9281;
	@%p1 bra 	$L__BB3_2323;
	ld.shared.u32 	%r7531, [%r5+8368];
	ld.shared.u32 	%r7532, [%r9+20124];
	add.s32 	%r7533, %r7532, %r7531;
	min.s32 	%r9282, %r9270, %r7533;
	bra.uni 	$L__BB3_2324;
$L__BB3_2323:
	ld.shared.u32 	%r7534, [%r6+8368];
	ld.shared.u32 	%r7535, [%r8+20124];
	add.s32 	%r7536, %r7535, %r7534;
	min.s32 	%r9282, %r9270, %r7536;
$L__BB3_2324:
	st.shared.u32 	[%r7+8268], %r9282;
	@%p1 bra 	$L__BB3_2326;
	ld.shared.u32 	%r7537, [%r5+12424];
	ld.shared.u32 	%r7538, [%r9+19968];
	add.s32 	%r7539, %r7538, %r7537;
	min.s32 	%r9283, %r9271, %r7539;
	bra.uni 	$L__BB3_2327;
$L__BB3_2326:
	ld.shared.u32 	%r7540, [%r6+12424];
	ld.shared.u32 	%r7541, [%r8+19968];
	add.s32 	%r7542, %r7541, %r7540;
	min.s32 	%r9283, %r9271, %r7542;
$L__BB3_2327:
	st.shared.u32 	[%r7+12168], %r9283;
	@%p1 bra 	$L__BB3_2329;
	ld.shared.u32 	%r7543, [%r5+12424];
	ld.shared.u32 	%r7544, [%r9+20124];
	add.s32 	%r7545, %r7544, %r7543;
	min.s32 	%r9284, %r9272, %r7545;
	bra.uni 	$L__BB3_2330;
$L__BB3_2329:
	ld.shared.u32 	%r7546, [%r6+12424];
	ld.shared.u32 	%r7547, [%r8+20124];
	add.s32 	%r7548, %r7547, %r7546;
	min.s32 	%r9284, %r9272, %r7548;
$L__BB3_2330:
	st.shared.u32 	[%r7+12324], %r9284;
	@%p1 bra 	$L__BB3_2332;
	ld.shared.u32 	%r7549, [%r5+16480];
	ld.shared.u32 	%r7550, [%r9+19968];
	add.s32 	%r7551, %r7550, %r7549;
	min.s32 	%r9285, %r9273, %r7551;
	bra.uni 	$L__BB3_2333;
$L__BB3_2332:
	ld.shared.u32 	%r7552, [%r6+16480];
	ld.shared.u32 	%r7553, [%r8+19968];
	add.s32 	%r7554, %r7553, %r7552;
	min.s32 	%r9285, %r9273, %r7554;
$L__BB3_2333:
	st.shared.u32 	[%r7+16224], %r9285;
	@%p1 bra 	$L__BB3_2335;
	ld.shared.u32 	%r7555, [%r5+16480];
	ld.shared.u32 	%r7556, [%r9+20124];
	add.s32 	%r7557, %r7556, %r7555;
	min.s32 	%r9286, %r9274, %r7557;
	bra.uni 	$L__BB3_2336;
$L__BB3_2335:
	ld.shared.u32 	%r7558, [%r6+16480];
	ld.shared.u32 	%r7559, [%r8+20124];
	add.s32 	%r7560, %r7559, %r7558;
	min.s32 	%r9286, %r9274, %r7560;
$L__BB3_2336:
	st.shared.u32 	[%r7+16380], %r9286;
	@%p1 bra 	$L__BB3_2338;
	ld.shared.u32 	%r7561, [%r5+20536];
	ld.shared.u32 	%r7562, [%r9+19968];
	add.s32 	%r7563, %r7562, %r7561;
	min.s32 	%r9287, %r9275, %r7563;
	bra.uni 	$L__BB3_2339;
$L__BB3_2338:
	ld.shared.u32 	%r7564, [%r6+20536];
	ld.shared.u32 	%r7565, [%r8+19968];
	add.s32 	%r7566, %r7565, %r7564;
	min.s32 	%r9287, %r9275, %r7566;
$L__BB3_2339:
	st.shared.u32 	[%r7+20280], %r9287;
	@%p1 bra 	$L__BB3_2341;
	ld.shared.u32 	%r7567, [%r5+20536];
	ld.shared.u32 	%r7568, [%r9+20124];
	add.s32 	%r7569, %r7568, %r7567;
	min.s32 	%r9288, %r9276, %r7569;
	bra.uni 	$L__BB3_2342;
$L__BB3_2341:
	ld.shared.u32 	%r7570, [%r6+20536];
	ld.shared.u32 	%r7571, [%r8+20124];
	add.s32 	%r7572, %r7571, %r7570;
	min.s32 	%r9288, %r9276, %r7572;
$L__BB3_2342:
	st.shared.u32 	[%r7+20436], %r9288;
	@%p1 bra 	$L__BB3_2344;
	ld.shared.u32 	%r7573, [%r5+260];
	ld.shared.u32 	%r7574, [%r9+20280];
	add.s32 	%r7575, %r7574, %r7573;
	min.s32 	%r9289, %r9277, %r7575;
	bra.uni 	$L__BB3_2345;
$L__BB3_2344:
	ld.shared.u32 	%r7576, [%r6+260];
	ld.shared.u32 	%r7577, [%r8+20280];
	add.s32 	%r7578, %r7577, %r7576;
	min.s32 	%r9289, %r9277, %r7578;
$L__BB3_2345:
	st.shared.u32 	[%r7], %r9289;
	@%p1 bra 	$L__BB3_2347;
	ld.shared.u32 	%r7579, [%r5+260];
	ld.shared.u32 	%r7580, [%r9+20436];
	add.s32 	%r7581, %r7580, %r7579;
	min.s32 	%r9290, %r9278, %r7581;
	bra.uni 	$L__BB3_2348;
$L__BB3_2347:
	ld.shared.u32 	%r7582, [%r6+260];
	ld.shared.u32 	%r7583, [%r8+20436];
	add.s32 	%r7584, %r7583, %r7582;
	min.s32 	%r9290, %r9278, %r7584;
$L__BB3_2348:
	st.shared.u32 	[%r7+156], %r9290;
	@%p1 bra 	$L__BB3_2350;
	ld.shared.u32 	%r7585, [%r5+4316];
	ld.shared.u32 	%r7586, [%r9+20280];
	add.s32 	%r7587, %r7586, %r7585;
	min.s32 	%r9291, %r9279, %r7587;
	bra.uni 	$L__BB3_2351;
$L__BB3_2350:
	ld.shared.u32 	%r7588, [%r6+4316];
	ld.shared.u32 	%r7589, [%r8+20280];
	add.s32 	%r7590, %r7589, %r7588;
	min.s32 	%r9291, %r9279, %r7590;
$L__BB3_2351:
	st.shared.u32 	[%r7+4056], %r9291;
	@%p1 bra 	$L__BB3_2353;
	ld.shared.u32 	%r7591, [%r5+4316];
	ld.shared.u32 	%r7592, [%r9+20436];
	add.s32 	%r7593, %r7592, %r7591;
	min.s32 	%r9292, %r9280, %r7593;
	bra.uni 	$L__BB3_2354;
$L__BB3_2353:
	ld.shared.u32 	%r7594, [%r6+4316];
	ld.shared.u32 	%r7595, [%r8+20436];
	add.s32 	%r7596, %r7595, %r7594;
	min.s32 	%r9292, %r9280, %r7596;
$L__BB3_2354:
	st.shared.u32 	[%r7+4212], %r9292;
	@%p1 bra 	$L__BB3_2356;
	ld.shared.u32 	%r7597, [%r5+8372];
	ld.shared.u32 	%r7598, [%r9+20280];
	add.s32 	%r7599, %r7598, %r7597;
	min.s32 	%r9293, %r9281, %r7599;
	bra.uni 	$L__BB3_2357;
$L__BB3_2356:
	ld.shared.u32 	%r7600, [%r6+8372];
	ld.shared.u32 	%r7601, [%r8+20280];
	add.s32 	%r7602, %r7601, %r7600;
	min.s32 	%r9293, %r9281, %r7602;
$L__BB3_2357:
	st.shared.u32 	[%r7+8112], %r9293;
	@%p1 bra 	$L__BB3_2359;
	ld.shared.u32 	%r7603, [%r5+8372];
	ld.shared.u32 	%r7604, [%r9+20436];
	add.s32 	%r7605, %r7604, %r7603;
	min.s32 	%r9294, %r9282, %r7605;
	bra.uni 	$L__BB3_2360;
$L__BB3_2359:
	ld.shared.u32 	%r7606, [%r6+8372];
	ld.shared.u32 	%r7607, [%r8+20436];
	add.s32 	%r7608, %r7607, %r7606;
	min.s32 	%r9294, %r9282, %r7608;
$L__BB3_2360:
	st.shared.u32 	[%r7+8268], %r9294;
	@%p1 bra 	$L__BB3_2362;
	ld.shared.u32 	%r7609, [%r5+12428];
	ld.shared.u32 	%r7610, [%r9+20280];
	add.s32 	%r7611, %r7610, %r7609;
	min.s32 	%r9295, %r9283, %r7611;
	bra.uni 	$L__BB3_2363;
$L__BB3_2362:
	ld.shared.u32 	%r7612, [%r6+12428];
	ld.shared.u32 	%r7613, [%r8+20280];
	add.s32 	%r7614, %r7613, %r7612;
	min.s32 	%r9295, %r9283, %r7614;
$L__BB3_2363:
	st.shared.u32 	[%r7+12168], %r9295;
	@%p1 bra 	$L__BB3_2365;
	ld.shared.u32 	%r7615, [%r5+12428];
	ld.shared.u32 	%r7616, [%r9+20436];
	add.s32 	%r7617, %r7616, %r7615;
	min.s32 	%r9296, %r9284, %r7617;
	bra.uni 	$L__BB3_2366;
$L__BB3_2365:
	ld.shared.u32 	%r7618, [%r6+12428];
	ld.shared.u32 	%r7619, [%r8+20436];
	add.s32 	%r7620, %r7619, %r7618;
	min.s32 	%r9296, %r9284, %r7620;
$L__BB3_2366:
	st.shared.u32 	[%r7+12324], %r9296;
	@%p1 bra 	$L__BB3_2368;
	ld.shared.u32 	%r7621, [%r5+16484];
	ld.shared.u32 	%r7622, [%r9+20280];
	add.s32 	%r7623, %r7622, %r7621;
	min.s32 	%r9297, %r9285, %r7623;
	bra.uni 	$L__BB3_2369;
$L__BB3_2368:
	ld.shared.u32 	%r7624, [%r6+16484];
	ld.shared.u32 	%r7625, [%r8+20280];
	add.s32 	%r7626, %r7625, %r7624;
	min.s32 	%r9297, %r9285, %r7626;
$L__BB3_2369:
	st.shared.u32 	[%r7+16224], %r9297;
	@%p1 bra 	$L__BB3_2371;
	ld.shared.u32 	%r7627, [%r5+16484];
	ld.shared.u32 	%r7628, [%r9+20436];
	add.s32 	%r7629, %r7628, %r7627;
	min.s32 	%r9298, %r9286, %r7629;
	bra.uni 	$L__BB3_2372;
$L__BB3_2371:
	ld.shared.u32 	%r7630, [%r6+16484];
	ld.shared.u32 	%r7631, [%r8+20436];
	add.s32 	%r7632, %r7631, %r7630;
	min.s32 	%r9298, %r9286, %r7632;
$L__BB3_2372:
	st.shared.u32 	[%r7+16380], %r9298;
	@%p1 bra 	$L__BB3_2374;
	ld.shared.u32 	%r7633, [%r5+20540];
	ld.shared.u32 	%r7634, [%r9+20280];
	add.s32 	%r7635, %r7634, %r7633;
	min.s32 	%r9299, %r9287, %r7635;
	bra.uni 	$L__BB3_2375;
$L__BB3_2374:
	ld.shared.u32 	%r7636, [%r6+20540];
	ld.shared.u32 	%r7637, [%r8+20280];
	add.s32 	%r7638, %r7637, %r7636;
	min.s32 	%r9299, %r9287, %r7638;
$L__BB3_2375:
	st.shared.u32 	[%r7+20280], %r9299;
	@%p1 bra 	$L__BB3_2377;
	ld.shared.u32 	%r7639, [%r5+20540];
	ld.shared.u32 	%r7640, [%r9+20436];
	add.s32 	%r7641, %r7640, %r7639;
	min.s32 	%r9300, %r9288, %r7641;
	bra.uni 	$L__BB3_2378;
$L__BB3_2377:
	ld.shared.u32 	%r7642, [%r6+20540];
	ld.shared.u32 	%r7643, [%r8+20436];
	add.s32 	%r7644, %r7643, %r7642;
	min.s32 	%r9300, %r9288, %r7644;
$L__BB3_2378:
	st.shared.u32 	[%r7+20436], %r9300;
	@%p1 bra 	$L__BB3_2380;
	ld.shared.u32 	%r7645, [%r5+264];
	ld.shared.u32 	%r7646, [%r9+20592];
	add.s32 	%r7647, %r7646, %r7645;
	min.s32 	%r9301, %r9289, %r7647;
	bra.uni 	$L__BB3_2381;
$L__BB3_2380:
	ld.shared.u32 	%r7648, [%r6+264];
	ld.shared.u32 	%r7649, [%r8+20592];
	add.s32 	%r7650, %r7649, %r7648;
	min.s32 	%r9301, %r9289, %r7650;
$L__BB3_2381:
	st.shared.u32 	[%r7], %r9301;
	@%p1 bra 	$L__BB3_2383;
	ld.shared.u32 	%r7651, [%r5+264];
	ld.shared.u32 	%r7652, [%r9+20748];
	add.s32 	%r7653, %r7652, %r7651;
	min.s32 	%r9302, %r9290, %r7653;
	bra.uni 	$L__BB3_2384;
$L__BB3_2383:
	ld.shared.u32 	%r7654, [%r6+264];
	ld.shared.u32 	%r7655, [%r8+20748];
	add.s32 	%r7656, %r7655, %r7654;
	min.s32 	%r9302, %r9290, %r7656;
$L__BB3_2384:
	st.shared.u32 	[%r7+156], %r9302;
	@%p1 bra 	$L__BB3_2386;
	ld.shared.u32 	%r7657, [%r5+4320];
	ld.shared.u32 	%r7658, [%r9+20592];
	add.s32 	%r7659, %r7658, %r7657;
	min.s32 	%r9303, %r9291, %r7659;
	bra.uni 	$L__BB3_2387;
$L__BB3_2386:
	ld.shared.u32 	%r7660, [%r6+4320];
	ld.shared.u32 	%r7661, [%r8+20592];
	add.s32 	%r7662, %r7661, %r7660;
	min.s32 	%r9303, %r9291, %r7662;
$L__BB3_2387:
	st.shared.u32 	[%r7+4056], %r9303;
	@%p1 bra 	$L__BB3_2389;
	ld.shared.u32 	%r7663, [%r5+4320];
	ld.shared.u32 	%r7664, [%r9+20748];
	add.s32 	%r7665, %r7664, %r7663;
	min.s32 	%r9304, %r9292, %r7665;
	bra.uni 	$L__BB3_2390;
$L__BB3_2389:
	ld.shared.u32 	%r7666, [%r6+4320];
	ld.shared.u32 	%r7667, [%r8+20748];
	add.s32 	%r7668, %r7667, %r7666;
	min.s32 	%r9304, %r9292, %r7668;
$L__BB3_2390:
	st.shared.u32 	[%r7+4212], %r9304;
	@%p1 bra 	$L__BB3_2392;
	ld.shared.u32 	%r7669, [%r5+8376];
	ld.shared.u32 	%r7670, [%r9+20592];
	add.s32 	%r7671, %r7670, %r7669;
	min.s32 	%r9305, %r9293, %r7671;
	bra.uni 	$L__BB3_2393;
$L__BB3_2392:
	ld.shared.u32 	%r7672, [%r6+8376];
	ld.shared.u32 	%r7673, [%r8+20592];
	add.s32 	%r7674, %r7673, %r7672;
	min.s32 	%r9305, %r9293, %r7674;
$L__BB3_2393:
	st.shared.u32 	[%r7+8112], %r9305;
	@%p1 bra 	$L__BB3_2395;
	ld.shared.u32 	%r7675, [%r5+8376];
	ld.shared.u32 	%r7676, [%r9+20748];
	add.s32 	%r7677, %r7676, %r7675;
	min.s32 	%r9306, %r9294, %r7677;
	bra.uni 	$L__BB3_2396;
$L__BB3_2395:
	ld.shared.u32 	%r7678, [%r6+8376];
	ld.shared.u32 	%r7679, [%r8+20748];
	add.s32 	%r7680, %r7679, %r7678;
	min.s32 	%r9306, %r9294, %r7680;
$L__BB3_2396:
	st.shared.u32 	[%r7+8268], %r9306;
	@%p1 bra 	$L__BB3_2398;
	ld.shared.u32 	%r7681, [%r5+12432];
	ld.shared.u32 	%r7682, [%r9+20592];
	add.s32 	%r7683, %r7682, %r7681;
	min.s32 	%r9307, %r9295, %r7683;
	bra.uni 	$L__BB3_2399;
$L__BB3_2398:
	ld.shared.u32 	%r7684, [%r6+12432];
	ld.shared.u32 	%r7685, [%r8+20592];
	add.s32 	%r7686, %r7685, %r7684;
	min.s32 	%r9307, %r9295, %r7686;
$L__BB3_2399:
	st.shared.u32 	[%r7+12168], %r9307;
	@%p1 bra 	$L__BB3_2401;
	ld.shared.u32 	%r7687, [%r5+12432];
	ld.shared.u32 	%r7688, [%r9+20748];
	add.s32 	%r7689, %r7688, %r7687;
	min.s32 	%r9308, %r9296, %r7689;
	bra.uni 	$L__BB3_2402;
$L__BB3_2401:
	ld.shared.u32 	%r7690, [%r6+12432];
	ld.shared.u32 	%r7691, [%r8+20748];
	add.s32 	%r7692, %r7691, %r7690;
	min.s32 	%r9308, %r9296, %r7692;
$L__BB3_2402:
	st.shared.u32 	[%r7+12324], %r9308;
	@%p1 bra 	$L__BB3_2404;
	ld.shared.u32 	%r7693, [%r5+16488];
	ld.shared.u32 	%r7694, [%r9+20592];
	add.s32 	%r7695, %r7694, %r7693;
	min.s32 	%r9309, %r9297, %r7695;
	bra.uni 	$L__BB3_2405;
$L__BB3_2404:
	ld.shared.u32 	%r7696, [%r6+16488];
	ld.shared.u32 	%r7697, [%r8+20592];
	add.s32 	%r7698, %r7697, %r7696;
	min.s32 	%r9309, %r9297, %r7698;
$L__BB3_2405:
	st.shared.u32 	[%r7+16224], %r9309;
	@%p1 bra 	$L__BB3_2407;
	ld.shared.u32 	%r7699, [%r5+16488];
	ld.shared.u32 	%r7700, [%r9+20748];
	add.s32 	%r7701, %r7700, %r7699;
	min.s32 	%r9310, %r9298, %r7701;
	bra.uni 	$L__BB3_2408;
$L__BB3_2407:
	ld.shared.u32 	%r7702, [%r6+16488];
	ld.shared.u32 	%r7703, [%r8+20748];
	add.s32 	%r7704, %r7703, %r7702;
	min.s32 	%r9310, %r9298, %r7704;
$L__BB3_2408:
	st.shared.u32 	[%r7+16380], %r9310;
	@%p1 bra 	$L__BB3_2410;
	ld.shared.u32 	%r7705, [%r5+20544];
	ld.shared.u32 	%r7706, [%r9+20592];
	add.s32 	%r7707, %r7706, %r7705;
	min.s32 	%r9311, %r9299, %r7707;
	bra.uni 	$L__BB3_2411;
$L__BB3_2410:
	ld.shared.u32 	%r7708, [%r6+20544];
	ld.shared.u32 	%r7709, [%r8+20592];
	add.s32 	%r7710, %r7709, %r7708;
	min.s32 	%r9311, %r9299, %r7710;
$L__BB3_2411:
	st.shared.u32 	[%r7+20280], %r9311;
	@%p1 bra 	$L__BB3_2413;
	ld.shared.u32 	%r7711, [%r5+20544];
	ld.shared.u32 	%r7712, [%r9+20748];
	add.s32 	%r7713, %r7712, %r7711;
	min.s32 	%r9312, %r9300, %r7713;
	bra.uni 	$L__BB3_2414;
$L__BB3_2413:
	ld.shared.u32 	%r7714, [%r6+20544];
	ld.shared.u32 	%r7715, [%r8+20748];
	add.s32 	%r7716, %r7715, %r7714;
	min.s32 	%r9312, %r9300, %r7716;
$L__BB3_2414:
	st.shared.u32 	[%r7+20436], %r9312;
	@%p1 bra 	$L__BB3_2416;
	ld.shared.u32 	%r7717, [%r5+268];
	ld.shared.u32 	%r7718, [%r9+20904];
	add.s32 	%r7719, %r7718, %r7717;
	min.s32 	%r9313, %r9301, %r7719;
	bra.uni 	$L__BB3_2417;
$L__BB3_2416:
	ld.shared.u32 	%r7720, [%r6+268];
	ld.shared.u32 	%r7721, [%r8+20904];
	add.s32 	%r7722, %r7721, %r7720;
	min.s32 	%r9313, %r9301, %r7722;
$L__BB3_2417:
	st.shared.u32 	[%r7], %r9313;
	@%p1 bra 	$L__BB3_2419;
	ld.shared.u32 	%r7723, [%r5+268];
	ld.shared.u32 	%r7724, [%r9+21060];
	add.s32 	%r7725, %r7724, %r7723;
	min.s32 	%r9314, %r9302, %r7725;
	bra.uni 	$L__BB3_2420;
$L__BB3_2419:
	ld.shared.u32 	%r7726, [%r6+268];
	ld.shared.u32 	%r7727, [%r8+21060];
	add.s32 	%r7728, %r7727, %r7726;
	min.s32 	%r9314, %r9302, %r7728;
$L__BB3_2420:
	st.shared.u32 	[%r7+156], %r9314;
	@%p1 bra 	$L__BB3_2422;
	ld.shared.u32 	%r7729, [%r5+4324];
	ld.shared.u32 	%r7730, [%r9+20904];
	add.s32 	%r7731, %r7730, %r7729;
	min.s32 	%r9315, %r9303, %r7731;
	bra.uni 	$L__BB3_2423;
$L__BB3_2422:
	ld.shared.u32 	%r7732, [%r6+4324];
	ld.shared.u32 	%r7733, [%r8+20904];
	add.s32 	%r7734, %r7733, %r7732;
	min.s32 	%r9315, %r9303, %r7734;
$L__BB3_2423:
	st.shared.u32 	[%r7+4056], %r9315;
	@%p1 bra 	$L__BB3_2425;
	ld.shared.u32 	%r7735, [%r5+4324];
	ld.shared.u32 	%r7736, [%r9+21060];
	add.s32 	%r7737, %r7736, %r7735;
	min.s32 	%r9316, %r9304, %r7737;
	bra.uni 	$L__BB3_2426;
$L__BB3_2425:
	ld.shared.u32 	%r7738, [%r6+4324];
	ld.shared.u32 	%r7739, [%r8+21060];
	add.s32 	%r7740, %r7739, %r7738;
	min.s32 	%r9316, %r9304, %r7740;
$L__BB3_2426:
	st.shared.u32 	[%r7+4212], %r9316;
	@%p1 bra 	$L__BB3_2428;
	ld.shared.u32 	%r7741, [%r5+8380];
	ld.shared.u32 	%r7742, [%r9+20904];
	add.s32 	%r7743, %r7742, %r7741;
	min.s32 	%r9317, %r9305, %r7743;
	bra.uni 	$L__BB3_2429;
$L__BB3_2428:
	ld.shared.u32 	%r7744, [%r6+8380];
	ld.shared.u32 	%r7745, [%r8+20904];
	add.s32 	%r7746, %r7745, %r7744;
	min.s32 	%r9317, %r9305, %r7746;
$L__BB3_2429:
	st.shared.u32 	[%r7+8112], %r9317;
	@%p1 bra 	$L__BB3_2431;
	ld.shared.u32 	%r7747, [%r5+8380];
	ld.shared.u32 	%r7748, [%r9+21060];
	add.s32 	%r7749, %r7748, %r7747;
	min.s32 	%r9318, %r9306, %r7749;
	bra.uni 	$L__BB3_2432;
$L__BB3_2431:
	ld.shared.u32 	%r7750, [%r6+8380];
	ld.shared.u32 	%r7751, [%r8+21060];
	add.s32 	%r7752, %r7751, %r7750;
	min.s32 	%r9318, %r9306, %r7752;
$L__BB3_2432:
	st.shared.u32 	[%r7+8268], %r9318;
	@%p1 bra 	$L__BB3_2434;
	ld.shared.u32 	%r7753, [%r5+12436];
	ld.shared.u32 	%r7754, [%r9+20904];
	add.s32 	%r7755, %r7754, %r7753;
	min.s32 	%r9319, %r9307, %r7755;
	bra.uni 	$L__BB3_2435;
$L__BB3_2434:
	ld.shared.u32 	%r7756, [%r6+12436];
	ld.shared.u32 	%r7757, [%r8+20904];
	add.s32 	%r7758, %r7757, %r7756;
	min.s32 	%r9319, %r9307, %r7758;
$L__BB3_2435:
	st.shared.u32 	[%r7+12168], %r9319;
	@%p1 bra 	$L__BB3_2437;
	ld.shared.u32 	%r7759, [%r5+12436];
	ld.shared.u32 	%r7760, [%r9+21060];
	add.s32 	%r7761, %r7760, %r7759;
	min.s32 	%r9320, %r9308, %r7761;
	bra.uni 	$L__BB3_2438;
$L__BB3_2437:
	ld.shared.u32 	%r7762, [%r6+12436];
	ld.shared.u32 	%r7763, [%r8+21060];
	add.s32 	%r7764, %r7763, %r7762;
	min.s32 	%r9320, %r9308, %r7764;
$L__BB3_2438:
	st.shared.u32 	[%r7+12324], %r9320;
	@%p1 bra 	$L__BB3_2440;
	ld.shared.u32 	%r7765, [%r5+16492];
	ld.shared.u32 	%r7766, [%r9+20904];
	add.s32 	%r7767, %r7766, %r7765;
	min.s32 	%r9321, %r9309, %r7767;
	bra.uni 	$L__BB3_2441;
$L__BB3_2440:
	ld.shared.u32 	%r7768, [%r6+16492];
	ld.shared.u32 	%r7769, [%r8+20904];
	add.s32 	%r7770, %r7769, %r7768;
	min.s32 	%r9321, %r9309, %r7770;
$L__BB3_2441:
	st.shared.u32 	[%r7+16224], %r9321;
	@%p1 bra 	$L__BB3_2443;
	ld.shared.u32 	%r7771, [%r5+16492];
	ld.shared.u32 	%r7772, [%r9+21060];
	add.s32 	%r7773, %r7772, %r7771;
	min.s32 	%r9322, %r9310, %r7773;
	bra.uni 	$L__BB3_2444;
$L__BB3_2443:
	ld.shared.u32 	%r7774, [%r6+16492];
	ld.shared.u32 	%r7775, [%r8+21060];
	add.s32 	%r7776, %r7775, %r7774;
	min.s32 	%r9322, %r9310, %r7776;
$L__BB3_2444:
	st.shared.u32 	[%r7+16380], %r9322;
	@%p1 bra 	$L__BB3_2446;
	ld.shared.u32 	%r7777, [%r5+20548];
	ld.shared.u32 	%r7778, [%r9+20904];
	add.s32 	%r7779, %r7778, %r7777;
	min.s32 	%r9323, %r9311, %r7779;
	bra.uni 	$L__BB3_2447;
$L__BB3_2446:
	ld.shared.u32 	%r7780, [%r6+20548];
	ld.shared.u32 	%r7781, [%r8+20904];
	add.s32 	%r7782, %r7781, %r7780;
	min.s32 	%r9323, %r9311, %r7782;
$L__BB3_2447:
	st.shared.u32 	[%r7+20280], %r9323;
	@%p1 bra 	$L__BB3_2449;
	ld.shared.u32 	%r7783, [%r5+20548];
	ld.shared.u32 	%r7784, [%r9+21060];
	add.s32 	%r7785, %r7784, %r7783;
	min.s32 	%r9324, %r9312, %r7785;
	bra.uni 	$L__BB3_2450;
$L__BB3_2449:
	ld.shared.u32 	%r7786, [%r6+20548];
	ld.shared.u32 	%r7787, [%r8+21060];
	add.s32 	%r7788, %r7787, %r7786;
	min.s32 	%r9324, %r9312, %r7788;
$L__BB3_2450:
	st.shared.u32 	[%r7+20436], %r9324;
	@%p1 bra 	$L__BB3_2452;
	ld.shared.u32 	%r7789, [%r5+272];
	ld.shared.u32 	%r7790, [%r9+21216];
	add.s32 	%r7791, %r7790, %r7789;
	min.s32 	%r9325, %r9313, %r7791;
	bra.uni 	$L__BB3_2453;
$L__BB3_2452:
	ld.shared.u32 	%r7792, [%r6+272];
	ld.shared.u32 	%r7793, [%r8+21216];
	add.s32 	%r7794, %r7793, %r7792;
	min.s32 	%r9325, %r9313, %r7794;
$L__BB3_2453:
	st.shared.u32 	[%r7], %r9325;
	@%p1 bra 	$L__BB3_2455;
	ld.shared.u32 	%r7795, [%r5+272];
	ld.shared.u32 	%r7796, [%r9+21372];
	add.s32 	%r7797, %r7796, %r7795;
	min.s32 	%r9326, %r9314, %r7797;
	bra.uni 	$L__BB3_2456;
$L__BB3_2455:
	ld.shared.u32 	%r7798, [%r6+272];
	ld.shared.u32 	%r7799, [%r8+21372];
	add.s32 	%r7800, %r7799, %r7798;
	min.s32 	%r9326, %r9314, %r7800;
$L__BB3_2456:
	st.shared.u32 	[%r7+156], %r9326;
	@%p1 bra 	$L__BB3_2458;
	ld.shared.u32 	%r7801, [%r5+4328];
	ld.shared.u32 	%r7802, [%r9+21216];
	add.s32 	%r7803, %r7802, %r7801;
	min.s32 	%r9327, %r9315, %r7803;
	bra.uni 	$L__BB3_2459;
$L__BB3_2458:
	ld.shared.u32 	%r7804, [%r6+4328];
	ld.shared.u32 	%r7805, [%r8+21216];
	add.s32 	%r7806, %r7805, %r7804;
	min.s32 	%r9327, %r9315, %r7806;
$L__BB3_2459:
	st.shared.u32 	[%r7+4056], %r9327;
	@%p1 bra 	$L__BB3_2461;
	ld.shared.u32 	%r7807, [%r5+4328];
	ld.shared.u32 	%r7808, [%r9+21372];
	add.s32 	%r7809, %r7808, %r7807;
	min.s32 	%r9328, %r9316, %r7809;
	bra.uni 	$L__BB3_2462;
$L__BB3_2461:
	ld.shared.u32 	%r7810, [%r6+4328];
	ld.shared.u32 	%r7811, [%r8+21372];
	add.s32 	%r7812, %r7811, %r7810;
	min.s32 	%r9328, %r9316, %r7812;
$L__BB3_2462:
	st.shared.u32 	[%r7+4212], %r9328;
	@%p1 bra 	$L__BB3_2464;
	ld.shared.u32 	%r7813, [%r5+8384];
	ld.shared.u32 	%r7814, [%r9+21216];
	add.s32 	%r7815, %r7814, %r7813;
	min.s32 	%r9329, %r9317, %r7815;
	bra.uni 	$L__BB3_2465;
$L__BB3_2464:
	ld.shared.u32 	%r7816, [%r6+8384];
	ld.shared.u32 	%r7817, [%r8+21216];
	add.s32 	%r7818, %r7817, %r7816;
	min.s32 	%r9329, %r9317, %r7818;
$L__BB3_2465:
	st.shared.u32 	[%r7+8112], %r9329;
	@%p1 bra 	$L__BB3_2467;
	ld.shared.u32 	%r7819, [%r5+8384];
	ld.shared.u32 	%r7820, [%r9+21372];
	add.s32 	%r7821, %r7820, %r7819;
	min.s32 	%r9330, %r9318, %r7821;
	bra.uni 	$L__BB3_2468;
$L__BB3_2467:
	ld.shared.u32 	%r7822, [%r6+8384];
	ld.shared.u32 	%r7823, [%r8+21372];
	add.s32 	%r7824, %r7823, %r7822;
	min.s32 	%r9330, %r9318, %r7824;
$L__BB3_2468:
	st.shared.u32 	[%r7+8268], %r9330;
	@%p1 bra 	$L__BB3_2470;
	ld.shared.u32 	%r7825, [%r5+12440];
	ld.shared.u32 	%r7826, [%r9+21216];
	add.s32 	%r7827, %r7826, %r7825;
	min.s32 	%r9331, %r9319, %r7827;
	bra.uni 	$L__BB3_2471;
$L__BB3_2470:
	ld.shared.u32 	%r7828, [%r6+12440];
	ld.shared.u32 	%r7829, [%r8+21216];
	add.s32 	%r7830, %r7829, %r7828;
	min.s32 	%r9331, %r9319, %r7830;
$L__BB3_2471:
	st.shared.u32 	[%r7+12168], %r9331;
	@%p1 bra 	$L__BB3_2473;
	ld.shared.u32 	%r7831, [%r5+12440];
	ld.shared.u32 	%r7832, [%r9+21372];
	add.s32 	%r7833, %r7832, %r7831;
	min.s32 	%r9332, %r9320, %r7833;
	bra.uni 	$L__BB3_2474;
$L__BB3_2473:
	ld.shared.u32 	%r7834, [%r6+12440];
	ld.shared.u32 	%r7835, [%r8+21372];
	add.s32 	%r7836, %r7835, %r7834;
	min.s32 	%r9332, %r9320, %r7836;
$L__BB3_2474:
	st.shared.u32 	[%r7+12324], %r9332;
	@%p1 bra 	$L__BB3_2476;
	ld.shared.u32 	%r7837, [%r5+16496];
	ld.shared.u32 	%r7838, [%r9+21216];
	add.s32 	%r7839, %r7838, %r7837;
	min.s32 	%r9333, %r9321, %r7839;
	bra.uni 	$L__BB3_2477;
$L__BB3_2476:
	ld.shared.u32 	%r7840, [%r6+16496];
	ld.shared.u32 	%r7841, [%r8+21216];
	add.s32 	%r7842, %r7841, %r7840;
	min.s32 	%r9333, %r9321, %r7842;
$L__BB3_2477:
	st.shared.u32 	[%r7+16224], %r9333;
	@%p1 bra 	$L__BB3_2479;
	ld.shared.u32 	%r7843, [%r5+16496];
	ld.shared.u32 	%r7844, [%r9+21372];
	add.s32 	%r7845, %r7844, %r7843;
	min.s32 	%r9334, %r9322, %r7845;
	bra.uni 	$L__BB3_2480;
$L__BB3_2479:
	ld.shared.u32 	%r7846, [%r6+16496];
	ld.shared.u32 	%r7847, [%r8+21372];
	add.s32 	%r7848, %r7847, %r7846;
	min.s32 	%r9334, %r9322, %r7848;
$L__BB3_2480:
	st.shared.u32 	[%r7+16380], %r9334;
	@%p1 bra 	$L__BB3_2482;
	ld.shared.u32 	%r7849, [%r5+20552];
	ld.shared.u32 	%r7850, [%r9+21216];
	add.s32 	%r7851, %r7850, %r7849;
	min.s32 	%r9335, %r9323, %r7851;
	bra.uni 	$L__BB3_2483;
$L__BB3_2482:
	ld.shared.u32 	%r7852, [%r6+20552];
	ld.shared.u32 	%r7853, [%r8+21216];
	add.s32 	%r7854, %r7853, %r7852;
	min.s32 	%r9335, %r9323, %r7854;
$L__BB3_2483:
	st.shared.u32 	[%r7+20280], %r9335;
	@%p1 bra 	$L__BB3_2485;
	ld.shared.u32 	%r7855, [%r5+20552];
	ld.shared.u32 	%r7856, [%r9+21372];
	add.s32 	%r7857, %r7856, %r7855;
	min.s32 	%r9336, %r9324, %r7857;
	bra.uni 	$L__BB3_2486;
$L__BB3_2485:
	ld.shared.u32 	%r7858, [%r6+20552];
	ld.shared.u32 	%r7859, [%r8+21372];
	add.s32 	%r7860, %r7859, %r7858;
	min.s32 	%r9336, %r9324, %r7860;
$L__BB3_2486:
	st.shared.u32 	[%r7+20436], %r9336;
	@%p1 bra 	$L__BB3_2488;
	ld.shared.u32 	%r7861, [%r5+276];
	ld.shared.u32 	%r7862, [%r9+21528];
	add.s32 	%r7863, %r7862, %r7861;
	min.s32 	%r9337, %r9325, %r7863;
	bra.uni 	$L__BB3_2489;
$L__BB3_2488:
	ld.shared.u32 	%r7864, [%r6+276];
	ld.shared.u32 	%r7865, [%r8+21528];
	add.s32 	%r7866, %r7865, %r7864;
	min.s32 	%r9337, %r9325, %r7866;
$L__BB3_2489:
	st.shared.u32 	[%r7], %r9337;
	@%p1 bra 	$L__BB3_2491;
	ld.shared.u32 	%r7867, [%r5+276];
	ld.shared.u32 	%r7868, [%r9+21684];
	add.s32 	%r7869, %r7868, %r7867;
	min.s32 	%r9338, %r9326, %r7869;
	bra.uni 	$L__BB3_2492;
$L__BB3_2491:
	ld.shared.u32 	%r7870, [%r6+276];
	ld.shared.u32 	%r7871, [%r8+21684];
	add.s32 	%r7872, %r7871, %r7870;
	min.s32 	%r9338, %r9326, %r7872;
$L__BB3_2492:
	st.shared.u32 	[%r7+156], %r9338;
	@%p1 bra 	$L__BB3_2494;
	ld.shared.u32 	%r7873, [%r5+4332];
	ld.shared.u32 	%r7874, [%r9+21528];
	add.s32 	%r7875, %r7874, %r7873;
	min.s32 	%r9339, %r9327, %r7875;
	bra.uni 	$L__BB3_2495;
$L__BB3_2494:
	ld.shared.u32 	%r7876, [%r6+4332];
	ld.shared.u32 	%r7877, [%r8+21528];
	add.s32 	%r7878, %r7877, %r7876;
	min.s32 	%r9339, %r9327, %r7878;
$L__BB3_2495:
	st.shared.u32 	[%r7+4056], %r9339;
	@%p1 bra 	$L__BB3_2497;
	ld.shared.u32 	%r7879, [%r5+4332];
	ld.shared.u32 	%r7880, [%r9+21684];
	add.s32 	%r7881, %r7880, %r7879;
	min.s32 	%r9340, %r9328, %r7881;
	bra.uni 	$L__BB3_2498;
$L__BB3_2497:
	ld.shared.u32 	%r7882, [%r6+4332];
	ld.shared.u32 	%r7883, [%r8+21684];
	add.s32 	%r7884, %r7883, %r7882;
	min.s32 	%r9340, %r9328, %r7884;
$L__BB3_2498:
	st.shared.u32 	[%r7+4212], %r9340;
	@%p1 bra 	$L__BB3_2500;
	ld.shared.u32 	%r7885, [%r5+8388];
	ld.shared.u32 	%r7886, [%r9+21528];
	add.s32 	%r7887, %r7886, %r7885;
	min.s32 	%r9341, %r9329, %r7887;
	bra.uni 	$L__BB3_2501;
$L__BB3_2500:
	ld.shared.u32 	%r7888, [%r6+8388];
	ld.shared.u32 	%r7889, [%r8+21528];
	add.s32 	%r7890, %r7889, %r7888;
	min.s32 	%r9341, %r9329, %r7890;
$L__BB3_2501:
	st.shared.u32 	[%r7+8112], %r9341;
	@%p1 bra 	$L__BB3_2503;
	ld.shared.u32 	%r7891, [%r5+8388];
	ld.shared.u32 	%r7892, [%r9+21684];
	add.s32 	%r7893, %r7892, %r7891;
	min.s32 	%r9342, %r9330, %r7893;
	bra.uni 	$L__BB3_2504;
$L__BB3_2503:
	ld.shared.u32 	%r7894, [%r6+8388];
	ld.shared.u32 	%r7895, [%r8+21684];
	add.s32 	%r7896, %r7895, %r7894;
	min.s32 	%r9342, %r9330, %r7896;
$L__BB3_2504:
	st.shared.u32 	[%r7+8268], %r9342;
	@%p1 bra 	$L__BB3_2506;
	ld.shared.u32 	%r7897, [%r5+12444];
	ld.shared.u32 	%r7898, [%r9+21528];
	add.s32 	%r7899, %r7898, %r7897;
	min.s32 	%r9343, %r9331, %r7899;
	bra.uni 	$L__BB3_2507;
$L__BB3_2506:
	ld.shared.u32 	%r7900, [%r6+12444];
	ld.shared.u32 	%r7901, [%r8+21528];
	add.s32 	%r7902, %r7901, %r7900;
	min.s32 	%r9343, %r9331, %r7902;
$L__BB3_2507:
	st.shared.u32 	[%r7+12168], %r9343;
	@%p1 bra 	$L__BB3_2509;
	ld.shared.u32 	%r7903, [%r5+12444];
	ld.shared.u32 	%r7904, [%r9+21684];
	add.s32 	%r7905, %r7904, %r7903;
	min.s32 	%r9344, %r9332, %r7905;
	bra.uni 	$L__BB3_2510;
$L__BB3_2509:
	ld.shared.u32 	%r7906, [%r6+12444];
	ld.shared.u32 	%r7907, [%r8+21684];
	add.s32 	%r7908, %r7907, %r7906;
	min.s32 	%r9344, %r9332, %r7908;
$L__BB3_2510:
	st.shared.u32 	[%r7+12324], %r9344;
	@%p1 bra 	$L__BB3_2512;
	ld.shared.u32 	%r7909, [%r5+16500];
	ld.shared.u32 	%r7910, [%r9+21528];
	add.s32 	%r7911, %r7910, %r7909;
	min.s32 	%r9345, %r9333, %r7911;
	bra.uni 	$L__BB3_2513;
$L__BB3_2512:
	ld.shared.u32 	%r7912, [%r6+16500];
	ld.shared.u32 	%r7913, [%r8+21528];
	add.s32 	%r7914, %r7913, %r7912;
	min.s32 	%r9345, %r9333, %r7914;
$L__BB3_2513:
	st.shared.u32 	[%r7+16224], %r9345;
	@%p1 bra 	$L__BB3_2515;
	ld.shared.u32 	%r7915, [%r5+16500];
	ld.shared.u32 	%r7916, [%r9+21684];
	add.s32 	%r7917, %r7916, %r7915;
	min.s32 	%r9346, %r9334, %r7917;
	bra.uni 	$L__BB3_2516;
$L__BB3_2515:
	ld.shared.u32 	%r7918, [%r6+16500];
	ld.shared.u32 	%r7919, [%r8+21684];
	add.s32 	%r7920, %r7919, %r7918;
	min.s32 	%r9346, %r9334, %r7920;
$L__BB3_2516:
	st.shared.u32 	[%r7+16380], %r9346;
	@%p1 bra 	$L__BB3_2518;
	ld.shared.u32 	%r7921, [%r5+20556];
	ld.shared.u32 	%r7922, [%r9+21528];
	add.s32 	%r7923, %r7922, %r7921;
	min.s32 	%r9347, %r9335, %r7923;
	bra.uni 	$L__BB3_2519;
$L__BB3_2518:
	ld.shared.u32 	%r7924, [%r6+20556];
	ld.shared.u32 	%r7925, [%r8+21528];
	add.s32 	%r7926, %r7925, %r7924;
	min.s32 	%r9347, %r9335, %r7926;
$L__BB3_2519:
	st.shared.u32 	[%r7+20280], %r9347;
	@%p1 bra 	$L__BB3_2521;
	ld.shared.u32 	%r7927, [%r5+20556];
	ld.shared.u32 	%r7928, [%r9+21684];
	add.s32 	%r7929, %r7928, %r7927;
	min.s32 	%r9348, %r9336, %r7929;
	bra.uni 	$L__BB3_2522;
$L__BB3_2521:
	ld.shared.u32 	%r7930, [%r6+20556];
	ld.shared.u32 	%r7931, [%r8+21684];
	add.s32 	%r7932, %r7931, %r7930;
	min.s32 	%r9348, %r9336, %r7932;
$L__BB3_2522:
	st.shared.u32 	[%r7+20436], %r9348;
	@%p1 bra 	$L__BB3_2524;
	ld.shared.u32 	%r7933, [%r5+280];
	ld.shared.u32 	%r7934, [%r9+21840];
	add.s32 	%r7935, %r7934, %r7933;
	min.s32 	%r9349, %r9337, %r7935;
	bra.uni 	$L__BB3_2525;
$L__BB3_2524:
	ld.shared.u32 	%r7936, [%r6+280];
	ld.shared.u32 	%r7937, [%r8+21840];
	add.s32 	%r7938, %r7937, %r7936;
	min.s32 	%r9349, %r9337, %r7938;
$L__BB3_2525:
	st.shared.u32 	[%r7], %r9349;
	@%p1 bra 	$L__BB3_2527;
	ld.shared.u32 	%r7939, [%r5+280];
	ld.shared.u32 	%r7940, [%r9+21996];
	add.s32 	%r7941, %r7940, %r7939;
	min.s32 	%r9350, %r9338, %r7941;
	bra.uni 	$L__BB3_2528;
$L__BB3_2527:
	ld.shared.u32 	%r7942, [%r6+280];
	ld.shared.u32 	%r7943, [%r8+21996];
	add.s32 	%r7944, %r7943, %r7942;
	min.s32 	%r9350, %r9338, %r7944;
$L__BB3_2528:
	st.shared.u32 	[%r7+156], %r9350;
	@%p1 bra 	$L__BB3_2530;
	ld.shared.u32 	%r7945, [%r5+4336];
	ld.shared.u32 	%r7946, [%r9+21840];
	add.s32 	%r7947, %r7946, %r7945;
	min.s32 	%r9351, %r9339, %r7947;
	bra.uni 	$L__BB3_2531;
$L__BB3_2530:
	ld.shared.u32 	%r7948, [%r6+4336];
	ld.shared.u32 	%r7949, [%r8+21840];
	add.s32 	%r7950, %r7949, %r7948;
	min.s32 	%r9351, %r9339, %r7950;
$L__BB3_2531:
	st.shared.u32 	[%r7+4056], %r9351;
	@%p1 bra 	$L__BB3_2533;
	ld.shared.u32 	%r7951, [%r5+4336];
	ld.shared.u32 	%r7952, [%r9+21996];
	add.s32 	%r7953, %r7952, %r7951;
	min.s32 	%r9352, %r9340, %r7953;
	bra.uni 	$L__BB3_2534;
$L__BB3_2533:
	ld.shared.u32 	%r7954, [%r6+4336];
	ld.shared.u32 	%r7955, [%r8+21996];
	add.s32 	%r7956, %r7955, %r7954;
	min.s32 	%r9352, %r9340, %r7956;
$L__BB3_2534:
	st.shared.u32 	[%r7+4212], %r9352;
	@%p1 bra 	$L__BB3_2536;
	ld.shared.u32 	%r7957, [%r5+8392];
	ld.shared.u32 	%r7958, [%r9+21840];
	add.s32 	%r7959, %r7958, %r7957;
	min.s32 	%r9353, %r9341, %r7959;
	bra.uni 	$L__BB3_2537;
$L__BB3_2536:
	ld.shared.u32 	%r7960, [%r6+8392];
	ld.shared.u32 	%r7961, [%r8+21840];
	add.s32 	%r7962, %r7961, %r7960;
	min.s32 	%r9353, %r9341, %r7962;
$L__BB3_2537:
	st.shared.u32 	[%r7+8112], %r9353;
	@%p1 bra 	$L__BB3_2539;
	ld.shared.u32 	%r7963, [%r5+8392];
	ld.shared.u32 	%r7964, [%r9+21996];
	add.s32 	%r7965, %r7964, %r7963;
	min.s32 	%r9354, %r9342, %r7965;
	bra.uni 	$L__BB3_2540;
$L__BB3_2539:
	ld.shared.u32 	%r7966, [%r6+8392];
	ld.shared.u32 	%r7967, [%r8+21996];
	add.s32 	%r7968, %r7967, %r7966;
	min.s32 	%r9354, %r9342, %r7968;
$L__BB3_2540:
	st.shared.u32 	[%r7+8268], %r9354;
	@%p1 bra 	$L__BB3_2542;
	ld.shared.u32 	%r7969, [%r5+12448];
	ld.shared.u32 	%r7970, [%r9+21840];
	add.s32 	%r7971, %r7970, %r7969;
	min.s32 	%r9355, %r9343, %r7971;
	bra.uni 	$L__BB3_2543;
$L__BB3_2542:
	ld.shared.u32 	%r7972, [%r6+12448];
	ld.shared.u32 	%r7973, [%r8+21840];
	add.s32 	%r7974, %r7973, %r7972;
	min.s32 	%r9355, %r9343, %r7974;
$L__BB3_2543:
	st.shared.u32 	[%r7+12168], %r9355;
	@%p1 bra 	$L__BB3_2545;
	ld.shared.u32 	%r7975, [%r5+12448];
	ld.shared.u32 	%r7976, [%r9+21996];
	add.s32 	%r7977, %r7976, %r7975;
	min.s32 	%r9356, %r9344, %r7977;
	bra.uni 	$L__BB3_2546;
$L__BB3_2545:
	ld.shared.u32 	%r7978, [%r6+12448];
	ld.shared.u32 	%r7979, [%r8+21996];
	add.s32 	%r7980, %r7979, %r7978;
	min.s32 	%r9356, %r9344, %r7980;
$L__BB3_2546:
	st.shared.u32 	[%r7+12324], %r9356;
	@%p1 bra 	$L__BB3_2548;
	ld.shared.u32 	%r7981, [%r5+16504];
	ld.shared.u32 	%r7982, [%r9+21840];
	add.s32 	%r7983, %r7982, %r7981;
	min.s32 	%r9357, %r9345, %r7983;
	bra.uni 	$L__BB3_2549;
$L__BB3_2548:
	ld.shared.u32 	%r7984, [%r6+16504];
	ld.shared.u32 	%r7985, [%r8+21840];
	add.s32 	%r7986, %r7985, %r7984;
	min.s32 	%r9357, %r9345, %r7986;
$L__BB3_2549:
	st.shared.u32 	[%r7+16224], %r9357;
	@%p1 bra 	$L__BB3_2551;
	ld.shared.u32 	%r7987, [%r5+16504];
	ld.shared.u32 	%r7988, [%r9+21996];
	add.s32 	%r7989, %r7988, %r7987;
	min.s32 	%r9358, %r9346, %r7989;
	bra.uni 	$L__BB3_2552;
$L__BB3_2551:
	ld.shared.u32 	%r7990, [%r6+16504];
	ld.shared.u32 	%r7991, [%r8+21996];
	add.s32 	%r7992, %r7991, %r7990;
	min.s32 	%r9358, %r9346, %r7992;
$L__BB3_2552:
	st.shared.u32 	[%r7+16380], %r9358;
	@%p1 bra 	$L__BB3_2554;
	ld.shared.u32 	%r7993, [%r5+20560];
	ld.shared.u32 	%r7994, [%r9+21840];
	add.s32 	%r7995, %r7994, %r7993;
	min.s32 	%r9359, %r9347, %r7995;
	bra.uni 	$L__BB3_2555;
$L__BB3_2554:
	ld.shared.u32 	%r7996, [%r6+20560];
	ld.shared.u32 	%r7997, [%r8+21840];
	add.s32 	%r7998, %r7997, %r7996;
	min.s32 	%r9359, %r9347, %r7998;
$L__BB3_2555:
	st.shared.u32 	[%r7+20280], %r9359;
	@%p1 bra 	$L__BB3_2557;
	ld.shared.u32 	%r7999, [%r5+20560];
	ld.shared.u32 	%r8000, [%r9+21996];
	add.s32 	%r8001, %r8000, %r7999;
	min.s32 	%r9360, %r9348, %r8001;
	bra.uni 	$L__BB3_2558;
$L__BB3_2557:
	ld.shared.u32 	%r8002, [%r6+20560];
	ld.shared.u32 	%r8003, [%r8+21996];
	add.s32 	%r8004, %r8003, %r8002;
	min.s32 	%r9360, %r9348, %r8004;
$L__BB3_2558:
	st.shared.u32 	[%r7+20436], %r9360;
	@%p1 bra 	$L__BB3_2560;
	ld.shared.u32 	%r8005, [%r5+284];
	ld.shared.u32 	%r8006, [%r9+22152];
	add.s32 	%r8007, %r8006, %r8005;
	min.s32 	%r9361, %r9349, %r8007;
	bra.uni 	$L__BB3_2561;
$L__BB3_2560:
	ld.shared.u32 	%r8008, [%r6+284];
	ld.shared.u32 	%r8009, [%r8+22152];
	add.s32 	%r8010, %r8009, %r8008;
	min.s32 	%r9361, %r9349, %r8010;
$L__BB3_2561:
	st.shared.u32 	[%r7], %r9361;
	@%p1 bra 	$L__BB3_2563;
	ld.shared.u32 	%r8011, [%r5+284];
	ld.shared.u32 	%r8012, [%r9+22308];
	add.s32 	%r8013, %r8012, %r8011;
	min.s32 	%r9362, %r9350, %r8013;
	bra.uni 	$L__BB3_2564;
$L__BB3_2563:
	ld.shared.u32 	%r8014, [%r6+284];
	ld.shared.u32 	%r8015, [%r8+22308];
	add.s32 	%r8016, %r8015, %r8014;
	min.s32 	%r9362, %r9350, %r8016;
$L__BB3_2564:
	st.shared.u32 	[%r7+156], %r9362;
	@%p1 bra 	$L__BB3_2566;
	ld.shared.u32 	%r8017, [%r5+4340];
	ld.shared.u32 	%r8018, [%r9+22152];
	add.s32 	%r8019, %r8018, %r8017;
	min.s32 	%r9363, %r9351, %r8019;
	bra.uni 	$L__BB3_2567;
$L__BB3_2566:
	ld.shared.u32 	%r8020, [%r6+4340];
	ld.shared.u32 	%r8021, [%r8+22152];
	add.s32 	%r8022, %r8021, %r8020;
	min.s32 	%r9363, %r9351, %r8022;
$L__BB3_2567:
	st.shared.u32 	[%r7+4056], %r9363;
	@%p1 bra 	$L__BB3_2569;
	ld.shared.u32 	%r8023, [%r5+4340];
	ld.shared.u32 	%r8024, [%r9+22308];
	add.s32 	%r8025, %r8024, %r8023;
	min.s32 	%r9364, %r9352, %r8025;
	bra.uni 	$L__BB3_2570;
$L__BB3_2569:
	ld.shared.u32 	%r8026, [%r6+4340];
	ld.shared.u32 	%r8027, [%r8+22308];
	add.s32 	%r8028, %r8027, %r8026;
	min.s32 	%r9364, %r9352, %r8028;
$L__BB3_2570:
	st.shared.u32 	[%r7+4212], %r9364;
	@%p1 bra 	$L__BB3_2572;
	ld.shared.u32 	%r8029, [%r5+8396];
	ld.shared.u32 	%r8030, [%r9+22152];
	add.s32 	%r8031, %r8030, %r8029;
	min.s32 	%r9365, %r9353, %r8031;
	bra.uni 	$L__BB3_2573;
$L__BB3_2572:
	ld.shared.u32 	%r8032, [%r6+8396];
	ld.shared.u32 	%r8033, [%r8+22152];
	add.s32 	%r8034, %r8033, %r8032;
	min.s32 	%r9365, %r9353, %r8034;
$L__BB3_2573:
	st.shared.u32 	[%r7+8112], %r9365;
	@%p1 bra 	$L__BB3_2575;
	ld.shared.u32 	%r8035, [%r5+8396];
	ld.shared.u32 	%r8036, [%r9+22308];
	add.s32 	%r8037, %r8036, %r8035;
	min.s32 	%r9366, %r9354, %r8037;
	bra.uni 	$L__BB3_2576;
$L__BB3_2575:
	ld.shared.u32 	%r8038, [%r6+8396];
	ld.shared.u32 	%r8039, [%r8+22308];
	add.s32 	%r8040, %r8039, %r8038;
	min.s32 	%r9366, %r9354, %r8040;
$L__BB3_2576:
	st.shared.u32 	[%r7+8268], %r9366;
	@%p1 bra 	$L__BB3_2578;
	ld.shared.u32 	%r8041, [%r5+12452];
	ld.shared.u32 	%r8042, [%r9+22152];
	add.s32 	%r8043, %r8042, %r8041;
	min.s32 	%r9367, %r9355, %r8043;
	bra.uni 	$L__BB3_2579;
$L__BB3_2578:
	ld.shared.u32 	%r8044, [%r6+12452];
	ld.shared.u32 	%r8045, [%r8+22152];
	add.s32 	%r8046, %r8045, %r8044;
	min.s32 	%r9367, %r9355, %r8046;
$L__BB3_2579:
	st.shared.u32 	[%r7+12168], %r9367;
	@%p1 bra 	$L__BB3_2581;
	ld.shared.u32 	%r8047, [%r5+12452];
	ld.shared.u32 	%r8048, [%r9+22308];
	add.s32 	%r8049, %r8048, %r8047;
	min.s32 	%r9368, %r9356, %r8049;
	bra.uni 	$L__BB3_2582;
$L__BB3_2581:
	ld.shared.u32 	%r8050, [%r6+12452];
	ld.shared.u32 	%r8051, [%r8+22308];
	add.s32 	%r8052, %r8051, %r8050;
	min.s32 	%r9368, %r9356, %r8052;
$L__BB3_2582:
	st.shared.u32 	[%r7+12324], %r9368;
	@%p1 bra 	$L__BB3_2584;
	ld.shared.u32 	%r8053, [%r5+16508];
	ld.shared.u32 	%r8054, [%r9+22152];
	add.s32 	%r8055, %r8054, %r8053;
	min.s32 	%r9369, %r9357, %r8055;
	bra.uni 	$L__BB3_2585;
$L__BB3_2584:
	ld.shared.u32 	%r8056, [%r6+16508];
	ld.shared.u32 	%r8057, [%r8+22152];
	add.s32 	%r8058, %r8057, %r8056;
	min.s32 	%r9369, %r9357, %r8058;
$L__BB3_2585:
	st.shared.u32 	[%r7+16224], %r9369;
	@%p1 bra 	$L__BB3_2587;
	ld.shared.u32 	%r8059, [%r5+16508];
	ld.shared.u32 	%r8060, [%r9+22308];
	add.s32 	%r8061, %r8060, %r8059;
	min.s32 	%r9370, %r9358, %r8061;
	bra.uni 	$L__BB3_2588;
$L__BB3_2587:
	ld.shared.u32 	%r8062, [%r6+16508];
	ld.shared.u32 	%r8063, [%r8+22308];
	add.s32 	%r8064, %r8063, %r8062;
	min.s32 	%r9370, %r9358, %r8064;
$L__BB3_2588:
	st.shared.u32 	[%r7+16380], %r9370;
	@%p1 bra 	$L__BB3_2590;
	ld.shared.u32 	%r8065, [%r5+20564];
	ld.shared.u32 	%r8066, [%r9+22152];
	add.s32 	%r8067, %r8066, %r8065;
	min.s32 	%r9371, %r9359, %r8067;
	bra.uni 	$L__BB3_2591;
$L__BB3_2590:
	ld.shared.u32 	%r8068, [%r6+20564];
	ld.shared.u32 	%r8069, [%r8+22152];
	add.s32 	%r8070, %r8069, %r8068;
	min.s32 	%r9371, %r9359, %r8070;
$L__BB3_2591:
	st.shared.u32 	[%r7+20280], %r9371;
	@%p1 bra 	$L__BB3_2593;
	ld.shared.u32 	%r8071, [%r5+20564];
	ld.shared.u32 	%r8072, [%r9+22308];
	add.s32 	%r8073, %r8072, %r8071;
	min.s32 	%r9372, %r9360, %r8073;
	bra.uni 	$L__BB3_2594;
$L__BB3_2593:
	ld.shared.u32 	%r8074, [%r6+20564];
	ld.shared.u32 	%r8075, [%r8+22308];
	add.s32 	%r8076, %r8075, %r8074;
	min.s32 	%r9372, %r9360, %r8076;
$L__BB3_2594:
	st.shared.u32 	[%r7+20436], %r9372;
	@%p1 bra 	$L__BB3_2596;
	ld.shared.u32 	%r8077, [%r5+288];
	ld.shared.u32 	%r8078, [%r9+22464];
	add.s32 	%r8079, %r8078, %r8077;
	min.s32 	%r9373, %r9361, %r8079;
	bra.uni 	$L__BB3_2597;
$L__BB3_2596:
	ld.shared.u32 	%r8080, [%r6+288];
	ld.shared.u32 	%r8081, [%r8+22464];
	add.s32 	%r8082, %r8081, %r8080;
	min.s32 	%r9373, %r9361, %r8082;
$L__BB3_2597:
	st.shared.u32 	[%r7], %r9373;
	@%p1 bra 	$L__BB3_2599;
	ld.shared.u32 	%r8083, [%r5+288];
	ld.shared.u32 	%r8084, [%r9+22620];
	add.s32 	%r8085, %r8084, %r8083;
	min.s32 	%r9374, %r9362, %r8085;
	bra.uni 	$L__BB3_2600;
$L__BB3_2599:
	ld.shared.u32 	%r8086, [%r6+288];
	ld.shared.u32 	%r8087, [%r8+22620];
	add.s32 	%r8088, %r8087, %r8086;
	min.s32 	%r9374, %r9362, %r8088;
$L__BB3_2600:
	st.shared.u32 	[%r7+156], %r9374;
	@%p1 bra 	$L__BB3_2602;
	ld.shared.u32 	%r8089, [%r5+4344];
	ld.shared.u32 	%r8090, [%r9+22464];
	add.s32 	%r8091, %r8090, %r8089;
	min.s32 	%r9375, %r9363, %r8091;
	bra.uni 	$L__BB3_2603;
$L__BB3_2602:
	ld.shared.u32 	%r8092, [%r6+4344];
	ld.shared.u32 	%r8093, [%r8+22464];
	add.s32 	%r8094, %r8093, %r8092;
	min.s32 	%r9375, %r9363, %r8094;
$L__BB3_2603:
	st.shared.u32 	[%r7+4056], %r9375;
	@%p1 bra 	$L__BB3_2605;
	ld.shared.u32 	%r8095, [%r5+4344];
	ld.shared.u32 	%r8096, [%r9+22620];
	add.s32 	%r8097, %r8096, %r8095;
	min.s32 	%r9376, %r9364, %r8097;
	bra.uni 	$L__BB3_2606;
$L__BB3_2605:
	ld.shared.u32 	%r8098, [%r6+4344];
	ld.shared.u32 	%r8099, [%r8+22620];
	add.s32 	%r8100, %r8099, %r8098;
	min.s32 	%r9376, %r9364, %r8100;
$L__BB3_2606:
	st.shared.u32 	[%r7+4212], %r9376;
	@%p1 bra 	$L__BB3_2608;
	ld.shared.u32 	%r8101, [%r5+8400];
	ld.shared.u32 	%r8102, [%r9+22464];
	add.s32 	%r8103, %r8102, %r8101;
	min.s32 	%r9377, %r9365, %r8103;
	bra.uni 	$L__BB3_2609;
$L__BB3_2608:
	ld.shared.u32 	%r8104, [%r6+8400];
	ld.shared.u32 	%r8105, [%r8+22464];
	add.s32 	%r8106, %r8105, %r8104;
	min.s32 	%r9377, %r9365, %r8106;
$L__BB3_2609:
	st.shared.u32 	[%r7+8112], %r9377;
	@%p1 bra 	$L__BB3_2611;
	ld.shared.u32 	%r8107, [%r5+8400];
	ld.shared.u32 	%r8108, [%r9+22620];
	add.s32 	%r8109, %r8108, %r8107;
	min.s32 	%r9378, %r9366, %r8109;
	bra.uni 	$L__BB3_2612;
$L__BB3_2611:
	ld.shared.u32 	%r8110, [%r6+8400];
	ld.shared.u32 	%r8111, [%r8+22620];
	add.s32 	%r8112, %r8111, %r8110;
	min.s32 	%r9378, %r9366, %r8112;
$L__BB3_2612:
	st.shared.u32 	[%r7+8268], %r9378;
	@%p1 bra 	$L__BB3_2614;
	ld.shared.u32 	%r8113, [%r5+12456];
	ld.shared.u32 	%r8114, [%r9+22464];
	add.s32 	%r8115, %r8114, %r8113;
	min.s32 	%r9379, %r9367, %r8115;
	bra.uni 	$L__BB3_2615;
$L__BB3_2614:
	ld.shared.u32 	%r8116, [%r6+12456];
	ld.shared.u32 	%r8117, [%r8+22464];
	add.s32 	%r8118, %r8117, %r8116;
	min.s32 	%r9379, %r9367, %r8118;
$L__BB3_2615:
	st.shared.u32 	[%r7+12168], %r9379;
	@%p1 bra 	$L__BB3_2617;
	ld.shared.u32 	%r8119, [%r5+12456];
	ld.shared.u32 	%r8120, [%r9+22620];
	add.s32 	%r8121, %r8120, %r8119;
	min.s32 	%r9380, %r9368, %r8121;
	bra.uni 	$L__BB3_2618;
$L__BB3_2617:
	ld.shared.u32 	%r8122, [%r6+12456];
	ld.shared.u32 	%r8123, [%r8+22620];
	add.s32 	%r8124, %r8123, %r8122;
	min.s32 	%r9380, %r9368, %r8124;
$L__BB3_2618:
	st.shared.u32 	[%r7+12324], %r9380;
	@%p1 bra 	$L__BB3_2620;
	ld.shared.u32 	%r8125, [%r5+16512];
	ld.shared.u32 	%r8126, [%r9+22464];
	add.s32 	%r8127, %r8126, %r8125;
	min.s32 	%r9381, %r9369, %r8127;
	bra.uni 	$L__BB3_2621;
$L__BB3_2620:
	ld.shared.u32 	%r8128, [%r6+16512];
	ld.shared.u32 	%r8129, [%r8+22464];
	add.s32 	%r8130, %r8129, %r8128;
	min.s32 	%r9381, %r9369, %r8130;
$L__BB3_2621:
	st.shared.u32 	[%r7+16224], %r9381;
	@%p1 bra 	$L__BB3_2623;
	ld.shared.u32 	%r8131, [%r5+16512];
	ld.shared.u32 	%r8132, [%r9+22620];
	add.s32 	%r8133, %r8132, %r8131;
	min.s32 	%r9382, %r9370, %r8133;
	bra.uni 	$L__BB3_2624;
$L__BB3_2623:
	ld.shared.u32 	%r8134, [%r6+16512];
	ld.shared.u32 	%r8135, [%r8+22620];
	add.s32 	%r8136, %r8135, %r8134;
	min.s32 	%r9382, %r9370, %r8136;
$L__BB3_2624:
	st.shared.u32 	[%r7+16380], %r9382;
	@%p1 bra 	$L__BB3_2626;
	ld.shared.u32 	%r8137, [%r5+20568];
	ld.shared.u32 	%r8138, [%r9+22464];
	add.s32 	%r8139, %r8138, %r8137;
	min.s32 	%r9383, %r9371, %r8139;
	bra.uni 	$L__BB3_2627;
$L__BB3_2626:
	ld.shared.u32 	%r8140, [%r6+20568];
	ld.shared.u32 	%r8141, [%r8+22464];
	add.s32 	%r8142, %r8141, %r8140;
	min.s32 	%r9383, %r9371, %r8142;
$L__BB3_2627:
	st.shared.u32 	[%r7+20280], %r9383;
	@%p1 bra 	$L__BB3_2629;
	ld.shared.u32 	%r8143, [%r5+20568];
	ld.shared.u32 	%r8144, [%r9+22620];
	add.s32 	%r8145, %r8144, %r8143;
	min.s32 	%r9384, %r9372, %r8145;
	bra.uni 	$L__BB3_2630;
$L__BB3_2629:
	ld.shared.u32 	%r8146, [%r6+20568];
	ld.shared.u32 	%r8147, [%r8+22620];
	add.s32 	%r8148, %r8147, %r8146;
	min.s32 	%r9384, %r9372, %r8148;
$L__BB3_2630:
	st.shared.u32 	[%r7+20436], %r9384;
	@%p1 bra 	$L__BB3_2632;
	ld.shared.u32 	%r8149, [%r5+292];
	ld.shared.u32 	%r8150, [%r9+22776];
	add.s32 	%r8151, %r8150, %r8149;
	min.s32 	%r9385, %r9373, %r8151;
	bra.uni 	$L__BB3_2633;
$L__BB3_2632:
	ld.shared.u32 	%r8152, [%r6+292];
	ld.shared.u32 	%r8153, [%r8+22776];
	add.s32 	%r8154, %r8153, %r8152;
	min.s32 	%r9385, %r9373, %r8154;
$L__BB3_2633:
	st.shared.u32 	[%r7], %r9385;
	@%p1 bra 	$L__BB3_2635;
	ld.shared.u32 	%r8155, [%r5+292];
	ld.shared.u32 	%r8156, [%r9+22932];
	add.s32 	%r8157, %r8156, %r8155;
	min.s32 	%r9386, %r9374, %r8157;
	bra.uni 	$L__BB3_2636;
$L__BB3_2635:
	ld.shared.u32 	%r8158, [%r6+292];
	ld.shared.u32 	%r8159, [%r8+22932];
	add.s32 	%r8160, %r8159, %r8158;
	min.s32 	%r9386, %r9374, %r8160;
$L__BB3_2636:
	st.shared.u32 	[%r7+156], %r9386;
	@%p1 bra 	$L__BB3_2638;
	ld.shared.u32 	%r8161, [%r5+4348];
	ld.shared.u32 	%r8162, [%r9+22776];
	add.s32 	%r8163, %r8162, %r8161;
	min.s32 	%r9387, %r9375, %r8163;
	bra.uni 	$L__BB3_2639;
$L__BB3_2638:
	ld.shared.u32 	%r8164, [%r6+4348];
	ld.shared.u32 	%r8165, [%r8+22776];
	add.s32 	%r8166, %r8165, %r8164;
	min.s32 	%r9387, %r9375, %r8166;
$L__BB3_2639:
	st.shared.u32 	[%r7+4056], %r9387;
	@%p1 bra 	$L__BB3_2641;
	ld.shared.u32 	%r8167, [%r5+4348];
	ld.shared.u32 	%r8168, [%r9+22932];
	add.s32 	%r8169, %r8168, %r8167;
	min.s32 	%r9388, %r9376, %r8169;
	bra.uni 	$L__BB3_2642;
$L__BB3_2641:
	ld.shared.u32 	%r8170, [%r6+4348];
	ld.shared.u32 	%r8171, [%r8+22932];
	add.s32 	%r8172, %r8171, %r8170;
	min.s32 	%r9388, %r9376, %r8172;
$L__BB3_2642:
	st.shared.u32 	[%r7+4212], %r9388;
	@%p1 bra 	$L__BB3_2644;
	ld.shared.u32 	%r8173, [%r5+8404];
	ld.shared.u32 	%r8174, [%r9+22776];
	add.s32 	%r8175, %r8174, %r8173;
	min.s32 	%r9389, %r9377, %r8175;
	bra.uni 	$L__BB3_2645;
$L__BB3_2644:
	ld.shared.u32 	%r8176, [%r6+8404];
	ld.shared.u32 	%r8177, [%r8+22776];
	add.s32 	%r8178, %r8177, %r8176;
	min.s32 	%r9389, %r9377, %r8178;
$L__BB3_2645:
	st.shared.u32 	[%r7+8112], %r9389;
	@%p1 bra 	$L__BB3_2647;
	ld.shared.u32 	%r8179, [%r5+8404];
	ld.shared.u32 	%r8180, [%r9+22932];
	add.s32 	%r8181, %r8180, %r8179;
	min.s32 	%r9390, %r9378, %r8181;
	bra.uni 	$L__BB3_2648;
$L__BB3_2647:
	ld.shared.u32 	%r8182, [%r6+8404];
	ld.shared.u32 	%r8183, [%r8+22932];
	add.s32 	%r8184, %r8183, %r8182;
	min.s32 	%r9390, %r9378, %r8184;
$L__BB3_2648:
	st.shared.u32 	[%r7+8268], %r9390;
	@%p1 bra 	$L__BB3_2650;
	ld.shared.u32 	%r8185, [%r5+12460];
	ld.shared.u32 	%r8186, [%r9+22776];
	add.s32 	%r8187, %r8186, %r8185;
	min.s32 	%r9391, %r9379, %r8187;
	bra.uni 	$L__BB3_2651;
$L__BB3_2650:
	ld.shared.u32 	%r8188, [%r6+12460];
	ld.shared.u32 	%r8189, [%r8+22776];
	add.s32 	%r8190, %r8189, %r8188;
	min.s32 	%r9391, %r9379, %r8190;
$L__BB3_2651:
	st.shared.u32 	[%r7+12168], %r9391;
	@%p1 bra 	$L__BB3_2653;
	ld.shared.u32 	%r8191, [%r5+12460];
	ld.shared.u32 	%r8192, [%r9+22932];
	add.s32 	%r8193, %r8192, %r8191;
	min.s32 	%r9392, %r9380, %r8193;
	bra.uni 	$L__BB3_2654;
$L__BB3_2653:
	ld.shared.u32 	%r8194, [%r6+12460];
	ld.shared.u32 	%r8195, [%r8+22932];
	add.s32 	%r8196, %r8195, %r8194;
	min.s32 	%r9392, %r9380, %r8196;
$L__BB3_2654:
	st.shared.u32 	[%r7+12324], %r9392;
	@%p1 bra 	$L__BB3_2656;
	ld.shared.u32 	%r8197, [%r5+16516];
	ld.shared.u32 	%r8198, [%r9+22776];
	add.s32 	%r8199, %r8198, %r8197;
	min.s32 	%r9393, %r9381, %r8199;
	bra.uni 	$L__BB3_2657;
$L__BB3_2656:
	ld.shared.u32 	%r8200, [%r6+16516];
	ld.shared.u32 	%r8201, [%r8+22776];
	add.s32 	%r8202, %r8201, %r8200;
	min.s32 	%r9393, %r9381, %r8202;
$L__BB3_2657:
	st.shared.u32 	[%r7+16224], %r9393;
	@%p1 bra 	$L__BB3_2659;
	ld.shared.u32 	%r8203, [%r5+16516];
	ld.shared.u32 	%r8204, [%r9+22932];
	add.s32 	%r8205, %r8204, %r8203;
	min.s32 	%r9394, %r9382, %r8205;
	bra.uni 	$L__BB3_2660;
$L__BB3_2659:
	ld.shared.u32 	%r8206, [%r6+16516];
	ld.shared.u32 	%r8207, [%r8+22932];
	add.s32 	%r8208, %r8207, %r8206;
	min.s32 	%r9394, %r9382, %r8208;
$L__BB3_2660:
	st.shared.u32 	[%r7+16380], %r9394;
	@%p1 bra 	$L__BB3_2662;
	ld.shared.u32 	%r8209, [%r5+20572];
	ld.shared.u32 	%r8210, [%r9+22776];
	add.s32 	%r8211, %r8210, %r8209;
	min.s32 	%r9395, %r9383, %r8211;
	bra.uni 	$L__BB3_2663;
$L__BB3_2662:
	ld.shared.u32 	%r8212, [%r6+20572];
	ld.shared.u32 	%r8213, [%r8+22776];
	add.s32 	%r8214, %r8213, %r8212;
	min.s32 	%r9395, %r9383, %r8214;
$L__BB3_2663:
	st.shared.u32 	[%r7+20280], %r9395;
	@%p1 bra 	$L__BB3_2665;
	ld.shared.u32 	%r8215, [%r5+20572];
	ld.shared.u32 	%r8216, [%r9+22932];
	add.s32 	%r8217, %r8216, %r8215;
	min.s32 	%r9396, %r9384, %r8217;
	bra.uni 	$L__BB3_2666;
$L__BB3_2665:
	ld.shared.u32 	%r8218, [%r6+20572];
	ld.shared.u32 	%r8219, [%r8+22932];
	add.s32 	%r8220, %r8219, %r8218;
	min.s32 	%r9396, %r9384, %r8220;
$L__BB3_2666:
	st.shared.u32 	[%r7+20436], %r9396;
	@%p1 bra 	$L__BB3_2668;
	ld.shared.u32 	%r8221, [%r5+296];
	ld.shared.u32 	%r8222, [%r9+23088];
	add.s32 	%r8223, %r8222, %r8221;
	min.s32 	%r9397, %r9385, %r8223;
	bra.uni 	$L__BB3_2669;
$L__BB3_2668:
	ld.shared.u32 	%r8224, [%r6+296];
	ld.shared.u32 	%r8225, [%r8+23088];
	add.s32 	%r8226, %r8225, %r8224;
	min.s32 	%r9397, %r9385, %r8226;
$L__BB3_2669:
	st.shared.u32 	[%r7], %r9397;
	@%p1 bra 	$L__BB3_2671;
	ld.shared.u32 	%r8227, [%r5+296];
	ld.shared.u32 	%r8228, [%r9+23244];
	add.s32 	%r8229, %r8228, %r8227;
	min.s32 	%r9398, %r9386, %r8229;
	bra.uni 	$L__BB3_2672;
$L__BB3_2671:
	ld.shared.u32 	%r8230, [%r6+296];
	ld.shared.u32 	%r8231, [%r8+23244];
	add.s32 	%r8232, %r8231, %r8230;
	min.s32 	%r9398, %r9386, %r8232;
$L__BB3_2672:
	st.shared.u32 	[%r7+156], %r9398;
	@%p1 bra 	$L__BB3_2674;
	ld.shared.u32 	%r8233, [%r5+4352];
	ld.shared.u32 	%r8234, [%r9+23088];
	add.s32 	%r8235, %r8234, %r8233;
	min.s32 	%r9399, %r9387, %r8235;
	bra.uni 	$L__BB3_2675;
$L__BB3_2674:
	ld.shared.u32 	%r8236, [%r6+4352];
	ld.shared.u32 	%r8237, [%r8+23088];
	add.s32 	%r8238, %r8237, %r8236;
	min.s32 	%r9399, %r9387, %r8238;
$L__BB3_2675:
	st.shared.u32 	[%r7+4056], %r9399;
	@%p1 bra 	$L__BB3_2677;
	ld.shared.u32 	%r8239, [%r5+4352];
	ld.shared.u32 	%r8240, [%r9+23244];
	add.s32 	%r8241, %r8240, %r8239;
	min.s32 	%r9400, %r9388, %r8241;
	bra.uni 	$L__BB3_2678;
$L__BB3_2677:
	ld.shared.u32 	%r8242, [%r6+4352];
	ld.shared.u32 	%r8243, [%r8+23244];
	add.s32 	%r8244, %r8243, %r8242;
	min.s32 	%r9400, %r9388, %r8244;
$L__BB3_2678:
	st.shared.u32 	[%r7+4212], %r9400;
	@%p1 bra 	$L__BB3_2680;
	ld.shared.u32 	%r8245, [%r5+8408];
	ld.shared.u32 	%r8246, [%r9+23088];
	add.s32 	%r8247, %r8246, %r8245;
	min.s32 	%r9401, %r9389, %r8247;
	bra.uni 	$L__BB3_2681;
$L__BB3_2680:
	ld.shared.u32 	%r8248, [%r6+8408];
	ld.shared.u32 	%r8249, [%r8+23088];
	add.s32 	%r8250, %r8249, %r8248;
	min.s32 	%r9401, %r9389, %r8250;
$L__BB3_2681:
	st.shared.u32 	[%r7+8112], %r9401;
	@%p1 bra 	$L__BB3_2683;
	ld.shared.u32 	%r8251, [%r5+8408];
	ld.shared.u32 	%r8252, [%r9+23244];
	add.s32 	%r8253, %r8252, %r8251;
	min.s32 	%r9402, %r9390, %r8253;
	bra.uni 	$L__BB3_2684;
$L__BB3_2683:
	ld.shared.u32 	%r8254, [%r6+8408];
	ld.shared.u32 	%r8255, [%r8+23244];
	add.s32 	%r8256, %r8255, %r8254;
	min.s32 	%r9402, %r9390, %r8256;
$L__BB3_2684:
	st.shared.u32 	[%r7+8268], %r9402;
	@%p1 bra 	$L__BB3_2686;
	ld.shared.u32 	%r8257, [%r5+12464];
	ld.shared.u32 	%r8258, [%r9+23088];
	add.s32 	%r8259, %r8258, %r8257;
	min.s32 	%r9403, %r9391, %r8259;
	bra.uni 	$L__BB3_2687;
$L__BB3_2686:
	ld.shared.u32 	%r8260, [%r6+12464];
	ld.shared.u32 	%r8261, [%r8+23088];
	add.s32 	%r8262, %r8261, %r8260;
	min.s32 	%r9403, %r9391, %r8262;
$L__BB3_2687:
	st.shared.u32 	[%r7+12168], %r9403;
	@%p1 bra 	$L__BB3_2689;
	ld.shared.u32 	%r8263, [%r5+12464];
	ld.shared.u32 	%r8264, [%r9+23244];
	add.s32 	%r8265, %r8264, %r8263;
	min.s32 	%r9404, %r9392, %r8265;
	bra.uni 	$L__BB3_2690;
$L__BB3_2689:
	ld.shared.u32 	%r8266, [%r6+12464];
	ld.shared.u32 	%r8267, [%r8+23244];
	add.s32 	%r8268, %r8267, %r8266;
	min.s32 	%r9404, %r9392, %r8268;
$L__BB3_2690:
	st.shared.u32 	[%r7+12324], %r9404;
	@%p1 bra 	$L__BB3_2692;
	ld.shared.u32 	%r8269, [%r5+16520];
	ld.shared.u32 	%r8270, [%r9+23088];
	add.s32 	%r8271, %r8270, %r8269;
	min.s32 	%r9405, %r9393, %r8271;
	bra.uni 	$L__BB3_2693;
$L__BB3_2692:
	ld.shared.u32 	%r8272, [%r6+16520];
	ld.shared.u32 	%r8273, [%r8+23088];
	add.s32 	%r8274, %r8273, %r8272;
	min.s32 	%r9405, %r9393, %r8274;
$L__BB3_2693:
	st.shared.u32 	[%r7+16224], %r9405;
	@%p1 bra 	$L__BB3_2695;
	ld.shared.u32 	%r8275, [%r5+16520];
	ld.shared.u32 	%r8276, [%r9+23244];
	add.s32 	%r8277, %r8276, %r8275;
	min.s32 	%r9406, %r9394, %r8277;
	bra.uni 	$L__BB3_2696;
$L__BB3_2695:
	ld.shared.u32 	%r8278, [%r6+16520];
	ld.shared.u32 	%r8279, [%r8+23244];
	add.s32 	%r8280, %r8279, %r8278;
	min.s32 	%r9406, %r9394, %r8280;
$L__BB3_2696:
	st.shared.u32 	[%r7+16380], %r9406;
	@%p1 bra 	$L__BB3_2698;
	ld.shared.u32 	%r8281, [%r5+20576];
	ld.shared.u32 	%r8282, [%r9+23088];
	add.s32 	%r8283, %r8282, %r8281;
	min.s32 	%r9407, %r9395, %r8283;
	bra.uni 	$L__BB3_2699;
$L__BB3_2698:
	ld.shared.u32 	%r8284, [%r6+20576];
	ld.shared.u32 	%r8285, [%r8+23088];
	add.s32 	%r8286, %r8285, %r8284;
	min.s32 	%r9407, %r9395, %r8286;
$L__BB3_2699:
	st.shared.u32 	[%r7+20280], %r9407;
	@%p1 bra 	$L__BB3_2701;
	ld.shared.u32 	%r8287, [%r5+20576];
	ld.shared.u32 	%r8288, [%r9+23244];
	add.s32 	%r8289, %r8288, %r8287;
	min.s32 	%r9408, %r9396, %r8289;
	bra.uni 	$L__BB3_2702;
$L__BB3_2701:
	ld.shared.u32 	%r8290, [%r6+20576];
	ld.shared.u32 	%r8291, [%r8+23244];
	add.s32 	%r8292, %r8291, %r8290;
	min.s32 	%r9408, %r9396, %r8292;
$L__BB3_2702:
	st.shared.u32 	[%r7+20436], %r9408;
	@%p1 bra 	$L__BB3_2704;
	ld.shared.u32 	%r8293, [%r5+300];
	ld.shared.u32 	%r8294, [%r9+23400];
	add.s32 	%r8295, %r8294, %r8293;
	min.s32 	%r9409, %r9397, %r8295;
	bra.uni 	$L__BB3_2705;
$L__BB3_2704:
	ld.shared.u32 	%r8296, [%r6+300];
	ld.shared.u32 	%r8297, [%r8+23400];
	add.s32 	%r8298, %r8297, %r8296;
	min.s32 	%r9409, %r9397, %r8298;
$L__BB3_2705:
	st.shared.u32 	[%r7], %r9409;
	@%p1 bra 	$L__BB3_2707;
	ld.shared.u32 	%r8299, [%r5+300];
	ld.shared.u32 	%r8300, [%r9+23556];
	add.s32 	%r8301, %r8300, %r8299;
	min.s32 	%r9410, %r9398, %r8301;
	bra.uni 	$L__BB3_2708;
$L__BB3_2707:
	ld.shared.u32 	%r8302, [%r6+300];
	ld.shared.u32 	%r8303, [%r8+23556];
	add.s32 	%r8304, %r8303, %r8302;
	min.s32 	%r9410, %r9398, %r8304;
$L__BB3_2708:
	st.shared.u32 	[%r7+156], %r9410;
	@%p1 bra 	$L__BB3_2710;
	ld.shared.u32 	%r8305, [%r5+4356];
	ld.shared.u32 	%r8306, [%r9+23400];
	add.s32 	%r8307, %r8306, %r8305;
	min.s32 	%r9411, %r9399, %r8307;
	bra.uni 	$L__BB3_2711;
$L__BB3_2710:
	ld.shared.u32 	%r8308, [%r6+4356];
	ld.shared.u32 	%r8309, [%r8+23400];
	add.s32 	%r8310, %r8309, %r8308;
	min.s32 	%r9411, %r9399, %r8310;
$L__BB3_2711:
	st.shared.u32 	[%r7+4056], %r9411;
	@%p1 bra 	$L__BB3_2713;
	ld.shared.u32 	%r8311, [%r5+4356];
	ld.shared.u32 	%r8312, [%r9+23556];
	add.s32 	%r8313, %r8312, %r8311;
	min.s32 	%r9412, %r9400, %r8313;
	bra.uni 	$L__BB3_2714;
$L__BB3_2713:
	ld.shared.u32 	%r8314, [%r6+4356];
	ld.shared.u32 	%r8315, [%r8+23556];
	add.s32 	%r8316, %r8315, %r8314;
	min.s32 	%r9412, %r9400, %r8316;
$L__BB3_2714:
	st.shared.u32 	[%r7+4212], %r9412;
	@%p1 bra 	$L__BB3_2716;
	ld.shared.u32 	%r8317, [%r5+8412];
	ld.shared.u32 	%r8318, [%r9+23400];
	add.s32 	%r8319, %r8318, %r8317;
	min.s32 	%r9413, %r9401, %r8319;
	bra.uni 	$L__BB3_2717;
$L__BB3_2716:
	ld.shared.u32 	%r8320, [%r6+8412];
	ld.shared.u32 	%r8321, [%r8+23400];
	add.s32 	%r8322, %r8321, %r8320;
	min.s32 	%r9413, %r9401, %r8322;
$L__BB3_2717:
	st.shared.u32 	[%r7+8112], %r9413;
	@%p1 bra 	$L__BB3_2719;
	ld.shared.u32 	%r8323, [%r5+8412];
	ld.shared.u32 	%r8324, [%r9+23556];
	add.s32 	%r8325, %r8324, %r8323;
	min.s32 	%r9414, %r9402, %r8325;
	bra.uni 	$L__BB3_2720;
$L__BB3_2719:
	ld.shared.u32 	%r8326, [%r6+8412];
	ld.shared.u32 	%r8327, [%r8+23556];
	add.s32 	%r8328, %r8327, %r8326;
	min.s32 	%r9414, %r9402, %r8328;
$L__BB3_2720:
	st.shared.u32 	[%r7+8268], %r9414;
	@%p1 bra 	$L__BB3_2722;
	ld.shared.u32 	%r8329, [%r5+12468];
	ld.shared.u32 	%r8330, [%r9+23400];
	add.s32 	%r8331, %r8330, %r8329;
	min.s32 	%r9415, %r9403, %r8331;
	bra.uni 	$L__BB3_2723;
$L__BB3_2722:
	ld.shared.u32 	%r8332, [%r6+12468];
	ld.shared.u32 	%r8333, [%r8+23400];
	add.s32 	%r8334, %r8333, %r8332;
	min.s32 	%r9415, %r9403, %r8334;
$L__BB3_2723:
	st.shared.u32 	[%r7+12168], %r9415;
	@%p1 bra 	$L__BB3_2725;
	ld.shared.u32 	%r8335, [%r5+12468];
	ld.shared.u32 	%r8336, [%r9+23556];
	add.s32 	%r8337, %r8336, %r8335;
	min.s32 	%r9416, %r9404, %r8337;
	bra.uni 	$L__BB3_2726;
$L__BB3_2725:
	ld.shared.u32 	%r8338, [%r6+12468];
	ld.shared.u32 	%r8339, [%r8+23556];
	add.s32 	%r8340, %r8339, %r8338;
	min.s32 	%r9416, %r9404, %r8340;
$L__BB3_2726:
	st.shared.u32 	[%r7+12324], %r9416;
	@%p1 bra 	$L__BB3_2728;
	ld.shared.u32 	%r8341, [%r5+16524];
	ld.shared.u32 	%r8342, [%r9+23400];
	add.s32 	%r8343, %r8342, %r8341;
	min.s32 	%r9417, %r9405, %r8343;
	bra.uni 	$L__BB3_2729;
$L__BB3_2728:
	ld.shared.u32 	%r8344, [%r6+16524];
	ld.shared.u32 	%r8345, [%r8+23400];
	add.s32 	%r8346, %r8345, %r8344;
	min.s32 	%r9417, %r9405, %r8346;
$L__BB3_2729:
	st.shared.u32 	[%r7+16224], %r9417;
	@%p1 bra 	$L__BB3_2731;
	ld.shared.u32 	%r8347, [%r5+16524];
	ld.shared.u32 	%r8348, [%r9+23556];
	add.s32 	%r8349, %r8348, %r8347;
	min.s32 	%r9418, %r9406, %r8349;
	bra.uni 	$L__BB3_2732;
$L__BB3_2731:
	ld.shared.u32 	%r8350, [%r6+16524];
	ld.shared.u32 	%r8351, [%r8+23556];
	add.s32 	%r8352, %r8351, %r8350;
	min.s32 	%r9418, %r9406, %r8352;
$L__BB3_2732:
	st.shared.u32 	[%r7+16380], %r9418;
	@%p1 bra 	$L__BB3_2734;
	ld.shared.u32 	%r8353, [%r5+20580];
	ld.shared.u32 	%r8354, [%r9+23400];
	add.s32 	%r8355, %r8354, %r8353;
	min.s32 	%r9419, %r9407, %r8355;
	bra.uni 	$L__BB3_2735;
$L__BB3_2734:
	ld.shared.u32 	%r8356, [%r6+20580];
	ld.shared.u32 	%r8357, [%r8+23400];
	add.s32 	%r8358, %r8357, %r8356;
	min.s32 	%r9419, %r9407, %r8358;
$L__BB3_2735:
	st.shared.u32 	[%r7+20280], %r9419;
	@%p1 bra 	$L__BB3_2737;
	ld.shared.u32 	%r8359, [%r5+20580];
	ld.shared.u32 	%r8360, [%r9+23556];
	add.s32 	%r8361, %r8360, %r8359;
	min.s32 	%r9420, %r9408, %r8361;
	bra.uni 	$L__BB3_2738;
$L__BB3_2737:
	ld.shared.u32 	%r8362, [%r6+20580];
	ld.shared.u32 	%r8363, [%r8+23556];
	add.s32 	%r8364, %r8363, %r8362;
	min.s32 	%r9420, %r9408, %r8364;
$L__BB3_2738:
	st.shared.u32 	[%r7+20436], %r9420;
	@%p1 bra 	$L__BB3_2740;
	ld.shared.u32 	%r8365, [%r5+304];
	ld.shared.u32 	%r8366, [%r9+23712];
	add.s32 	%r8367, %r8366, %r8365;
	min.s32 	%r9421, %r9409, %r8367;
	bra.uni 	$L__BB3_2741;
$L__BB3_2740:
	ld.shared.u32 	%r8368, [%r6+304];
	ld.shared.u32 	%r8369, [%r8+23712];
	add.s32 	%r8370, %r8369, %r8368;
	min.s32 	%r9421, %r9409, %r8370;
$L__BB3_2741:
	st.shared.u32 	[%r7], %r9421;
	@%p1 bra 	$L__BB3_2743;
	ld.shared.u32 	%r8371, [%r5+304];
	ld.shared.u32 	%r8372, [%r9+23868];
	add.s32 	%r8373, %r8372, %r8371;
	min.s32 	%r9422, %r9410, %r8373;
	bra.uni 	$L__BB3_2744;
$L__BB3_2743:
	ld.shared.u32 	%r8374, [%r6+304];
	ld.shared.u32 	%r8375, [%r8+23868];
	add.s32 	%r8376, %r8375, %r8374;
	min.s32 	%r9422, %r9410, %r8376;
$L__BB3_2744:
	st.shared.u32 	[%r7+156], %r9422;
	@%p1 bra 	$L__BB3_2746;
	ld.shared.u32 	%r8377, [%r5+4360];
	ld.shared.u32 	%r8378, [%r9+23712];
	add.s32 	%r8379, %r8378, %r8377;
	min.s32 	%r9423, %r9411, %r8379;
	bra.uni 	$L__BB3_2747;
$L__BB3_2746:
	ld.shared.u32 	%r8380, [%r6+4360];
	ld.shared.u32 	%r8381, [%r8+23712];
	add.s32 	%r8382, %r8381, %r8380;
	min.s32 	%r9423, %r9411, %r8382;
$L__BB3_2747:
	st.shared.u32 	[%r7+4056], %r9423;
	@%p1 bra 	$L__BB3_2749;
	ld.shared.u32 	%r8383, [%r5+4360];
	ld.shared.u32 	%r8384, [%r9+23868];
	add.s32 	%r8385, %r8384, %r8383;
	min.s32 	%r9424, %r9412, %r8385;
	bra.uni 	$L__BB3_2750;
$L__BB3_2749:
	ld.shared.u32 	%r8386, [%r6+4360];
	ld.shared.u32 	%r8387, [%r8+23868];
	add.s32 	%r8388, %r8387, %r8386;
	min.s32 	%r9424, %r9412, %r8388;
$L__BB3_2750:
	st.shared.u32 	[%r7+4212], %r9424;
	@%p1 bra 	$L__BB3_2752;
	ld.shared.u32 	%r8389, [%r5+8416];
	ld.shared.u32 	%r8390, [%r9+23712];
	add.s32 	%r8391, %r8390, %r8389;
	min.s32 	%r9425, %r9413, %r8391;
	bra.uni 	$L__BB3_2753;
$L__BB3_2752:
	ld.shared.u32 	%r8392, [%r6+8416];
	ld.shared.u32 	%r8393, [%r8+23712];
	add.s32 	%r8394, %r8393, %r8392;
	min.s32 	%r9425, %r9413, %r8394;
$L__BB3_2753:
	st.shared.u32 	[%r7+8112], %r9425;
	@%p1 bra 	$L__BB3_2755;
	ld.shared.u32 	%r8395, [%r5+8416];
	ld.shared.u32 	%r8396, [%r9+23868];
	add.s32 	%r8397, %r8396, %r8395;
	min.s32 	%r9426, %r9414, %r8397;
	bra.uni 	$L__BB3_2756;
$L__BB3_2755:
	ld.shared.u32 	%r8398, [%r6+8416];
	ld.shared.u32 	%r8399, [%r8+23868];
	add.s32 	%r8400, %r8399, %r8398;
	min.s32 	%r9426, %r9414, %r8400;
$L__BB3_2756:
	st.shared.u32 	[%r7+8268], %r9426;
	@%p1 bra 	$L__BB3_2758;
	ld.shared.u32 	%r8401, [%r5+12472];
	ld.shared.u32 	%r8402, [%r9+23712];
	add.s32 	%r8403, %r8402, %r8401;
	min.s32 	%r9427, %r9415, %r8403;
	bra.uni 	$L__BB3_2759;
$L__BB3_2758:
	ld.shared.u32 	%r8404, [%r6+12472];
	ld.shared.u32 	%r8405, [%r8+23712];
	add.s32 	%r8406, %r8405, %r8404;
	min.s32 	%r9427, %r9415, %r8406;
$L__BB3_2759:
	st.shared.u32 	[%r7+12168], %r9427;
	@%p1 bra 	$L__BB3_2761;
	ld.shared.u32 	%r8407, [%r5+12472];
	ld.shared.u32 	%r8408, [%r9+23868];
	add.s32 	%r8409, %r8408, %r8407;
	min.s32 	%r9428, %r9416, %r8409;
	bra.uni 	$L__BB3_2762;
$L__BB3_2761:
	ld.shared.u32 	%r8410, [%r6+12472];
	ld.shared.u32 	%r8411, [%r8+23868];
	add.s32 	%r8412, %r8411, %r8410;
	min.s32 	%r9428, %r9416, %r8412;
$L__BB3_2762:
	st.shared.u32 	[%r7+12324], %r9428;
	@%p1 bra 	$L__BB3_2764;
	ld.shared.u32 	%r8413, [%r5+16528];
	ld.shared.u32 	%r8414, [%r9+23712];
	add.s32 	%r8415, %r8414, %r8413;
	min.s32 	%r9429, %r9417, %r8415;
	bra.uni 	$L__BB3_2765;
$L__BB3_2764:
	ld.shared.u32 	%r8416, [%r6+16528];
	ld.shared.u32 	%r8417, [%r8+23712];
	add.s32 	%r8418, %r8417, %r8416;
	min.s32 	%r9429, %r9417, %r8418;
$L__BB3_2765:
	st.shared.u32 	[%r7+16224], %r9429;
	@%p1 bra 	$L__BB3_2767;
	ld.shared.u32 	%r8419, [%r5+16528];
	ld.shared.u32 	%r8420, [%r9+23868];
	add.s32 	%r8421, %r8420, %r8419;
	min.s32 	%r9430, %r9418, %r8421;
	bra.uni 	$L__BB3_2768;
$L__BB3_2767:
	ld.shared.u32 	%r8422, [%r6+16528];
	ld.shared.u32 	%r8423, [%r8+23868];
	add.s32 	%r8424, %r8423, %r8422;
	min.s32 	%r9430, %r9418, %r8424;
$L__BB3_2768:
	st.shared.u32 	[%r7+16380], %r9430;
	@%p1 bra 	$L__BB3_2770;
	ld.shared.u32 	%r8425, [%r5+20584];
	ld.shared.u32 	%r8426, [%r9+23712];
	add.s32 	%r8427, %r8426, %r8425;
	min.s32 	%r9431, %r9419, %r8427;
	bra.uni 	$L__BB3_2771;
$L__BB3_2770:
	ld.shared.u32 	%r8428, [%r6+20584];
	ld.shared.u32 	%r8429, [%r8+23712];
	add.s32 	%r8430, %r8429, %r8428;
	min.s32 	%r9431, %r9419, %r8430;
$L__BB3_2771:
	st.shared.u32 	[%r7+20280], %r9431;
	@%p1 bra 	$L__BB3_2773;
	ld.shared.u32 	%r8431, [%r5+20584];
	ld.shared.u32 	%r8432, [%r9+23868];
	add.s32 	%r8433, %r8432, %r8431;
	min.s32 	%r9432, %r9420, %r8433;
	bra.uni 	$L__BB3_2774;
$L__BB3_2773:
	ld.shared.u32 	%r8434, [%r6+20584];
	ld.shared.u32 	%r8435, [%r8+23868];
	add.s32 	%r8436, %r8435, %r8434;
	min.s32 	%r9432, %r9420, %r8436;
$L__BB3_2774:
	st.shared.u32 	[%r7+20436], %r9432;
	@%p1 bra 	$L__BB3_2776;
	ld.shared.u32 	%r8437, [%r5+308];
	ld.shared.u32 	%r8438, [%r9+24024];
	add.s32 	%r8439, %r8438, %r8437;
	min.s32 	%r9433, %r9421, %r8439;
	bra.uni 	$L__BB3_2777;
$L__BB3_2776:
	ld.shared.u32 	%r8440, [%r6+308];
	ld.shared.u32 	%r8441, [%r8+24024];
	add.s32 	%r8442, %r8441, %r8440;
	min.s32 	%r9433, %r9421, %r8442;
$L__BB3_2777:
	st.shared.u32 	[%r7], %r9433;
	@%p1 bra 	$L__BB3_2779;
	ld.shared.u32 	%r8443, [%r5+308];
	ld.shared.u32 	%r8444, [%r9+24180];
	add.s32 	%r8445, %r8444, %r8443;
	min.s32 	%r9434, %r9422, %r8445;
	bra.uni 	$L__BB3_2780;
$L__BB3_2779:
	ld.shared.u32 	%r8446, [%r6+308];
	ld.shared.u32 	%r8447, [%r8+24180];
	add.s32 	%r8448, %r8447, %r8446;
	min.s32 	%r9434, %r9422, %r8448;
$L__BB3_2780:
	st.shared.u32 	[%r7+156], %r9434;
	@%p1 bra 	$L__BB3_2782;
	ld.shared.u32 	%r8449, [%r5+4364];
	ld.shared.u32 	%r8450, [%r9+24024];
	add.s32 	%r8451, %r8450, %r8449;
	min.s32 	%r9435, %r9423, %r8451;
	bra.uni 	$L__BB3_2783;
$L__BB3_2782:
	ld.shared.u32 	%r8452, [%r6+4364];
	ld.shared.u32 	%r8453, [%r8+24024];
	add.s32 	%r8454, %r8453, %r8452;
	min.s32 	%r9435, %r9423, %r8454;
$L__BB3_2783:
	st.shared.u32 	[%r7+4056], %r9435;
	@%p1 bra 	$L__BB3_2785;
	ld.shared.u32 	%r8455, [%r5+4364];
	ld.shared.u32 	%r8456, [%r9+24180];
	add.s32 	%r8457, %r8456, %r8455;
	min.s32 	%r9436, %r9424, %r8457;
	bra.uni 	$L__BB3_2786;
$L__BB3_2785:
	ld.shared.u32 	%r8458, [%r6+4364];
	ld.shared.u32 	%r8459, [%r8+24180];
	add.s32 	%r8460, %r8459, %r8458;
	min.s32 	%r9436, %r9424, %r8460;
$L__BB3_2786:
	st.shared.u32 	[%r7+4212], %r9436;
	@%p1 bra 	$L__BB3_2788;
	ld.shared.u32 	%r8461, [%r5+8420];
	ld.shared.u32 	%r8462, [%r9+24024];
	add.s32 	%r8463, %r8462, %r8461;
	min.s32 	%r9437, %r9425, %r8463;
	bra.uni 	$L__BB3_2789;
$L__BB3_2788:
	ld.shared.u32 	%r8464, [%r6+8420];
	ld.shared.u32 	%r8465, [%r8+24024];
	add.s32 	%r8466, %r8465, %r8464;
	min.s32 	%r9437, %r9425, %r8466;
$L__BB3_2789:
	st.shared.u32 	[%r7+8112], %r9437;
	@%p1 bra 	$L__BB3_2791;
	ld.shared.u32 	%r8467, [%r5+8420];
	ld.shared.u32 	%r8468, [%r9+24180];
	add.s32 	%r8469, %r8468, %r8467;
	min.s32 	%r9438, %r9426, %r8469;
	bra.uni 	$L__BB3_2792;
$L__BB3_2791:
	ld.shared.u32 	%r8470, [%r6+8420];
	ld.shared.u32 	%r8471, [%r8+24180];
	add.s32 	%r8472, %r8471, %r8470;
	min.s32 	%r9438, %r9426, %r8472;
$L__BB3_2792:
	st.shared.u32 	[%r7+8268], %r9438;
	@%p1 bra 	$L__BB3_2794;
	ld.shared.u32 	%r8473, [%r5+12476];
	ld.shared.u32 	%r8474, [%r9+24024];
	add.s32 	%r8475, %r8474, %r8473;
	min.s32 	%r9439, %r9427, %r8475;
	bra.uni 	$L__BB3_2795;
$L__BB3_2794:
	ld.shared.u32 	%r8476, [%r6+12476];
	ld.shared.u32 	%r8477, [%r8+24024];
	add.s32 	%r8478, %r8477, %r8476;
	min.s32 	%r9439, %r9427, %r8478;
$L__BB3_2795:
	st.shared.u32 	[%r7+12168], %r9439;
	@%p1 bra 	$L__BB3_2797;
	ld.shared.u32 	%r8479, [%r5+12476];
	ld.shared.u32 	%r8480, [%r9+24180];
	add.s32 	%r8481, %r8480, %r8479;
	min.s32 	%r9440, %r9428, %r8481;
	bra.uni 	$L__BB3_2798;
$L__BB3_2797:
	ld.shared.u32 	%r8482, [%r6+12476];
	ld.shared.u32 	%r8483, [%r8+24180];
	add.s32 	%r8484, %r8483, %r8482;
	min.s32 	%r9440, %r9428, %r8484;
$L__BB3_2798:
	st.shared.u32 	[%r7+12324], %r9440;
	@%p1 bra 	$L__BB3_2800;
	ld.shared.u32 	%r8485, [%r5+16532];
	ld.shared.u32 	%r8486, [%r9+24024];
	add.s32 	%r8487, %r8486, %r8485;
	min.s32 	%r9441, %r9429, %r8487;
	bra.uni 	$L__BB3_2801;
$L__BB3_2800:
	ld.shared.u32 	%r8488, [%r6+16532];
	ld.shared.u32 	%r8489, [%r8+24024];
	add.s32 	%r8490, %r8489, %r8488;
	min.s32 	%r9441, %r9429, %r8490;
$L__BB3_2801:
	st.shared.u32 	[%r7+16224], %r9441;
	@%p1 bra 	$L__BB3_2803;
	ld.shared.u32 	%r8491, [%r5+16532];
	ld.shared.u32 	%r8492, [%r9+24180];
	add.s32 	%r8493, %r8492, %r8491;
	min.s32 	%r9442, %r9430, %r8493;
	bra.uni 	$L__BB3_2804;
$L__BB3_2803:
	ld.shared.u32 	%r8494, [%r6+16532];
	ld.shared.u32 	%r8495, [%r8+24180];
	add.s32 	%r8496, %r8495, %r8494;
	min.s32 	%r9442, %r9430, %r8496;
$L__BB3_2804:
	st.shared.u32 	[%r7+16380], %r9442;
	@%p1 bra 	$L__BB3_2806;
	ld.shared.u32 	%r8497, [%r5+20588];
	ld.shared.u32 	%r8498, [%r9+24024];
	add.s32 	%r8499, %r8498, %r8497;
	min.s32 	%r9443, %r9431, %r8499;
	bra.uni 	$L__BB3_2807;
$L__BB3_2806:
	ld.shared.u32 	%r8500, [%r6+20588];
	ld.shared.u32 	%r8501, [%r8+24024];
	add.s32 	%r8502, %r8501, %r8500;
	min.s32 	%r9443, %r9431, %r8502;
$L__BB3_2807:
	st.shared.u32 	[%r7+20280], %r9443;
	@%p1 bra 	$L__BB3_2809;
	ld.shared.u32 	%r8503, [%r5+20588];
	ld.shared.u32 	%r8504, [%r9+24180];
	add.s32 	%r8505, %r8504, %r8503;
	min.s32 	%r9444, %r9432, %r8505;
	bra.uni 	$L__BB3_2810;
$L__BB3_2809:
	ld.shared.u32 	%r8506, [%r6+20588];
	ld.shared.u32 	%r8507, [%r8+24180];
	add.s32 	%r8508, %r8507, %r8506;
	min.s32 	%r9444, %r9432, %r8508;
$L__BB3_2810:
	st.shared.u32 	[%r7+20436], %r9444;
	st.global.u32 	[%rd1], %r9433;
	st.global.u32 	[%rd1+156], %r9434;
	st.global.u32 	[%rd2], %r9435;
	st.global.u32 	[%rd2+156], %r9436;
	st.global.u32 	[%rd3], %r9437;
	st.global.u32 	[%rd3+156], %r9438;
	st.global.u32 	[%rd4], %r9439;
	st.global.u32 	[%rd4+156], %r9440;
	st.global.u32 	[%rd5], %r9441;
	st.global.u32 	[%rd5+156], %r9442;
	st.global.u32 	[%rd6], %r9443;
	st.global.u32 	[%rd6+156], %r9444;
$L__BB3_2811:
	ret;

}
	// .globl	_Z10phase3_calPiiiiiii
.visible .entry _Z10phase3_calPiiiiiii(
	.param .u64 .ptr .align 1 _Z10phase3_calPiiiiiii_param_0,
	.param .u32 _Z10phase3_calPiiiiiii_param_1,
	.param .u32 _Z10phase3_calPiiiiiii_param_2,
	.param .u32 _Z10phase3_calPiiiiiii_param_3,
	.param .u32 _Z10phase3_calPiiiiiii_param_4,
	.param .u32 _Z10phase3_calPiiiiiii_param_5,
	.param .u32 _Z10phase3_calPiiiiiii_param_6
)
{
	.reg .pred 	%p<8>;
	.reg .b32 	%r<2589>;
	.reg .b64 	%rd<40>;
	// demoted variable
	.shared .align 4 .b8 _ZZ10phase3_calPiiiiiiiE11S_pivot_row[24336];
	// demoted variable
	.shared .align 4 .b8 _ZZ10phase3_calPiiiiiiiE11S_pivot_col[24336];
	ld.param.u32 	%r5, [_Z10phase3_calPiiiiiii_param_3];
	ld.param.u32 	%r6, [_Z10phase3_calPiiiiiii_param_5];
	ld.param.u32 	%r7, [_Z10phase3_calPiiiiiii_param_6];
	mov.u32 	%r1, %ctaid.y;
	mov.u32 	%r2, %ctaid.x;
	setp.eq.s32 	%p1, %r1, %r5;
	setp.eq.s32 	%p2, %r2, %r5;
	or.pred  	%p3, %p1, %p2;
	@%p3 bra 	$L__BB4_4;
	setp.lt.s32 	%p4, %r1, %r6;
	setp.ge.s32 	%p5, %r1, %r7;
	or.pred  	%p6, %p4, %p5;
	@%p6 bra 	$L__BB4_4;
	mov.u32 	%r8, %tid.x;
	mov.u32 	%r9, %tid.y;
	max.u32 	%r10, %r8, %r9;
	setp.gt.u32 	%p7, %r10, 77;
	@%p7 bra 	$L__BB4_4;
	ld.param.u32 	%r2588, [_Z10phase3_calPiiiiiii_param_3];
	ld.param.u32 	%r2587, [_Z10phase3_calPiiiiiii_param_1];
	ld.param.u64 	%rd39, [_Z10phase3_calPiiiiiii_param_0];
	cvta.to.global.u64 	%rd2, %rd39;
	mov.u32 	%r11, %tid.x;
	mad.lo.s32 	%r12, %r2, 78, %r11;
	mad.lo.s32 	%r13, %r1, 78, %r9;
	mul.lo.s32 	%r14, %r2588, 78;
	add.s32 	%r15, %r14, %r9;
	mul.lo.s32 	%r16, %r13, %r2587;
	add.s32 	%r17, %r16, %r14;
	add.s32 	%r18, %r16, %r12;
	mul.lo.s32 	%r19, %r9, 312;
	mov.u32 	%r20, _ZZ10phase3_calPiiiiiiiE11S_pivot_col;
	add.s32 	%r21, %r20, %r19;
	mov.u32 	%r22, _ZZ10phase3_calPiiiiiiiE11S_pivot_row;
	mad.lo.s32 	%r23, %r15, %r2587, %r12;
	mul.wide.s32 	%rd3, %r23, 4;
	add.s64 	%rd4, %rd2, %rd3;
	ld.global.u32 	%r24, [%rd4];
	shl.b32 	%r25, %r11, 2;
	add.s32 	%r26, %r22, %r25;
	add.s32 	%r27, %r26, %r19;
	st.shared.u32 	[%r27], %r24;
	add.s32 	%r28, %r17, %r11;
	mul.wide.s32 	%rd5, %r28, 4;
	add.s64 	%rd6, %rd2, %rd5;
	ld.global.u32 	%r29, [%rd6];
	add.s32 	%r30, %r21, %r25;
	st.shared.u32 	[%r30], %r29;
	mul.wide.s32 	%rd7, %r18, 4;
	add.s64 	%rd8, %rd2, %rd7;
	ld.global.u32 	%r31, [%rd8];
	ld.global.u32 	%r32, [%rd4+156];
	st.shared.u32 	[%r27+156], %r32;
	ld.global.u32 	%r33, [%rd6+156];
	st.shared.u32 	[%r30+156], %r33;
	ld.global.u32 	%r34, [%rd8+156];
	mul.lo.s32 	%r35, %r2587, 13;
	add.s32 	%r36, %r16, %r35;
	add.s32 	%r37, %r36, %r14;
	add.s32 	%r38, %r36, %r12;
	add.s32 	%r39, %r23, %r35;
	mul.wide.s32 	%rd9, %r39, 4;
	add.s64 	%rd10, %rd2, %rd9;
	ld.global.u32 	%r40, [%rd10];
	st.shared.u32 	[%r27+4056], %r40;
	add.s32 	%r41, %r37, %r11;
	mul.wide.s32 	%rd11, %r41, 4;
	add.s64 	%rd12, %rd2, %rd11;
	ld.global.u32 	%r42, [%rd12];
	st.shared.u32 	[%r30+4056], %r42;
	mul.wide.s32 	%rd13, %r38, 4;
	add.s64 	%rd14, %rd2, %rd13;
	ld.global.u32 	%r43, [%rd14];
	ld.global.u32 	%r44, [%rd10+156];
	st.shared.u32 	[%r27+4212], %r44;
	ld.global.u32 	%r45, [%rd12+156];
	st.shared.u32 	[%r30+4212], %r45;
	ld.global.u32 	%r46, [%rd14+156];
	add.s32 	%r47, %r36, %r35;
	add.s32 	%r48, %r47, %r14;
	add.s32 	%r49, %r47, %r12;
	add.s32 	%r50, %r39, %r35;
	mul.wide.s32 	%rd15, %r50, 4;
	add.s64 	%rd16, %rd2, %rd15;
	ld.global.u32 	%r51, [%rd16];
	st.shared.u32 	[%r27+8112], %r51;
	add.s32 	%r52, %r48, %r11;
	mul.wide.s32 	%rd17, %r52, 4;
	add.s64 	%rd18, %rd2, %rd17;
	ld.global.u32 	%r53, [%rd18];
	st.shared.u32 	[%r30+8112], %r53;
	mul.wide.s32 	%rd19, %r49, 4;
	add.s64 	%rd20, %rd2, %rd19;
	ld.global.u32 	%r54, [%rd20];
	ld.global.u32 	%r55, [%rd16+156];
	st.shared.u32 	[%r27+8268], %r55;
	ld.global.u32 	%r56, [%rd18+156];
	st.shared.u32 	[%r30+8268], %r56;
	ld.global.u32 	%r57, [%rd20+156];
	add.s32 	%r58, %r47, %r35;
	add.s32 	%r59, %r58, %r14;
	add.s32 	%r60, %r58, %r12;
	add.s32 	%r61, %r50, %r35;
	mul.wide.s32 	%rd21, %r61, 4;
	add.s64 	%rd22, %rd2, %rd21;
	ld.global.u32 	%r62, [%rd22];
	st.shared.u32 	[%r27+12168], %r62;
	add.s32 	%r63, %r59, %r11;
	mul.wide.s32 	%rd23, %r63, 4;
	add.s64 	%rd24, %rd2, %rd23;
	ld.global.u32 	%r64, [%rd24];
	st.shared.u32 	[%r30+12168], %r64;
	mul.wide.s32 	%rd25, %r60, 4;
	add.s64 	%rd26, %rd2, %rd25;
	ld.global.u32 	%r65, [%rd26];
	ld.global.u32 	%r66, [%rd22+156];
	st.shared.u32 	[%r27+12324], %r66;
	ld.global.u32 	%r67, [%rd24+156];
	st.shared.u32 	[%r30+12324], %r67;
	ld.global.u32 	%r68, [%rd26+156];
	add.s32 	%r69, %r58, %r35;
	add.s32 	%r70, %r69, %r14;
	add.s32 	%r71, %r69, %r12;
	add.s32 	%r72, %r61, %r35;
	mul.wide.s32 	%rd27, %r72, 4;
	add.s64 	%rd28, %rd2, %rd27;
	ld.global.u32 	%r73, [%rd28];
	st.shared.u32 	[%r27+16224], %r73;
	add.s32 	%r74, %r70, %r11;
	mul.wide.s32 	%rd29, %r74, 4;
	add.s64 	%rd30, %rd2, %rd29;
	ld.global.u32 	%r75, [%rd30];
	st.shared.u32 	[%r30+16224], %r75;
	mul.wide.s32 	%rd31, %r71, 4;
	add.s64 	%rd32, %rd2, %rd31;
	ld.global.u32 	%r76, [%rd32];
	ld.global.u32 	%r77, [%rd28+156];
	st.shared.u32 	[%r27+16380], %r77;
	ld.global.u32 	%r78, [%rd30+156];
	st.shared.u32 	[%r30+16380], %r78;
	ld.global.u32 	%r79, [%rd32+156];
	add.s32 	%r80, %r69, %r35;
	add.s32 	%r81, %r80, %r14;
	add.s32 	%r82, %r80, %r12;
	add.s32 	%r83, %r72, %r35;
	mul.wide.s32 	%rd33, %r83, 4;
	add.s64 	%rd34, %rd2, %rd33;
	ld.global.u32 	%r84, [%rd34];
	st.shared.u32 	[%r27+20280], %r84;
	add.s32 	%r85, %r81, %r11;
	mul.wide.s32 	%rd35, %r85, 4;
	add.s64 	%rd36, %rd2, %rd35;
	ld.global.u32 	%r86, [%rd36];
	st.shared.u32 	[%r30+20280], %r86;
	mul.wide.s32 	%rd37, %r82, 4;
	add.s64 	%rd38, %rd2, %rd37;
	ld.global.u32 	%r87, [%rd38];
	ld.global.u32 	%r88, [%rd34+156];
	st.shared.u32 	[%r27+20436], %r88;
	ld.global.u32 	%r89, [%rd36+156];
	st.shared.u32 	[%r30+20436], %r89;
	ld.global.u32 	%r90, [%rd38+156];
	bar.sync 	0;
	ld.shared.u32 	%r91, [%r21];
	ld.shared.u32 	%r92, [%r26];
	add.s32 	%r93, %r92, %r91;
	min.s32 	%r94, %r31, %r93;
	ld.shared.u32 	%r95, [%r26+156];
	add.s32 	%r96, %r95, %r91;
	min.s32 	%r97, %r34, %r96;
	ld.shared.u32 	%r98, [%r21+4056];
	add.s32 	%r99, %r92, %r98;
	min.s32 	%r100, %r43, %r99;
	add.s32 	%r101, %r95, %r98;
	min.s32 	%r102, %r46, %r101;
	ld.shared.u32 	%r103, [%r21+8112];
	add.s32 	%r104, %r92, %r103;
	min.s32 	%r105, %r54, %r104;
	add.s32 	%r106, %r95, %r103;
	min.s32 	%r107, %r57, %r106;
	ld.shared.u32 	%r108, [%r21+12168];
	add.s32 	%r109, %r92, %r108;
	min.s32 	%r110, %r65, %r109;
	add.s32 	%r111, %r95, %r108;
	min.s32 	%r112, %r68, %r111;
	ld.shared.u32 	%r113, [%r21+16224];
	add.s32 	%r114, %r92, %r113;
	min.s32 	%r115, %r76, %r114;
	add.s32 	%r116, %r95, %r113;
	min.s32 	%r117, %r79, %r116;
	ld.shared.u32 	%r118, [%r21+20280];
	add.s32 	%r119, %r92, %r118;
	min.s32 	%r120, %r87, %r119;
	add.s32 	%r121, %r95, %r118;
	min.s32 	%r122, %r90, %r121;
	ld.shared.u32 	%r123, [%r21+4];
	ld.shared.u32 	%r124, [%r26+312];
	add.s32 	%r125, %r124, %r123;
	min.s32 	%r126, %r94, %r125;
	ld.shared.u32 	%r127, [%r26+468];
	add.s32 	%r128, %r127, %r123;
	min.s32 	%r129, %r97, %r128;
	ld.shared.u32 	%r130, [%r21+4060];
	add.s32 	%r131, %r124, %r130;
	min.s32 	%r132, %r100, %r131;
	add.s32 	%r133, %r127, %r130;
	min.s32 	%r134, %r102, %r133;
	ld.shared.u32 	%r135, [%r21+8116];
	add.s32 	%r136, %r124, %r135;
	min.s32 	%r137, %r105, %r136;
	add.s32 	%r138, %r127, %r135;
	min.s32 	%r139, %r107, %r138;
	ld.shared.u32 	%r140, [%r21+12172];
	add.s32 	%r141, %r124, %r140;
	min.s32 	%r142, %r110, %r141;
	add.s32 	%r143, %r127, %r140;
	min.s32 	%r144, %r112, %r143;
	ld.shared.u32 	%r145, [%r21+16228];
	add.s32 	%r146, %r124, %r145;
	min.s32 	%r147, %r115, %r146;
	add.s32 	%r148, %r127, %r145;
	min.s32 	%r149, %r117, %r148;
	ld.shared.u32 	%r150, [%r21+20284];
	add.s32 	%r151, %r124, %r150;
	min.s32 	%r152, %r120, %r151;
	add.s32 	%r153, %r127, %r150;
	min.s32 	%r154, %r122, %r153;
	ld.shared.u32 	%r155, [%r21+8];
	ld.shared.u32 	%r156, [%r26+624];
	add.s32 	%r157, %r156, %r155;
	min.s32 	%r158, %r126, %r157;
	ld.shared.u32 	%r159, [%r26+780];
	add.s32 	%r160, %r159, %r155;
	min.s32 	%r161, %r129, %r160;
	ld.shared.u32 	%r162, [%r21+4064];
	add.s32 	%r163, %r156, %r162;
	min.s32 	%r164, %r132, %r163;
	add.s32 	%r165, %r159, %r162;
	min.s32 	%r166, %r134, %r165;
	ld.shared.u32 	%r167, [%r21+8120];
	add.s32 	%r168, %r156, %r167;
	min.s32 	%r169, %r137, %r168;
	add.s32 	%r170, %r159, %r167;
	min.s32 	%r171, %r139, %r170;
	ld.shared.u32 	%r172, [%r21+12176];
	add.s32 	%r173, %r156, %r172;
	min.s32 	%r174, %r142, %r173;
	add.s32 	%r175, %r159, %r172;
	min.s32 	%r176, %r144, %r175;
	ld.shared.u32 	%r177, [%r21+16232];
	add.s32 	%r178, %r156, %r177;
	min.s32 	%r179, %r147, %r178;
	add.s32 	%r180, %r159, %r177;
	min.s32 	%r181, %r149, %r180;
	ld.shared.u32 	%r182, [%r21+20288];
	add.s32 	%r183, %r156, %r182;
	min.s32 	%r184, %r152, %r183;
	add.s32 	%r185, %r159, %r182;
	min.s32 	%r186, %r154, %r185;
	ld.shared.u32 	%r187, [%r21+12];
	ld.shared.u32 	%r188, [%r26+936];
	add.s32 	%r189, %r188, %r187;
	min.s32 	%r190, %r158, %r189;
	ld.shared.u32 	%r191, [%r26+1092];
	add.s32 	%r192, %r191, %r187;
	min.s32 	%r193, %r161, %r192;
	ld.shared.u32 	%r194, [%r21+4068];
	add.s32 	%r195, %r188, %r194;
	min.s32 	%r196, %r164, %r195;
	add.s32 	%r197, %r191, %r194;
	min.s32 	%r198, %r166, %r197;
	ld.shared.u32 	%r199, [%r21+8124];
	add.s32 	%r200, %r188, %r199;
	min.s32 	%r201, %r169, %r200;
	add.s32 	%r202, %r191, %r199;
	min.s32 	%r203, %r171, %r202;
	ld.shared.u32 	%r204, [%r21+12180];
	add.s32 	%r205, %r188, %r204;
	min.s32 	%r206, %r174, %r205;
	add.s32 	%r207, %r191, %r204;
	min.s32 	%r208, %r176, %r207;
	ld.shared.u32 	%r209, [%r21+16236];
	add.s32 	%r210, %r188, %r209;
	min.s32 	%r211, %r179, %r210;
	add.s32 	%r212, %r191, %r209;
	min.s32 	%r213, %r181, %r212;
	ld.shared.u32 	%r214, [%r21+20292];
	add.s32 	%r215, %r188, %r214;
	min.s32 	%r216, %r184, %r215;
	add.s32 	%r217, %r191, %r214;
	min.s32 	%r218, %r186, %r217;
	ld.shared.u32 	%r219, [%r21+16];
	ld.shared.u32 	%r220, [%r26+1248];
	add.s32 	%r221, %r220, %r219;
	min.s32 	%r222, %r190, %r221;
	ld.shared.u32 	%r223, [%r26+1404];
	add.s32 	%r224, %r223, %r219;
	min.s32 	%r225, %r193, %r224;
	ld.shared.u32 	%r226, [%r21+4072];
	add.s32 	%r227, %r220, %r226;
	min.s32 	%r228, %r196, %r227;
	add.s32 	%r229, %r223, %r226;
	min.s32 	%r230, %r198, %r229;
	ld.shared.u32 	%r231, [%r21+8128];
	add.s32 	%r232, %r220, %r231;
	min.s32 	%r233, %r201, %r232;
	add.s32 	%r234, %r223, %r231;
	min.s32 	%r235, %r203, %r234;
	ld.shared.u32 	%r236, [%r21+12184];
	add.s32 	%r237, %r220, %r236;
	min.s32 	%r238, %r206, %r237;
	add.s32 	%r239, %r223, %r236;
	min.s32 	%r240, %r208, %r239;
	ld.shared.u32 	%r241, [%r21+16240];
	add.s32 	%r242, %r220, %r241;
	min.s32 	%r243, %r211, %r242;
	add.s32 	%r244, %r223, %r241;
	min.s32 	%r245, %r213, %r244;
	ld.shared.u32 	%r246, [%r21+20296];
	add.s32 	%r247, %r220, %r246;
	min.s32 	%r248, %r216, %r247;
	add.s32 	%r249, %r223, %r246;
	min.s32 	%r250, %r218, %r249;
	ld.shared.u32 	%r251, [%r21+20];
	ld.shared.u32 	%r252, [%r26+1560];
	add.s32 	%r253, %r252, %r251;
	min.s32 	%r254, %r222, %r253;
	ld.shared.u32 	%r255, [%r26+1716];
	add.s32 	%r256, %r255, %r251;
	min.s32 	%r257, %r225, %r256;
	ld.shared.u32 	%r258, [%r21+4076];
	add.s32 	%r259, %r252, %r258;
	min.s32 	%r260, %r228, %r259;
	add.s32 	%r261, %r255, %r258;
	min.s32 	%r262, %r230, %r261;
	ld.shared.u32 	%r263, [%r21+8132];
	add.s32 	%r264, %r252, %r263;
	min.s32 	%r265, %r233, %r264;
	add.s32 	%r266, %r255, %r263;
	min.s32 	%r267, %r235, %r266;
	ld.shared.u32 	%r268, [%r21+12188];
	add.s32 	%r269, %r252, %r268;
	min.s32 	%r270, %r238, %r269;
	add.s32 	%r271, %r255, %r268;
	min.s32 	%r272, %r240, %r271;
	ld.shared.u32 	%r273, [%r21+16244];
	add.s32 	%r274, %r252, %r273;
	min.s32 	%r275, %r243, %r274;
	add.s32 	%r276, %r255, %r273;
	min.s32 	%r277, %r245, %r276;
	ld.shared.u32 	%r278, [%r21+20300];
	add.s32 	%r279, %r252, %r278;
	min.s32 	%r280, %r248, %r279;
	add.s32 	%r281, %r255, %r278;
	min.s32 	%r282, %r250, %r281;
	ld.shared.u32 	%r283, [%r21+24];
	ld.shared.u32 	%r284, [%r26+1872];
	add.s32 	%r285, %r284, %r283;
	min.s32 	%r286, %r254, %r285;
	ld.shared.u32 	%r287, [%r26+2028];
	add.s32 	%r288, %r287, %r283;
	min.s32 	%r289, %r257, %r288;
	ld.shared.u32 	%r290, [%r21+4080];
	add.s32 	%r291, %r284, %r290;
	min.s32 	%r292, %r260, %r291;
	add.s32 	%r293, %r287, %r290;
	min.s32 	%r294, %r262, %r293;
	ld.shared.u32 	%r295, [%r21+8136];
	add.s32 	%r296, %r284, %r295;
	min.s32 	%r297, %r265, %r296;
	add.s32 	%r298, %r287, %r295;
	min.s32 	%r299, %r267, %r298;
	ld.shared.u32 	%r300, [%r21+12192];
	add.s32 	%r301, %r284, %r300;
	min.s32 	%r302, %r270, %r301;
	add.s32 	%r303, %r287, %r300;
	min.s32 	%r304, %r272, %r303;
	ld.shared.u32 	%r305, [%r21+16248];
	add.s32 	%r306, %r284, %r305;
	min.s32 	%r307, %r275, %r306;
	add.s32 	%r308, %r287, %r305;
	min.s32 	%r309, %r277, %r308;
	ld.shared.u32 	%r310, [%r21+20304];
	add.s32 	%r311, %r284, %r310;
	min.s32 	%r312, %r280, %r311;
	add.s32 	%r313, %r287, %r310;
	min.s32 	%r314, %r282, %r313;
	ld.shared.u32 	%r315, [%r21+28];
	ld.shared.u32 	%r316, [%r26+2184];
	add.s32 	%r317, %r316, %r315;
	min.s32 	%r318, %r286, %r317;
	ld.shared.u32 	%r319, [%r26+2340];
	add.s32 	%r320, %r319, %r315;
	min.s32 	%r321, %r289, %r320;
	ld.shared.u32 	%r322, [%r21+4084];
	add.s32 	%r323, %r316, %r322;
	min.s32 	%r324, %r292, %r323;
	add.s32 	%r325, %r319, %r322;
	min.s32 	%r326, %r294, %r325;
	ld.shared.u32 	%r327, [%r21+8140];
	add.s32 	%r328, %r316, %r327;
	min.s32 	%r329, %r297, %r328;
	add.s32 	%r330, %r319, %r327;
	min.s32 	%r331, %r299, %r330;
	ld.shared.u32 	%r332, [%r21+12196];
	add.s32 	%r333, %r316, %r332;
	min.s32 	%r334, %r302, %r333;
	add.s32 	%r335, %r319, %r332;
	min.s32 	%r336, %r304, %r335;
	ld.shared.u32 	%r337, [%r21+16252];
	add.s32 	%r338, %r316, %r337;
	min.s32 	%r339, %r307, %r338;
	add.s32 	%r340, %r319, %r337;
	min.s32 	%r341, %r309, %r340;
	ld.shared.u32 	%r342, [%r21+20308];
	add.s32 	%r343, %r316, %r342;
	min.s32 	%r344, %r312, %r343;
	add.s32 	%r345, %r319, %r342;
	min.s32 	%r346, %r314, %r345;
	ld.shared.u32 	%r347, [%r21+32];
	ld.shared.u32 	%r348, [%r26+2496];
	add.s32 	%r349, %r348, %r347;
	min.s32 	%r350, %r318, %r349;
	ld.shared.u32 	%r351, [%r26+2652];
	add.s32 	%r352, %r351, %r347;
	min.s32 	%r353, %r321, %r352;
	ld.shared.u32 	%r354, [%r21+4088];
	add.s32 	%r355, %r348, %r354;
	min.s32 	%r356, %r324, %r355;
	add.s32 	%r357, %r351, %r354;
	min.s32 	%r358, %r326, %r357;
	ld.shared.u32 	%r359, [%r21+8144];
	add.s32 	%r360, %r348, %r359;
	min.s32 	%r361, %r329, %r360;
	add.s32 	%r362, %r351, %r359;
	min.s32 	%r363, %r331, %r362;
	ld.shared.u32 	%r364, [%r21+12200];
	add.s32 	%r365, %r348, %r364;
	min.s32 	%r366, %r334, %r365;
	add.s32 	%r367, %r351, %r364;
	min.s32 	%r368, %r336, %r367;
	ld.shared.u32 	%r369, [%r21+16256];
	add.s32 	%r370, %r348, %r369;
	min.s32 	%r371, %r339, %r370;
	add.s32 	%r372, %r351, %r369;
	min.s32 	%r373, %r341, %r372;
	ld.shared.u32 	%r374, [%r21+20312];
	add.s32 	%r375, %r348, %r374;
	min.s32 	%r376, %r344, %r375;
	add.s32 	%r377, %r351, %r374;
	min.s32 	%r378, %r346, %r377;
	ld.shared.u32 	%r379, [%r21+36];
	ld.shared.u32 	%r380, [%r26+2808];
	add.s32 	%r381, %r380, %r379;
	min.s32 	%r382, %r350, %r381;
	ld.shared.u32 	%r383, [%r26+2964];
	add.s32 	%r384, %r383, %r379;
	min.s32 	%r385, %r353, %r384;
	ld.shared.u32 	%r386, [%r21+4092];
	add.s32 	%r387, %r380, %r386;
	min.s32 	%r388, %r356, %r387;
	add.s32 	%r389, %r383, %r386;
	min.s32 	%r390, %r358, %r389;
	ld.shared.u32 	%r391, [%r21+8148];
	add.s32 	%r392, %r380, %r391;
	min.s32 	%r393, %r361, %r392;
	add.s32 	%r394, %r383, %r391;
	min.s32 	%r395, %r363, %r394;
	ld.shared.u32 	%r396, [%r21+12204];
	add.s32 	%r397, %r380, %r396;
	min.s32 	%r398, %r366, %r397;
	add.s32 	%r399, %r383, %r396;
	min.s32 	%r400, %r368, %r399;
	ld.shared.u32 	%r401, [%r21+16260];
	add.s32 	%r402, %r380, %r401;
	min.s32 	%r403, %r371, %r402;
	add.s32 	%r404, %r383, %r401;
	min.s32 	%r405, %r373, %r404;
	ld.shared.u32 	%r406, [%r21+20316];
	add.s32 	%r407, %r380, %r406;
	min.s32 	%r408, %r376, %r407;
	add.s32 	%r409, %r383, %r406;
	min.s32 	%r410, %r378, %r409;
	ld.shared.u32 	%r411, [%r21+40];
	ld.shared.u32 	%r412, [%r26+3120];
	add.s32 	%r413, %r412, %r411;
	min.s32 	%r414, %r382, %r413;
	ld.shared.u32 	%r415, [%r26+3276];
	add.s32 	%r416, %r415, %r411;
	min.s32 	%r417, %r385, %r416;
	ld.shared.u32 	%r418, [%r21+4096];
	add.s32 	%r419, %r412, %r418;
	min.s32 	%r420, %r388, %r419;
	add.s32 	%r421, %r415, %r418;
	min.s32 	%r422, %r390, %r421;
	ld.shared.u32 	%r423, [%r21+8152];
	add.s32 	%r424, %r412, %r423;
	min.s32 	%r425, %r393, %r424;
	add.s32 	%r426, %r415, %r423;
	min.s32 	%r427, %r395, %r426;
	ld.shared.u32 	%r428, [%r21+12208];
	add.s32 	%r429, %r412, %r428;
	min.s32 	%r430, %r398, %r429;
	add.s32 	%r431, %r415, %r428;
	min.s32 	%r432, %r400, %r431;
	ld.shared.u32 	%r433, [%r21+16264];
	add.s32 	%r434, %r412, %r433;
	min.s32 	%r435, %r403, %r434;
	add.s32 	%r436, %r415, %r433;
	min.s32 	%r437, %r405, %r436;
	ld.shared.u32 	%r438, [%r21+20320];
	add.s32 	%r439, %r412, %r438;
	min.s32 	%r440, %r408, %r439;
	add.s32 	%r441, %r415, %r438;
	min.s32 	%r442, %r410, %r441;
	ld.shared.u32 	%r443, [%r21+44];
	ld.shared.u32 	%r444, [%r26+3432];
	add.s32 	%r445, %r444, %r443;
	min.s32 	%r446, %r414, %r445;
	ld.shared.u32 	%r447, [%r26+3588];
	add.s32 	%r448, %r447, %r443;
	min.s32 	%r449, %r417, %r448;
	ld.shared.u32 	%r450, [%r21+4100];
	add.s32 	%r451, %r444, %r450;
	min.s32 	%r452, %r420, %r451;
	add.s32 	%r453, %r447, %r450;
	min.s32 	%r454, %r422, %r453;
	ld.shared.u32 	%r455, [%r21+8156];
	add.s32 	%r456, %r444, %r455;
	min.s32 	%r457, %r425, %r456;
	add.s32 	%r458, %r447, %r455;
	min.s32 	%r459, %r427, %r458;
	ld.shared.u32 	%r460, [%r21+12212];
	add.s32 	%r461, %r444, %r460;
	min.s32 	%r462, %r430, %r461;
	add.s32 	%r463, %r447, %r460;
	min.s32 	%r464, %r432, %r463;
	ld.shared.u32 	%r465, [%r21+16268];
	add.s32 	%r466, %r444, %r465;
	min.s32 	%r467, %r435, %r466;
	add.s32 	%r468, %r447, %r465;
	min.s32 	%r469, %r437, %r468;
	ld.shared.u32 	%r470, [%r21+20324];
	add.s32 	%r471, %r444, %r470;
	min.s32 	%r472, %r440, %r471;
	add.s32 	%r473, %r447, %r470;
	min.s32 	%r474, %r442, %r473;
	ld.shared.u32 	%r475, [%r21+48];
	ld.shared.u32 	%r476, [%r26+3744];
	add.s32 	%r477, %r476, %r475;
	min.s32 	%r478, %r446, %r477;
	ld.shared.u32 	%r479, [%r26+3900];
	add.s32 	%r480, %r479, %r475;
	min.s32 	%r481, %r449, %r480;
	ld.shared.u32 	%r482, [%r21+4104];
	add.s32 	%r483, %r476, %r482;
	min.s32 	%r484, %r452, %r483;
	add.s32 	%r485, %r479, %r482;
	min.s32 	%r486, %r454, %r485;
	ld.shared.u32 	%r487, [%r21+8160];
	add.s32 	%r488, %r476, %r487;
	min.s32 	%r489, %r457, %r488;
	add.s32 	%r490, %r479, %r487;
	min.s32 	%r491, %r459, %r490;
	ld.shared.u32 	%r492, [%r21+12216];
	add.s32 	%r493, %r476, %r492;
	min.s32 	%r494, %r462, %r493;
	add.s32 	%r495, %r479, %r492;
	min.s32 	%r496, %r464, %r495;
	ld.shared.u32 	%r497, [%r21+16272];
	add.s32 	%r498, %r476, %r497;
	min.s32 	%r499, %r467, %r498;
	add.s32 	%r500, %r479, %r497;
	min.s32 	%r501, %r469, %r500;
	ld.shared.u32 	%r502, [%r21+20328];
	add.s32 	%r503, %r476, %r502;
	min.s32 	%r504, %r472, %r503;
	add.s32 	%r505, %r479, %r502;
	min.s32 	%r506, %r474, %r505;
	ld.shared.u32 	%r507, [%r21+52];
	ld.shared.u32 	%r508, [%r26+4056];
	add.s32 	%r509, %r508, %r507;
	min.s32 	%r510, %r478, %r509;
	ld.shared.u32 	%r511, [%r26+4212];
	add.s32 	%r512, %r511, %r507;
	min.s32 	%r513, %r481, %r512;
	ld.shared.u32 	%r514, [%r21+4108];
	add.s32 	%r515, %r508, %r514;
	min.s32 	%r516, %r484, %r515;
	add.s32 	%r517, %r511, %r514;
	min.s32 	%r518, %r486, %r517;
	ld.shared.u32 	%r519, [%r21+8164];
	add.s32 	%r520, %r508, %r519;
	min.s32 	%r521, %r489, %r520;
	add.s32 	%r522, %r511, %r519;
	min.s32 	%r523, %r491, %r522;
	ld.shared.u32 	%r524, [%r21+12220];
	add.s32 	%r525, %r508, %r524;
	min.s32 	%r526, %r494, %r525;
	add.s32 	%r527, %r511, %r524;
	min.s32 	%r528, %r496, %r527;
	ld.shared.u32 	%r529, [%r21+16276];
	add.s32 	%r530, %r508, %r529;
	min.s32 	%r531, %r499, %r530;
	add.s32 	%r532, %r511, %r529;
	min.s32 	%r533, %r501, %r532;
	ld.shared.u32 	%r534, [%r21+20332];
	add.s32 	%r535, %r508, %r534;
	min.s32 	%r536, %r504, %r535;
	add.s32 	%r537, %r511, %r534;
	min.s32 	%r538, %r506, %r537;
	ld.shared.u32 	%r539, [%r21+56];
	ld.shared.u32 	%r540, [%r26+4368];
	add.s32 	%r541, %r540, %r539;
	min.s32 	%r542, %r510, %r541;
	ld.shared.u32 	%r543, [%r26+4524];
	add.s32 	%r544, %r543, %r539;
	min.s32 	%r545, %r513, %r544;
	ld.shared.u32 	%r546, [%r21+4112];
	add.s32 	%r547, %r540, %r546;
	min.s32 	%r548, %r516, %r547;
	add.s32 	%r549, %r543, %r546;
	min.s32 	%r550, %r518, %r549;
	ld.shared.u32 	%r551, [%r21+8168];
	add.s32 	%r552, %r540, %r551;
	min.s32 	%r553, %r521, %r552;
	add.s32 	%r554, %r543, %r551;
	min.s32 	%r555, %r523, %r554;
	ld.shared.u32 	%r556, [%r21+12224];
	add.s32 	%r557, %r540, %r556;
	min.s32 	%r558, %r526, %r557;
	add.s32 	%r559, %r543, %r556;
	min.s32 	%r560, %r528, %r559;
	ld.shared.u32 	%r561, [%r21+16280];
	add.s32 	%r562, %r540, %r561;
	min.s32 	%r563, %r531, %r562;
	add.s32 	%r564, %r543, %r561;
	min.s32 	%r565, %r533, %r564;
	ld.shared.u32 	%r566, [%r21+20336];
	add.s32 	%r567, %r540, %r566;
	min.s32 	%r568, %r536, %r567;
	add.s32 	%r569, %r543, %r566;
	min.s32 	%r570, %r538, %r569;
	ld.shared.u32 	%r571, [%r21+60];
	ld.shared.u32 	%r572, [%r26+4680];
	add.s32 	%r573, %r572, %r571;
	min.s32 	%r574, %r542, %r573;
	ld.shared.u32 	%r575, [%r26+4836];
	add.s32 	%r576, %r575, %r571;
	min.s32 	%r577, %r545, %r576;
	ld.shared.u32 	%r578, [%r21+4116];
	add.s32 	%r579, %r572, %r578;
	min.s32 	%r580, %r548, %r579;
	add.s32 	%r581, %r575, %r578;
	min.s32 	%r582, %r550, %r581;
	ld.shared.u32 	%r583, [%r21+8172];
	add.s32 	%r584, %r572, %r583;
	min.s32 	%r585, %r553, %r584;
	add.s32 	%r586, %r575, %r583;
	min.s32 	%r587, %r555, %r586;
	ld.shared.u32 	%r588, [%r21+12228];
	add.s32 	%r589, %r572, %r588;
	min.s32 	%r590, %r558, %r589;
	add.s32 	%r591, %r575, %r588;
	min.s32 	%r592, %r560, %r591;
	ld.shared.u32 	%r593, [%r21+16284];
	add.s32 	%r594, %r572, %r593;
	min.s32 	%r595, %r563, %r594;
	add.s32 	%r596, %r575, %r593;
	min.s32 	%r597, %r565, %r596;
	ld.shared.u32 	%r598, [%r21+20340];
	add.s32 	%r599, %r572, %r598;
	min.s32 	%r600, %r568, %r599;
	add.s32 	%r601, %r575, %r598;
	min.s32 	%r602, %r570, %r601;
	ld.shared.u32 	%r603, [%r21+64];
	ld.shared.u32 	%r604, [%r26+4992];
	add.s32 	%r605, %r604, %r603;
	min.s32 	%r606, %r574, %r605;
	ld.shared.u32 	%r607, [%r26+5148];
	add.s32 	%r608, %r607, %r603;
	min.s32 	%r609, %r577, %r608;
	ld.shared.u32 	%r610, [%r21+4120];
	add.s32 	%r611, %r604, %r610;
	min.s32 	%r612, %r580, %r611;
	add.s32 	%r613, %r607, %r610;
	min.s32 	%r614, %r582, %r613;
	ld.shared.u32 	%r615, [%r21+8176];
	add.s32 	%r616, %r604, %r615;
	min.s32 	%r617, %r585, %r616;
	add.s32 	%r618, %r607, %r615;
	min.s32 	%r619, %r587, %r618;
	ld.shared.u32 	%r620, [%r21+12232];
	add.s32 	%r621, %r604, %r620;
	min.s32 	%r622, %r590, %r621;
	add.s32 	%r623, %r607, %r620;
	min.s32 	%r624, %r592, %r623;
	ld.shared.u32 	%r625, [%r21+16288];
	add.s32 	%r626, %r604, %r625;
	min.s32 	%r627, %r595, %r626;
	add.s32 	%r628, %r607, %r625;
	min.s32 	%r629, %r597, %r628;
	ld.shared.u32 	%r630, [%r21+20344];
	add.s32 	%r631, %r604, %r630;
	min.s32 	%r632, %r600, %r631;
	add.s32 	%r633, %r607, %r630;
	min.s32 	%r634, %r602, %r633;
	ld.shared.u32 	%r635, [%r21+68];
	ld.shared.u32 	%r636, [%r26+5304];
	add.s32 	%r637, %r636, %r635;
	min.s32 	%r638, %r606, %r637;
	ld.shared.u32 	%r639, [%r26+5460];
	add.s32 	%r640, %r639, %r635;
	min.s32 	%r641, %r609, %r640;
	ld.shared.u32 	%r642, [%r21+4124];
	add.s32 	%r643, %r636, %r642;
	min.s32 	%r644, %r612, %r643;
	add.s32 	%r645, %r639, %r642;
	min.s32 	%r646, %r614, %r645;
	ld.shared.u32 	%r647, [%r21+8180];
	add.s32 	%r648, %r636, %r647;
	min.s32 	%r649, %r617, %r648;
	add.s32 	%r650, %r639, %r647;
	min.s32 	%r651, %r619, %r650;
	ld.shared.u32 	%r652, [%r21+12236];
	add.s32 	%r653, %r636, %r652;
	min.s32 	%r654, %r622, %r653;
	add.s32 	%r655, %r639, %r652;
	min.s32 	%r656, %r624, %r655;
	ld.shared.u32 	%r657, [%r21+16292];
	add.s32 	%r658, %r636, %r657;
	min.s32 	%r659, %r627, %r658;
	add.s32 	%r660, %r639, %r657;
	min.s32 	%r661, %r629, %r660;
	ld.shared.u32 	%r662, [%r21+20348];
	add.s32 	%r663, %r636, %r662;
	min.s32 	%r664, %r632, %r663;
	add.s32 	%r665, %r639, %r662;
	min.s32 	%r666, %r634, %r665;
	ld.shared.u32 	%r667, [%r21+72];
	ld.shared.u32 	%r668, [%r26+5616];
	add.s32 	%r669, %r668, %r667;
	min.s32 	%r670, %r638, %r669;
	ld.shared.u32 	%r671, [%r26+5772];
	add.s32 	%r672, %r671, %r667;
	min.s32 	%r673, %r641, %r672;
	ld.shared.u32 	%r674, [%r21+4128];
	add.s32 	%r675, %r668, %r674;
	min.s32 	%r676, %r644, %r675;
	add.s32 	%r677, %r671, %r674;
	min.s32 	%r678, %r646, %r677;
	ld.shared.u32 	%r679, [%r21+8184];
	add.s32 	%r680, %r668, %r679;
	min.s32 	%r681, %r649, %r680;
	add.s32 	%r682, %r671, %r679;
	min.s32 	%r683, %r651, %r682;
	ld.shared.u32 	%r684, [%r21+12240];
	add.s32 	%r685, %r668, %r684;
	min.s32 	%r686, %r654, %r685;
	add.s32 	%r687, %r671, %r684;
	min.s32 	%r688, %r656, %r687;
	ld.shared.u32 	%r689, [%r21+16296];
	add.s32 	%r690, %r668, %r689;
	min.s32 	%r691, %r659, %r690;
	add.s32 	%r692, %r671, %r689;
	min.s32 	%r693, %r661, %r692;
	ld.shared.u32 	%r694, [%r21+20352];
	add.s32 	%r695, %r668, %r694;
	min.s32 	%r696, %r664, %r695;
	add.s32 	%r697, %r671, %r694;
	min.s32 	%r698, %r666, %r697;
	ld.shared.u32 	%r699, [%r21+76];
	ld.shared.u32 	%r700, [%r26+5928];
	add.s32 	%r701, %r700, %r699;
	min.s32 	%r702, %r670, %r701;
	ld.shared.u32 	%r703, [%r26+6084];
	add.s32 	%r704, %r703, %r699;
	min.s32 	%r705, %r673, %r704;
	ld.shared.u32 	%r706, [%r21+4132];
	add.s32 	%r707, %r700, %r706;
	min.s32 	%r708, %r676, %r707;
	add.s32 	%r709, %r703, %r706;
	min.s32 	%r710, %r678, %r709;
	ld.shared.u32 	%r711, [%r21+8188];
	add.s32 	%r712, %r700, %r711;
	min.s32 	%r713, %r681, %r712;
	add.s32 	%r714, %r703, %r711;
	min.s32 	%r715, %r683, %r714;
	ld.shared.u32 	%r716, [%r21+12244];
	add.s32 	%r717, %r700, %r716;
	min.s32 	%r718, %r686, %r717;
	add.s32 	%r719, %r703, %r716;
	min.s32 	%r720, %r688, %r719;
	ld.shared.u32 	%r721, [%r21+16300];
	add.s32 	%r722, %r700, %r721;
	min.s32 	%r723, %r691, %r722;
	add.s32 	%r724, %r703, %r721;
	min.s32 	%r725, %r693, %r724;
	ld.shared.u32 	%r726, [%r21+20356];
	add.s32 	%r727, %r700, %r726;
	min.s32 	%r728, %r696, %r727;
	add.s32 	%r729, %r703, %r726;
	min.s32 	%r730, %r698, %r729;
	ld.shared.u32 	%r731, [%r21+80];
	ld.shared.u32 	%r732, [%r26+6240];
	add.s32 	%r733, %r732, %r731;
	min.s32 	%r734, %r702, %r733;
	ld.shared.u32 	%r735, [%r26+6396];
	add.s32 	%r736, %r735, %r731;
	min.s32 	%r737, %r705, %r736;
	ld.shared.u32 	%r738, [%r21+4136];
	add.s32 	%r739, %r732, %r738;
	min.s32 	%r740, %r708, %r739;
	add.s32 	%r741, %r735, %r738;
	min.s32 	%r742, %r710, %r741;
	ld.shared.u32 	%r743, [%r21+8192];
	add.s32 	%r744, %r732, %r743;
	min.s32 	%r745, %r713, %r744;
	add.s32 	%r746, %r735, %r743;
	min.s32 	%r747, %r715, %r746;
	ld.shared.u32 	%r748, [%r21+12248];
	add.s32 	%r749, %r732, %r748;
	min.s32 	%r750, %r718, %r749;
	add.s32 	%r751, %r735, %r748;
	min.s32 	%r752, %r720, %r751;
	ld.shared.u32 	%r753, [%r21+16304];
	add.s32 	%r754, %r732, %r753;
	min.s32 	%r755, %r723, %r754;
	add.s32 	%r756, %r735, %r753;
	min.s32 	%r757, %r725, %r756;
	ld.shared.u32 	%r758, [%r21+20360];
	add.s32 	%r759, %r732, %r758;
	min.s32 	%r760, %r728, %r759;
	add.s32 	%r761, %r735, %r758;
	min.s32 	%r762, %r730, %r761;
	ld.shared.u32 	%r763, [%r21+84];
	ld.shared.u32 	%r764, [%r26+6552];
	add.s32 	%r765, %r764, %r763;
	min.s32 	%r766, %r734, %r765;
	ld.shared.u32 	%r767, [%r26+6708];
	add.s32 	%r768, %r767, %r763;
	min.s32 	%r769, %r737, %r768;
	ld.shared.u32 	%r770, [%r21+4140];
	add.s32 	%r771, %r764, %r770;
	min.s32 	%r772, %r740, %r771;
	add.s32 	%r773, %r767, %r770;
	min.s32 	%r774, %r742, %r773;
	ld.shared.u32 	%r775, [%r21+8196];
	add.s32 	%r776, %r764, %r775;
	min.s32 	%r777, %r745, %r776;
	add.s32 	%r778, %r767, %r775;
	min.s32 	%r779, %r747, %r778;
	ld.shared.u32 	%r780, [%r21+12252];
	add.s32 	%r781, %r764, %r780;
	min.s32 	%r782, %r750, %r781;
	add.s32 	%r783, %r767, %r780;
	min.s32 	%r784, %r752, %r783;
	ld.shared.u32 	%r785, [%r21+16308];
	add.s32 	%r786, %r764, %r785;
	min.s32 	%r787, %r755, %r786;
	add.s32 	%r788, %r767, %r785;
	min.s32 	%r789, %r757, %r788;
	ld.shared.u32 	%r790, [%r21+20364];
	add.s32 	%r791, %r764, %r790;
	min.s32 	%r792, %r760, %r791;
	add.s32 	%r793, %r767, %r790;
	min.s32 	%r794, %r762, %r793;
	ld.shared.u32 	%r795, [%r21+88];
	ld.shared.u32 	%r796, [%r26+6864];
	add.s32 	%r797, %r796, %r795;
	min.s32 	%r798, %r766, %r797;
	ld.shared.u32 	%r799, [%r26+7020];
	add.s32 	%r800, %r799, %r795;
	min.s32 	%r801, %r769, %r800;
	ld.shared.u32 	%r802, [%r21+4144];
	add.s32 	%r803, %r796, %r802;
	min.s32 	%r804, %r772, %r803;
	add.s32 	%r805, %r799, %r802;
	min.s32 	%r806, %r774, %r805;
	ld.shared.u32 	%r807, [%r21+8200];
	add.s32 	%r808, %r796, %r807;
	min.s32 	%r809, %r777, %r808;
	add.s32 	%r810, %r799, %r807;
	min.s32 	%r811, %r779, %r810;
	ld.shared.u32 	%r812, [%r21+12256];
	add.s32 	%r813, %r796, %r812;
	min.s32 	%r814, %r782, %r813;
	add.s32 	%r815, %r799, %r812;
	min.s32 	%r816, %r784, %r815;
	ld.shared.u32 	%r817, [%r21+16312];
	add.s32 	%r818, %r796, %r817;
	min.s32 	%r819, %r787, %r818;
	add.s32 	%r820, %r799, %r817;
	min.s32 	%r821, %r789, %r820;
	ld.shared.u32 	%r822, [%r21+20368];
	add.s32 	%r823, %r796, %r822;
	min.s32 	%r824, %r792, %r823;
	add.s32 	%r825, %r799, %r822;
	min.s32 	%r826, %r794, %r825;
	ld.shared.u32 	%r827, [%r21+92];
	ld.shared.u32 	%r828, [%r26+7176];
	add.s32 	%r829, %r828, %r827;
	min.s32 	%r830, %r798, %r829;
	ld.shared.u32 	%r831, [%r26+7332];
	add.s32 	%r832, %r831, %r827;
	min.s32 	%r833, %r801, %r832;
	ld.shared.u32 	%r834, [%r21+4148];
	add.s32 	%r835, %r828, %r834;
	min.s32 	%r836, %r804, %r835;
	add.s32 	%r837, %r831, %r834;
	min.s32 	%r838, %r806, %r837;
	ld.shared.u32 	%r839, [%r21+8204];
	add.s32 	%r840, %r828, %r839;
	min.s32 	%r841, %r809, %r840;
	add.s32 	%r842, %r831, %r839;
	min.s32 	%r843, %r811, %r842;
	ld.shared.u32 	%r844, [%r21+12260];
	add.s32 	%r845, %r828, %r844;
	min.s32 	%r846, %r814, %r845;
	add.s32 	%r847, %r831, %r844;
	min.s32 	%r848, %r816, %r847;
	ld.shared.u32 	%r849, [%r21+16316];
	add.s32 	%r850, %r828, %r849;
	min.s32 	%r851, %r819, %r850;
	add.s32 	%r852, %r831, %r849;
	min.s32 	%r853, %r821, %r852;
	ld.shared.u32 	%r854, [%r21+20372];
	add.s32 	%r855, %r828, %r854;
	min.s32 	%r856, %r824, %r855;
	add.s32 	%r857, %r831, %r854;
	min.s32 	%r858, %r826, %r857;
	ld.shared.u32 	%r859, [%r21+96];
	ld.shared.u32 	%r860, [%r26+7488];
	add.s32 	%r861, %r860, %r859;
	min.s32 	%r862, %r830, %r861;
	ld.shared.u32 	%r863, [%r26+7644];
	add.s32 	%r864, %r863, %r859;
	min.s32 	%r865, %r833, %r864;
	ld.shared.u32 	%r866, [%r21+4152];
	add.s32 	%r867, %r860, %r866;
	min.s32 	%r868, %r836, %r867;
	add.s32 	%r869, %r863, %r866;
	min.s32 	%r870, %r838, %r869;
	ld.shared.u32 	%r871, [%r21+8208];
	add.s32 	%r872, %r860, %r871;
	min.s32 	%r873, %r841, %r872;
	add.s32 	%r874, %r863, %r871;
	min.s32 	%r875, %r843, %r874;
	ld.shared.u32 	%r876, [%r21+12264];
	add.s32 	%r877, %r860, %r876;
	min.s32 	%r878, %r846, %r877;
	add.s32 	%r879, %r863, %r876;
	min.s32 	%r880, %r848, %r879;
	ld.shared.u32 	%r881, [%r21+16320];
	add.s32 	%r882, %r860, %r881;
	min.s32 	%r883, %r851, %r882;
	add.s32 	%r884, %r863, %r881;
	min.s32 	%r885, %r853, %r884;
	ld.shared.u32 	%r886, [%r21+20376];
	add.s32 	%r887, %r860, %r886;
	min.s32 	%r888, %r856, %r887;
	add.s32 	%r889, %r863, %r886;
	min.s32 	%r890, %r858, %r889;
	ld.shared.u32 	%r891, [%r21+100];
	ld.shared.u32 	%r892, [%r26+7800];
	add.s32 	%r893, %r892, %r891;
	min.s32 	%r894, %r862, %r893;
	ld.shared.u32 	%r895, [%r26+7956];
	add.s32 	%r896, %r895, %r891;
	min.s32 	%r897, %r865, %r896;
	ld.shared.u32 	%r898, [%r21+4156];
	add.s32 	%r899, %r892, %r898;
	min.s32 	%r900, %r868, %r899;
	add.s32 	%r901, %r895, %r898;
	min.s32 	%r902, %r870, %r901;
	ld.shared.u32 	%r903, [%r21+8212];
	add.s32 	%r904, %r892, %r903;
	min.s32 	%r905, %r873, %r904;
	add.s32 	%r906, %r895, %r903;
	min.s32 	%r907, %r875, %r906;
	ld.shared.u32 	%r908, [%r21+12268];
	add.s32 	%r909, %r892, %r908;
	min.s32 	%r910, %r878, %r909;
	add.s32 	%r911, %r895, %r908;
	min.s32 	%r912, %r880, %r911;
	ld.shared.u32 	%r913, [%r21+16324];
	add.s32 	%r914, %r892, %r913;
	min.s32 	%r915, %r883, %r914;
	add.s32 	%r916, %r895, %r913;
	min.s32 	%r917, %r885, %r916;
	ld.shared.u32 	%r918, [%r21+20380];
	add.s32 	%r919, %r892, %r918;
	min.s32 	%r920, %r888, %r919;
	add.s32 	%r921, %r895, %r918;
	min.s32 	%r922, %r890, %r921;
	ld.shared.u32 	%r923, [%r21+104];
	ld.shared.u32 	%r924, [%r26+8112];
	add.s32 	%r925, %r924, %r923;
	min.s32 	%r926, %r894, %r925;
	ld.shared.u32 	%r927, [%r26+8268];
	add.s32 	%r928, %r927, %r923;
	min.s32 	%r929, %r897, %r928;
	ld.shared.u32 	%r930, [%r21+4160];
	add.s32 	%r931, %r924, %r930;
	min.s32 	%r932, %r900, %r931;
	add.s32 	%r933, %r927, %r930;
	min.s32 	%r934, %r902, %r933;
	ld.shared.u32 	%r935, [%r21+8216];
	add.s32 	%r936, %r924, %r935;
	min.s32 	%r937, %r905, %r936;
	add.s32 	%r938, %r927, %r935;
	min.s32 	%r939, %r907, %r938;
	ld.shared.u32 	%r940, [%r21+12272];
	add.s32 	%r941, %r924, %r940;
	min.s32 	%r942, %r910, %r941;
	add.s32 	%r943, %r927, %r940;
	min.s32 	%r944, %r912, %r943;
	ld.shared.u32 	%r945, [%r21+16328];
	add.s32 	%r946, %r924, %r945;
	min.s32 	%r947, %r915, %r946;
	add.s32 	%r948, %r927, %r945;
	min.s32 	%r949, %r917, %r948;
	ld.shared.u32 	%r950, [%r21+20384];
	add.s32 	%r951, %r924, %r950;
	min.s32 	%r952, %r920, %r951;
	add.s32 	%r953, %r927, %r950;
	min.s32 	%r954, %r922, %r953;
	ld.shared.u32 	%r955, [%r21+108];
	ld.shared.u32 	%r956, [%r26+8424];
	add.s32 	%r957, %r956, %r955;
	min.s32 	%r958, %r926, %r957;
	ld.shared.u32 	%r959, [%r26+8580];
	add.s32 	%r960, %r959, %r955;
	min.s32 	%r961, %r929, %r960;
	ld.shared.u32 	%r962, [%r21+4164];
	add.s32 	%r963, %r956, %r962;
	min.s32 	%r964, %r932, %r963;
	add.s32 	%r965, %r959, %r962;
	min.s32 	%r966, %r934, %r965;
	ld.shared.u32 	%r967, [%r21+8220];
	add.s32 	%r968, %r956, %r967;
	min.s32 	%r969, %r937, %r968;
	add.s32 	%r970, %r959, %r967;
	min.s32 	%r971, %r939, %r970;
	ld.shared.u32 	%r972, [%r21+12276];
	add.s32 	%r973, %r956, %r972;
	min.s32 	%r974, %r942, %r973;
	add.s32 	%r975, %r959, %r972;
	min.s32 	%r976, %r944, %r975;
	ld.shared.u32 	%r977, [%r21+16332];
	add.s32 	%r978, %r956, %r977;
	min.s32 	%r979, %r947, %r978;
	add.s32 	%r980, %r959, %r977;
	min.s32 	%r981, %r949, %r980;
	ld.shared.u32 	%r982, [%r21+20388];
	add.s32 	%r983, %r956, %r982;
	min.s32 	%r984, %r952, %r983;
	add.s32 	%r985, %r959, %r982;
	min.s32 	%r986, %r954, %r985;
	ld.shared.u32 	%r987, [%r21+112];
	ld.shared.u32 	%r988, [%r26+8736];
	add.s32 	%r989, %r988, %r987;
	min.s32 	%r990, %r958, %r989;
	ld.shared.u32 	%r991, [%r26+8892];
	add.s32 	%r992, %r991, %r987;
	min.s32 	%r993, %r961, %r992;
	ld.shared.u32 	%r994, [%r21+4168];
	add.s32 	%r995, %r988, %r994;
	min.s32 	%r996, %r964, %r995;
	add.s32 	%r997, %r991, %r994;
	min.s32 	%r998, %r966, %r997;
	ld.shared.u32 	%r999, [%r21+8224];
	add.s32 	%r1000, %r988, %r999;
	min.s32 	%r1001, %r969, %r1000;
	add.s32 	%r1002, %r991, %r999;
	min.s32 	%r1003, %r971, %r1002;
	ld.shared.u32 	%r1004, [%r21+12280];
	add.s32 	%r1005, %r988, %r1004;
	min.s32 	%r1006, %r974, %r1005;
	add.s32 	%r1007, %r991, %r1004;
	min.s32 	%r1008, %r976, %r1007;
	ld.shared.u32 	%r1009, [%r21+16336];
	add.s32 	%r1010, %r988, %r1009;
	min.s32 	%r1011, %r979, %r1010;
	add.s32 	%r1012, %r991, %r1009;
	min.s32 	%r1013, %r981, %r1012;
	ld.shared.u32 	%r1014, [%r21+20392];
	add.s32 	%r1015, %r988, %r1014;
	min.s32 	%r1016, %r984, %r1015;
	add.s32 	%r1017, %r991, %r1014;
	min.s32 	%r1018, %r986, %r1017;
	ld.shared.u32 	%r1019, [%r21+116];
	ld.shared.u32 	%r1020, [%r26+9048];
	add.s32 	%r1021, %r1020, %r1019;
	min.s32 	%r1022, %r990, %r1021;
	ld.shared.u32 	%r1023, [%r26+9204];
	add.s32 	%r1024, %r1023, %r1019;
	min.s32 	%r1025, %r993, %r1024;
	ld.shared.u32 	%r1026, [%r21+4172];
	add.s32 	%r1027, %r1020, %r1026;
	min.s32 	%r1028, %r996, %r1027;
	add.s32 	%r1029, %r1023, %r1026;
	min.s32 	%r1030, %r998, %r1029;
	ld.shared.u32 	%r1031, [%r21+8228];
	add.s32 	%r1032, %r1020, %r1031;
	min.s32 	%r1033, %r1001, %r1032;
	add.s32 	%r1034, %r1023, %r1031;
	min.s32 	%r1035, %r1003, %r1034;
	ld.shared.u32 	%r1036, [%r21+12284];
	add.s32 	%r1037, %r1020, %r1036;
	min.s32 	%r1038, %r1006, %r1037;
	add.s32 	%r1039, %r1023, %r1036;
	min.s32 	%r1040, %r1008, %r1039;
	ld.shared.u32 	%r1041, [%r21+16340];
	add.s32 	%r1042, %r1020, %r1041;
	min.s32 	%r1043, %r1011, %r1042;
	add.s32 	%r1044, %r1023, %r1041;
	min.s32 	%r1045, %r1013, %r1044;
	ld.shared.u32 	%r1046, [%r21+20396];
	add.s32 	%r1047, %r1020, %r1046;
	min.s32 	%r1048, %r1016, %r1047;
	add.s32 	%r1049, %r1023, %r1046;
	min.s32 	%r1050, %r1018, %r1049;
	ld.shared.u32 	%r1051, [%r21+120];
	ld.shared.u32 	%r1052, [%r26+9360];
	add.s32 	%r1053, %r1052, %r1051;
	min.s32 	%r1054, %r1022, %r1053;
	ld.shared.u32 	%r1055, [%r26+9516];
	add.s32 	%r1056, %r1055, %r1051;
	min.s32 	%r1057, %r1025, %r1056;
	ld.shared.u32 	%r1058, [%r21+4176];
	add.s32 	%r1059, %r1052, %r1058;
	min.s32 	%r1060, %r1028, %r1059;
	add.s32 	%r1061, %r1055, %r1058;
	min.s32 	%r1062, %r1030, %r1061;
	ld.shared.u32 	%r1063, [%r21+8232];
	add.s32 	%r1064, %r1052, %r1063;
	min.s32 	%r1065, %r1033, %r1064;
	add.s32 	%r1066, %r1055, %r1063;
	min.s32 	%r1067, %r1035, %r1066;
	ld.shared.u32 	%r1068, [%r21+12288];
	add.s32 	%r1069, %r1052, %r1068;
	min.s32 	%r1070, %r1038, %r1069;
	add.s32 	%r1071, %r1055, %r1068;
	min.s32 	%r1072, %r1040, %r1071;
	ld.shared.u32 	%r1073, [%r21+16344];
	add.s32 	%r1074, %r1052, %r1073;
	min.s32 	%r1075, %r1043, %r1074;
	add.s32 	%r1076, %r1055, %r1073;
	min.s32 	%r1077, %r1045, %r1076;
	ld.shared.u32 	%r1078, [%r21+20400];
	add.s32 	%r1079, %r1052, %r1078;
	min.s32 	%r1080, %r1048, %r1079;
	add.s32 	%r1081, %r1055, %r1078;
	min.s32 	%r1082, %r1050, %r1081;
	ld.shared.u32 	%r1083, [%r21+124];
	ld.shared.u32 	%r1084, [%r26+9672];
	add.s32 	%r1085, %r1084, %r1083;
	min.s32 	%r1086, %r1054, %r1085;
	ld.shared.u32 	%r1087, [%r26+9828];
	add.s32 	%r1088, %r1087, %r1083;
	min.s32 	%r1089, %r1057, %r1088;
	ld.shared.u32 	%r1090, [%r21+4180];
	add.s32 	%r1091, %r1084, %r1090;
	min.s32 	%r1092, %r1060, %r1091;
	add.s32 	%r1093, %r1087, %r1090;
	min.s32 	%r1094, %r1062, %r1093;
	ld.shared.u32 	%r1095, [%r21+8236];
	add.s32 	%r1096, %r1084, %r1095;
	min.s32 	%r1097, %r1065, %r1096;
	add.s32 	%r1098, %r1087, %r1095;
	min.s32 	%r1099, %r1067, %r1098;
	ld.shared.u32 	%r1100, [%r21+12292];
	add.s32 	%r1101, %r1084, %r1100;
	min.s32 	%r1102, %r1070, %r1101;
	add.s32 	%r1103, %r1087, %r1100;
	min.s32 	%r1104, %r1072, %r1103;
	ld.shared.u32 	%r1105, [%r21+16348];
	add.s32 	%r1106, %r1084, %r1105;
	min.s32 	%r1107, %r1075, %r1106;
	add.s32 	%r1108, %r1087, %r1105;
	min.s32 	%r1109, %r1077, %r1108;
	ld.shared.u32 	%r1110, [%r21+20404];
	add.s32 	%r1111, %r1084, %r1110;
	min.s32 	%r1112, %r1080, %r1111;
	add.s32 	%r1113, %r1087, %r1110;
	min.s32 	%r1114, %r1082, %r1113;
	ld.shared.u32 	%r1115, [%r21+128];
	ld.shared.u32 	%r1116, [%r26+9984];
	add.s32 	%r1117, %r1116, %r1115;
	min.s32 	%r1118, %r1086, %r1117;
	ld.shared.u32 	%r1119, [%r26+10140];
	add.s32 	%r1120, %r1119, %r1115;
	min.s32 	%r1121, %r1089, %r1120;
	ld.shared.u32 	%r1122, [%r21+4184];
	add.s32 	%r1123, %r1116, %r1122;
	min.s32 	%r1124, %r1092, %r1123;
	add.s32 	%r1125, %r1119, %r1122;
	min.s32 	%r1126, %r1094, %r1125;
	ld.shared.u32 	%r1127, [%r21+8240];
	add.s32 	%r1128, %r1116, %r1127;
	min.s32 	%r1129, %r1097, %r1128;
	add.s32 	%r1130, %r1119, %r1127;
	min.s32 	%r1131, %r1099, %r1130;
	ld.shared.u32 	%r1132, [%r21+12296];
	add.s32 	%r1133, %r1116, %r1132;
	min.s32 	%r1134, %r1102, %r1133;
	add.s32 	%r1135, %r1119, %r1132;
	min.s32 	%r1136, %r1104, %r1135;
	ld.shared.u32 	%r1137, [%r21+16352];
	add.s32 	%r1138, %r1116, %r1137;
	min.s32 	%r1139, %r1107, %r1138;
	add.s32 	%r1140, %r1119, %r1137;
	min.s32 	%r1141, %r1109, %r1140;
	ld.shared.u32 	%r1142, [%r21+20408];
	add.s32 	%r1143, %r1116, %r1142;
	min.s32 	%r1144, %r1112, %r1143;
	add.s32 	%r1145, %r1119, %r1142;
	min.s32 	%r1146, %r1114, %r1145;
	ld.shared.u32 	%r1147, [%r21+132];
	ld.shared.u32 	%r1148, [%r26+10296];
	add.s32 	%r1149, %r1148, %r1147;
	min.s32 	%r1150, %r1118, %r1149;
	ld.shared.u32 	%r1151, [%r26+10452];
	add.s32 	%r1152, %r1151, %r1147;
	min.s32 	%r1153, %r1121, %r1152;
	ld.shared.u32 	%r1154, [%r21+4188];
	add.s32 	%r1155, %r1148, %r1154;
	min.s32 	%r1156, %r1124, %r1155;
	add.s32 	%r1157, %r1151, %r1154;
	min.s32 	%r1158, %r1126, %r1157;
	ld.shared.u32 	%r1159, [%r21+8244];
	add.s32 	%r1160, %r1148, %r1159;
	min.s32 	%r1161, %r1129, %r1160;
	add.s32 	%r1162, %r1151, %r1159;
	min.s32 	%r1163, %r1131, %r1162;
	ld.shared.u32 	%r1164, [%r21+12300];
	add.s32 	%r1165, %r1148, %r1164;
	min.s32 	%r1166, %r1134, %r1165;
	add.s32 	%r1167, %r1151, %r1164;
	min.s32 	%r1168, %r1136, %r1167;
	ld.shared.u32 	%r1169, [%r21+16356];
	add.s32 	%r1170, %r1148, %r1169;
	min.s32 	%r1171, %r1139, %r1170;
	add.s32 	%r1172, %r1151, %r1169;
	min.s32 	%r1173, %r1141, %r1172;
	ld.shared.u32 	%r1174, [%r21+20412];
	add.s32 	%r1175, %r1148, %r1174;
	min.s32 	%r1176, %r1144, %r1175;
	add.s32 	%r1177, %r1151, %r1174;
	min.s32 	%r1178, %r1146, %r1177;
	ld.shared.u32 	%r1179, [%r21+136];
	ld.shared.u32 	%r1180, [%r26+10608];
	add.s32 	%r1181, %r1180, %r1179;
	min.s32 	%r1182, %r1150, %r1181;
	ld.shared.u32 	%r1183, [%r26+10764];
	add.s32 	%r1184, %r1183, %r1179;
	min.s32 	%r1185, %r1153, %r1184;
	ld.shared.u32 	%r1186, [%r21+4192];
	add.s32 	%r1187, %r1180, %r1186;
	min.s32 	%r1188, %r1156, %r1187;
	add.s32 	%r1189, %r1183, %r1186;
	min.s32 	%r1190, %r1158, %r1189;
	ld.shared.u32 	%r1191, [%r21+8248];
	add.s32 	%r1192, %r1180, %r1191;
	min.s32 	%r1193, %r1161, %r1192;
	add.s32 	%r1194, %r1183, %r1191;
	min.s32 	%r1195, %r1163, %r1194;
	ld.shared.u32 	%r1196, [%r21+12304];
	add.s32 	%r1197, %r1180, %r1196;
	min.s32 	%r1198, %r1166, %r1197;
	add.s32 	%r1199, %r1183, %r1196;
	min.s32 	%r1200, %r1168, %r1199;
	ld.shared.u32 	%r1201, [%r21+16360];
	add.s32 	%r1202, %r1180, %r1201;
	min.s32 	%r1203, %r1171, %r1202;
	add.s32 	%r1204, %r1183, %r1201;
	min.s32 	%r1205, %r1173, %r1204;
	ld.shared.u32 	%r1206, [%r21+20416];
	add.s32 	%r1207, %r1180, %r1206;
	min.s32 	%r1208, %r1176, %r1207;
	add.s32 	%r1209, %r1183, %r1206;
	min.s32 	%r1210, %r1178, %r1209;
	ld.shared.u32 	%r1211, [%r21+140];
	ld.shared.u32 	%r1212, [%r26+10920];
	add.s32 	%r1213, %r1212, %r1211;
	min.s32 	%r1214, %r1182, %r1213;
	ld.shared.u32 	%r1215, [%r26+11076];
	add.s32 	%r1216, %r1215, %r1211;
	min.s32 	%r1217, %r1185, %r1216;
	ld.shared.u32 	%r1218, [%r21+4196];
	add.s32 	%r1219, %r1212, %r1218;
	min.s32 	%r1220, %r1188, %r1219;
	add.s32 	%r1221, %r1215, %r1218;
	min.s32 	%r1222, %r1190, %r1221;
	ld.shared.u32 	%r1223, [%r21+8252];
	add.s32 	%r1224, %r1212, %r1223;
	min.s32 	%r1225, %r1193, %r1224;
	add.s32 	%r1226, %r1215, %r1223;
	min.s32 	%r1227, %r1195, %r1226;
	ld.shared.u32 	%r1228, [%r21+12308];
	add.s32 	%r1229, %r1212, %r1228;
	min.s32 	%r1230, %r1198, %r1229;
	add.s32 	%r1231, %r1215, %r1228;
	min.s32 	%r1232, %r1200, %r1231;
	ld.shared.u32 	%r1233, [%r21+16364];
	add.s32 	%r1234, %r1212, %r1233;
	min.s32 	%r1235, %r1203, %r1234;
	add.s32 	%r1236, %r1215, %r1233;
	min.s32 	%r1237, %r1205, %r1236;
	ld.shared.u32 	%r1238, [%r21+20420];
	add.s32 	%r1239, %r1212, %r1238;
	min.s32 	%r1240, %r1208, %r1239;
	add.s32 	%r1241, %r1215, %r1238;
	min.s32 	%r1242, %r1210, %r1241;
	ld.shared.u32 	%r1243, [%r21+144];
	ld.shared.u32 	%r1244, [%r26+11232];
	add.s32 	%r1245, %r1244, %r1243;
	min.s32 	%r1246, %r1214, %r1245;
	ld.shared.u32 	%r1247, [%r26+11388];
	add.s32 	%r1248, %r1247, %r1243;
	min.s32 	%r1249, %r1217, %r1248;
	ld.shared.u32 	%r1250, [%r21+4200];
	add.s32 	%r1251, %r1244, %r1250;
	min.s32 	%r1252, %r1220, %r1251;
	add.s32 	%r1253, %r1247, %r1250;
	min.s32 	%r1254, %r1222, %r1253;
	ld.shared.u32 	%r1255, [%r21+8256];
	add.s32 	%r1256, %r1244, %r1255;
	min.s32 	%r1257, %r1225, %r1256;
	add.s32 	%r1258, %r1247, %r1255;
	min.s32 	%r1259, %r1227, %r1258;
	ld.shared.u32 	%r1260, [%r21+12312];
	add.s32 	%r1261, %r1244, %r1260;
	min.s32 	%r1262, %r1230, %r1261;
	add.s32 	%r1263, %r1247, %r1260;
	min.s32 	%r1264, %r1232, %r1263;
	ld.shared.u32 	%r1265, [%r21+16368];
	add.s32 	%r1266, %r1244, %r1265;
	min.s32 	%r1267, %r1235, %r1266;
	add.s32 	%r1268, %r1247, %r1265;
	min.s32 	%r1269, %r1237, %r1268;
	ld.shared.u32 	%r1270, [%r21+20424];
	add.s32 	%r1271, %r1244, %r1270;
	min.s32 	%r1272, %r1240, %r1271;
	add.s32 	%r1273, %r1247, %r1270;
	min.s32 	%r1274, %r1242, %r1273;
	ld.shared.u32 	%r1275, [%r21+148];
	ld.shared.u32 	%r1276, [%r26+11544];
	add.s32 	%r1277, %r1276, %r1275;
	min.s32 	%r1278, %r1246, %r1277;
	ld.shared.u32 	%r1279, [%r26+11700];
	add.s32 	%r1280, %r1279, %r1275;
	min.s32 	%r1281, %r1249, %r1280;
	ld.shared.u32 	%r1282, [%r21+4204];
	add.s32 	%r1283, %r1276, %r1282;
	min.s32 	%r1284, %r1252, %r1283;
	add.s32 	%r1285, %r1279, %r1282;
	min.s32 	%r1286, %r1254, %r1285;
	ld.shared.u32 	%r1287, [%r21+8260];
	add.s32 	%r1288, %r1276, %r1287;
	min.s32 	%r1289, %r1257, %r1288;
	add.s32 	%r1290, %r1279, %r1287;
	min.s32 	%r1291, %r1259, %r1290;
	ld.shared.u32 	%r1292, [%r21+12316];
	add.s32 	%r1293, %r1276, %r1292;
	min.s32 	%r1294, %r1262, %r1293;
	add.s32 	%r1295, %r1279, %r1292;
	min.s32 	%r1296, %r1264, %r1295;
	ld.shared.u32 	%r1297, [%r21+16372];
	add.s32 	%r1298, %r1276, %r1297;
	min.s32 	%r1299, %r1267, %r1298;
	add.s32 	%r1300, %r1279, %r1297;
	min.s32 	%r1301, %r1269, %r1300;
	ld.shared.u32 	%r1302, [%r21+20428];
	add.s32 	%r1303, %r1276, %r1302;
	min.s32 	%r1304, %r1272, %r1303;
	add.s32 	%r1305, %r1279, %r1302;
	min.s32 	%r1306, %r1274, %r1305;
	ld.shared.u32 	%r1307, [%r21+152];
	ld.shared.u32 	%r1308, [%r26+11856];
	add.s32 	%r1309, %r1308, %r1307;
	min.s32 	%r1310, %r1278, %r1309;
	ld.shared.u32 	%r1311, [%r26+12012];
	add.s32 	%r1312, %r1311, %r1307;
	min.s32 	%r1313, %r1281, %r1312;
	ld.shared.u32 	%r1314, [%r21+4208];
	add.s32 	%r1315, %r1308, %r1314;
	min.s32 	%r1316, %r1284, %r1315;
	add.s32 	%r1317, %r1311, %r1314;
	min.s32 	%r1318, %r1286, %r1317;
	ld.shared.u32 	%r1319, [%r21+8264];
	add.s32 	%r1320, %r1308, %r1319;
	min.s32 	%r1321, %r1289, %r1320;
	add.s32 	%r1322, %r1311, %r1319;
	min.s32 	%r1323, %r1291, %r1322;
	ld.shared.u32 	%r1324, [%r21+12320];
	add.s32 	%r1325, %r1308, %r1324;
	min.s32 	%r1326, %r1294, %r1325;
	add.s32 	%r1327, %r1311, %r1324;
	min.s32 	%r1328, %r1296, %r1327;
	ld.shared.u32 	%r1329, [%r21+16376];
	add.s32 	%r1330, %r1308, %r1329;
	min.s32 	%r1331, %r1299, %r1330;
	add.s32 	%r1332, %r1311, %r1329;
	min.s32 	%r1333, %r1301, %r1332;
	ld.shared.u32 	%r1334, [%r21+20432];
	add.s32 	%r1335, %r1308, %r1334;
	min.s32 	%r1336, %r1304, %r1335;
	add.s32 	%r1337, %r1311, %r1334;
	min.s32 	%r1338, %r1306, %r1337;
	ld.shared.u32 	%r1339, [%r21+156];
	ld.shared.u32 	%r1340, [%r26+12168];
	add.s32 	%r1341, %r1340, %r1339;
	min.s32 	%r1342, %r1310, %r1341;
	ld.shared.u32 	%r1343, [%r26+12324];
	add.s32 	%r1344, %r1343, %r1339;
	min.s32 	%r1345, %r1313, %r1344;
	ld.shared.u32 	%r1346, [%r21+4212];
	add.s32 	%r1347, %r1340, %r1346;
	min.s32 	%r1348, %r1316, %r1347;
	add.s32 	%r1349, %r1343, %r1346;
	min.s32 	%r1350, %r1318, %r1349;
	ld.shared.u32 	%r1351, [%r21+8268];
	add.s32 	%r1352, %r1340, %r1351;
	min.s32 	%r1353, %r1321, %r1352;
	add.s32 	%r1354, %r1343, %r1351;
	min.s32 	%r1355, %r1323, %r1354;
	ld.shared.u32 	%r1356, [%r21+12324];
	add.s32 	%r1357, %r1340, %r1356;
	min.s32 	%r1358, %r1326, %r1357;
	add.s32 	%r1359, %r1343, %r1356;
	min.s32 	%r1360, %r1328, %r1359;
	ld.shared.u32 	%r1361, [%r21+16380];
	add.s32 	%r1362, %r1340, %r1361;
	min.s32 	%r1363, %r1331, %r1362;
	add.s32 	%r1364, %r1343, %r1361;
	min.s32 	%r1365, %r1333, %r1364;
	ld.shared.u32 	%r1366, [%r21+20436];
	add.s32 	%r1367, %r1340, %r1366;
	min.s32 	%r1368, %r1336, %r1367;
	add.s32 	%r1369, %r1343, %r1366;
	min.s32 	%r1370, %r1338, %r1369;
	ld.shared.u32 	%r1371, [%r21+160];
	ld.shared.u32 	%r1372, [%r26+12480];
	add.s32 	%r1373, %r1372, %r1371;
	min.s32 	%r1374, %r1342, %r1373;
	ld.shared.u32 	%r1375, [%r26+12636];
	add.s32 	%r1376, %r1375, %r1371;
	min.s32 	%r1377, %r1345, %r1376;
	ld.shared.u32 	%r1378, [%r21+4216];
	add.s32 	%r1379, %r1372, %r1378;
	min.s32 	%r1380, %r1348, %r1379;
	add.s32 	%r1381, %r1375, %r1378;
	min.s32 	%r1382, %r1350, %r1381;
	ld.shared.u32 	%r1383, [%r21+8272];
	add.s32 	%r1384, %r1372, %r1383;
	min.s32 	%r1385, %r1353, %r1384;
	add.s32 	%r1386, %r1375, %r1383;
	min.s32 	%r1387, %r1355, %r1386;
	ld.shared.u32 	%r1388, [%r21+12328];
	add.s32 	%r1389, %r1372, %r1388;
	min.s32 	%r1390, %r1358, %r1389;
	add.s32 	%r1391, %r1375, %r1388;
	min.s32 	%r1392, %r1360, %r1391;
	ld.shared.u32 	%r1393, [%r21+16384];
	add.s32 	%r1394, %r1372, %r1393;
	min.s32 	%r1395, %r1363, %r1394;
	add.s32 	%r1396, %r1375, %r1393;
	min.s32 	%r1397, %r1365, %r1396;
	ld.shared.u32 	%r1398, [%r21+20440];
	add.s32 	%r1399, %r1372, %r1398;
	min.s32 	%r1400, %r1368, %r1399;
	add.s32 	%r1401, %r1375, %r1398;
	min.s32 	%r1402, %r1370, %r1401;
	ld.shared.u32 	%r1403, [%r21+164];
	ld.shared.u32 	%r1404, [%r26+12792];
	add.s32 	%r1405, %r1404, %r1403;
	min.s32 	%r1406, %r1374, %r1405;
	ld.shared.u32 	%r1407, [%r26+12948];
	add.s32 	%r1408, %r1407, %r1403;
	min.s32 	%r1409, %r1377, %r1408;
	ld.shared.u32 	%r1410, [%r21+4220];
	add.s32 	%r1411, %r1404, %r1410;
	min.s32 	%r1412, %r1380, %r1411;
	add.s32 	%r1413, %r1407, %r1410;
	min.s32 	%r1414, %r1382, %r1413;
	ld.shared.u32 	%r1415, [%r21+8276];
	add.s32 	%r1416, %r1404, %r1415;
	min.s32 	%r1417, %r1385, %r1416;
	add.s32 	%r1418, %r1407, %r1415;
	min.s32 	%r1419, %r1387, %r1418;
	ld.shared.u32 	%r1420, [%r21+12332];
	add.s32 	%r1421, %r1404, %r1420;
	min.s32 	%r1422, %r1390, %r1421;
	add.s32 	%r1423, %r1407, %r1420;
	min.s32 	%r1424, %r1392, %r1423;
	ld.shared.u32 	%r1425, [%r21+16388];
	add.s32 	%r1426, %r1404, %r1425;
	min.s32 	%r1427, %r1395, %r1426;
	add.s32 	%r1428, %r1407, %r1425;
	min.s32 	%r1429, %r1397, %r1428;
	ld.shared.u32 	%r1430, [%r21+20444];
	add.s32 	%r1431, %r1404, %r1430;
	min.s32 	%r1432, %r1400, %r1431;
	add.s32 	%r1433, %r1407, %r1430;
	min.s32 	%r1434, %r1402, %r1433;
	ld.shared.u32 	%r1435, [%r21+168];
	ld.shared.u32 	%r1436, [%r26+13104];
	add.s32 	%r1437, %r1436, %r1435;
	min.s32 	%r1438, %r1406, %r1437;
	ld.shared.u32 	%r1439, [%r26+13260];
	add.s32 	%r1440, %r1439, %r1435;
	min.s32 	%r1441, %r1409, %r1440;
	ld.shared.u32 	%r1442, [%r21+4224];
	add.s32 	%r1443, %r1436, %r1442;
	min.s32 	%r1444, %r1412, %r1443;
	add.s32 	%r1445, %r1439, %r1442;
	min.s32 	%r1446, %r1414, %r1445;
	ld.shared.u32 	%r1447, [%r21+8280];
	add.s32 	%r1448, %r1436, %r1447;
	min.s32 	%r1449, %r1417, %r1448;
	add.s32 	%r1450, %r1439, %r1447;
	min.s32 	%r1451, %r1419, %r1450;
	ld.shared.u32 	%r1452, [%r21+12336];
	add.s32 	%r1453, %r1436, %r1452;
	min.s32 	%r1454, %r1422, %r1453;
	add.s32 	%r1455, %r1439, %r1452;
	min.s32 	%r1456, %r1424, %r1455;
	ld.shared.u32 	%r1457, [%r21+16392];
	add.s32 	%r1458, %r1436, %r1457;
	min.s32 	%r1459, %r1427, %r1458;
	add.s32 	%r1460, %r1439, %r1457;
	min.s32 	%r1461, %r1429, %r1460;
	ld.shared.u32 	%r1462, [%r21+20448];
	add.s32 	%r1463, %r1436, %r1462;
	min.s32 	%r1464, %r1432, %r1463;
	add.s32 	%r1465, %r1439, %r1462;
	min.s32 	%r1466, %r1434, %r1465;
	ld.shared.u32 	%r1467, [%r21+172];
	ld.shared.u32 	%r1468, [%r26+13416];
	add.s32 	%r1469, %r1468, %r1467;
	min.s32 	%r1470, %r1438, %r1469;
	ld.shared.u32 	%r1471, [%r26+13572];
	add.s32 	%r1472, %r1471, %r1467;
	min.s32 	%r1473, %r1441, %r1472;
	ld.shared.u32 	%r1474, [%r21+4228];
	add.s32 	%r1475, %r1468, %r1474;
	min.s32 	%r1476, %r1444, %r1475;
	add.s32 	%r1477, %r1471, %r1474;
	min.s32 	%r1478, %r1446, %r1477;
	ld.shared.u32 	%r1479, [%r21+8284];
	add.s32 	%r1480, %r1468, %r1479;
	min.s32 	%r1481, %r1449, %r1480;
	add.s32 	%r1482, %r1471, %r1479;
	min.s32 	%r1483, %r1451, %r1482;
	ld.shared.u32 	%r1484, [%r21+12340];
	add.s32 	%r1485, %r1468, %r1484;
	min.s32 	%r1486, %r1454, %r1485;
	add.s32 	%r1487, %r1471, %r1484;
	min.s32 	%r1488, %r1456, %r1487;
	ld.shared.u32 	%r1489, [%r21+16396];
	add.s32 	%r1490, %r1468, %r1489;
	min.s32 	%r1491, %r1459, %r1490;
	add.s32 	%r1492, %r1471, %r1489;
	min.s32 	%r1493, %r1461, %r1492;
	ld.shared.u32 	%r1494, [%r21+20452];
	add.s32 	%r1495, %r1468, %r1494;
	min.s32 	%r1496, %r1464, %r1495;
	add.s32 	%r1497, %r1471, %r1494;
	min.s32 	%r1498, %r1466, %r1497;
	ld.shared.u32 	%r1499, [%r21+176];
	ld.shared.u32 	%r1500, [%r26+13728];
	add.s32 	%r1501, %r1500, %r1499;
	min.s32 	%r1502, %r1470, %r1501;
	ld.shared.u32 	%r1503, [%r26+13884];
	add.s32 	%r1504, %r1503, %r1499;
	min.s32 	%r1505, %r1473, %r1504;
	ld.shared.u32 	%r1506, [%r21+4232];
	add.s32 	%r1507, %r1500, %r1506;
	min.s32 	%r1508, %r1476, %r1507;
	add.s32 	%r1509, %r1503, %r1506;
	min.s32 	%r1510, %r1478, %r1509;
	ld.shared.u32 	%r1511, [%r21+8288];
	add.s32 	%r1512, %r1500, %r1511;
	min.s32 	%r1513, %r1481, %r1512;
	add.s32 	%r1514, %r1503, %r1511;
	min.s32 	%r1515, %r1483, %r1514;
	ld.shared.u32 	%r1516, [%r21+12344];
	add.s32 	%r1517, %r1500, %r1516;
	min.s32 	%r1518, %r1486, %r1517;
	add.s32 	%r1519, %r1503, %r1516;
	min.s32 	%r1520, %r1488, %r1519;
	ld.shared.u32 	%r1521, [%r21+16400];
	add.s32 	%r1522, %r1500, %r1521;
	min.s32 	%r1523, %r1491, %r1522;
	add.s32 	%r1524, %r1503, %r1521;
	min.s32 	%r1525, %r1493, %r1524;
	ld.shared.u32 	%r1526, [%r21+20456];
	add.s32 	%r1527, %r1500, %r1526;
	min.s32 	%r1528, %r1496, %r1527;
	add.s32 	%r1529, %r1503, %r1526;
	min.s32 	%r1530, %r1498, %r1529;
	ld.shared.u32 	%r1531, [%r21+180];
	ld.shared.u32 	%r1532, [%r26+14040];
	add.s32 	%r1533, %r1532, %r1531;
	min.s32 	%r1534, %r1502, %r1533;
	ld.shared.u32 	%r1535, [%r26+14196];
	add.s32 	%r1536, %r1535, %r1531;
	min.s32 	%r1537, %r1505, %r1536;
	ld.shared.u32 	%r1538, [%r21+4236];
	add.s32 	%r1539, %r1532, %r1538;
	min.s32 	%r1540, %r1508, %r1539;
	add.s32 	%r1541, %r1535, %r1538;
	min.s32 	%r1542, %r1510, %r1541;
	ld.shared.u32 	%r1543, [%r21+8292];
	add.s32 	%r1544, %r1532, %r1543;
	min.s32 	%r1545, %r1513, %r1544;
	add.s32 	%r1546, %r1535, %r1543;
	min.s32 	%r1547, %r1515, %r1546;
	ld.shared.u32 	%r1548, [%r21+12348];
	add.s32 	%r1549, %r1532, %r1548;
	min.s32 	%r1550, %r1518, %r1549;
	add.s32 	%r1551, %r1535, %r1548;
	min.s32 	%r1552, %r1520, %r1551;
	ld.shared.u32 	%r1553, [%r21+16404];
	add.s32 	%r1554, %r1532, %r1553;
	min.s32 	%r1555, %r1523, %r1554;
	add.s32 	%r1556, %r1535, %r1553;
	min.s32 	%r1557, %r1525, %r1556;
	ld.shared.u32 	%r1558, [%r21+20460];
	add.s32 	%r1559, %r1532, %r1558;
	min.s32 	%r1560, %r1528, %r1559;
	add.s32 	%r1561, %r1535, %r1558;
	min.s32 	%r1562, %r1530, %r1561;
	ld.shared.u32 	%r1563, [%r21+184];
	ld.shared.u32 	%r1564, [%r26+14352];
	add.s32 	%r1565, %r1564, %r1563;
	min.s32 	%r1566, %r1534, %r1565;
	ld.shared.u32 	%r1567, [%r26+14508];
	add.s32 	%r1568, %r1567, %r1563;
	min.s32 	%r1569, %r1537, %r1568;
	ld.shared.u32 	%r1570, [%r21+4240];
	add.s32 	%r1571, %r1564, %r1570;
	min.s32 	%r1572, %r1540, %r1571;
	add.s32 	%r1573, %r1567, %r1570;
	min.s32 	%r1574, %r1542, %r1573;
	ld.shared.u32 	%r1575, [%r21+8296];
	add.s32 	%r1576, %r1564, %r1575;
	min.s32 	%r1577, %r1545, %r1576;
	add.s32 	%r1578, %r1567, %r1575;
	min.s32 	%r1579, %r1547, %r1578;
	ld.shared.u32 	%r1580, [%r21+12352];
	add.s32 	%r1581, %r1564, %r1580;
	min.s32 	%r1582, %r1550, %r1581;
	add.s32 	%r1583, %r1567, %r1580;
	min.s32 	%r1584, %r1552, %r1583;
	ld.shared.u32 	%r1585, [%r21+16408];
	add.s32 	%r1586, %r1564, %r1585;
	min.s32 	%r1587, %r1555, %r1586;
	add.s32 	%r1588, %r1567, %r1585;
	min.s32 	%r1589, %r1557, %r1588;
	ld.shared.u32 	%r1590, [%r21+20464];
	add.s32 	%r1591, %r1564, %r1590;
	min.s32 	%r1592, %r1560, %r1591;
	add.s32 	%r1593, %r1567, %r1590;
	min.s32 	%r1594, %r1562, %r1593;
	ld.shared.u32 	%r1595, [%r21+188];
	ld.shared.u32 	%r1596, [%r26+14664];
	add.s32 	%r1597, %r1596, %r1595;
	min.s32 	%r1598, %r1566, %r1597;
	ld.shared.u32 	%r1599, [%r26+14820];
	add.s32 	%r1600, %r1599, %r1595;
	min.s32 	%r1601, %r1569, %r1600;
	ld.shared.u32 	%r1602, [%r21+4244];
	add.s32 	%r1603, %r1596, %r1602;
	min.s32 	%r1604, %r1572, %r1603;
	add.s32 	%r1605, %r1599, %r1602;
	min.s32 	%r1606, %r1574, %r1605;
	ld.shared.u32 	%r1607, [%r21+8300];
	add.s32 	%r1608, %r1596, %r1607;
	min.s32 	%r1609, %r1577, %r1608;
	add.s32 	%r1610, %r1599, %r1607;
	min.s32 	%r1611, %r1579, %r1610;
	ld.shared.u32 	%r1612, [%r21+12356];
	add.s32 	%r1613, %r1596, %r1612;
	min.s32 	%r1614, %r1582, %r1613;
	add.s32 	%r1615, %r1599, %r1612;
	min.s32 	%r1616, %r1584, %r1615;
	ld.shared.u32 	%r1617, [%r21+16412];
	add.s32 	%r1618, %r1596, %r1617;
	min.s32 	%r1619, %r1587, %r1618;
	add.s32 	%r1620, %r1599, %r1617;
	min.s32 	%r1621, %r1589, %r1620;
	ld.shared.u32 	%r1622, [%r21+20468];
	add.s32 	%r1623, %r1596, %r1622;
	min.s32 	%r1624, %r1592, %r1623;
	add.s32 	%r1625, %r1599, %r1622;
	min.s32 	%r1626, %r1594, %r1625;
	ld.shared.u32 	%r1627, [%r21+192];
	ld.shared.u32 	%r1628, [%r26+14976];
	add.s32 	%r1629, %r1628, %r1627;
	min.s32 	%r1630, %r1598, %r1629;
	ld.shared.u32 	%r1631, [%r26+15132];
	add.s32 	%r1632, %r1631, %r1627;
	min.s32 	%r1633, %r1601, %r1632;
	ld.shared.u32 	%r1634, [%r21+4248];
	add.s32 	%r1635, %r1628, %r1634;
	min.s32 	%r1636, %r1604, %r1635;
	add.s32 	%r1637, %r1631, %r1634;
	min.s32 	%r1638, %r1606, %r1637;
	ld.shared.u32 	%r1639, [%r21+8304];
	add.s32 	%r1640, %r1628, %r1639;
	min.s32 	%r1641, %r1609, %r1640;
	add.s32 	%r1642, %r1631, %r1639;
	min.s32 	%r1643, %r1611, %r1642;
	ld.shared.u32 	%r1644, [%r21+12360];
	add.s32 	%r1645, %r1628, %r1644;
	min.s32 	%r1646, %r1614, %r1645;
	add.s32 	%r1647, %r1631, %r1644;
	min.s32 	%r1648, %r1616, %r1647;
	ld.shared.u32 	%r1649, [%r21+16416];
	add.s32 	%r1650, %r1628, %r1649;
	min.s32 	%r1651, %r1619, %r1650;
	add.s32 	%r1652, %r1631, %r1649;
	min.s32 	%r1653, %r1621, %r1652;
	ld.shared.u32 	%r1654, [%r21+20472];
	add.s32 	%r1655, %r1628, %r1654;
	min.s32 	%r1656, %r1624, %r1655;
	add.s32 	%r1657, %r1631, %r1654;
	min.s32 	%r1658, %r1626, %r1657;
	ld.shared.u32 	%r1659, [%r21+196];
	ld.shared.u32 	%r1660, [%r26+15288];
	add.s32 	%r1661, %r1660, %r1659;
	min.s32 	%r1662, %r1630, %r1661;
	ld.shared.u32 	%r1663, [%r26+15444];
	add.s32 	%r1664, %r1663, %r1659;
	min.s32 	%r1665, %r1633, %r1664;
	ld.shared.u32 	%r1666, [%r21+4252];
	add.s32 	%r1667, %r1660, %r1666;
	min.s32 	%r1668, %r1636, %r1667;
	add.s32 	%r1669, %r1663, %r1666;
	min.s32 	%r1670, %r1638, %r1669;
	ld.shared.u32 	%r1671, [%r21+8308];
	add.s32 	%r1672, %r1660, %r1671;
	min.s32 	%r1673, %r1641, %r1672;
	add.s32 	%r1674, %r1663, %r1671;
	min.s32 	%r1675, %r1643, %r1674;
	ld.shared.u32 	%r1676, [%r21+12364];
	add.s32 	%r1677, %r1660, %r1676;
	min.s32 	%r1678, %r1646, %r1677;
	add.s32 	%r1679, %r1663, %r1676;
	min.s32 	%r1680, %r1648, %r1679;
	ld.shared.u32 	%r1681, [%r21+16420];
	add.s32 	%r1682, %r1660, %r1681;
	min.s32 	%r1683, %r1651, %r1682;
	add.s32 	%r1684, %r1663, %r1681;
	min.s32 	%r1685, %r1653, %r1684;
	ld.shared.u32 	%r1686, [%r21+20476];
	add.s32 	%r1687, %r1660, %r1686;
	min.s32 	%r1688, %r1656, %r1687;
	add.s32 	%r1689, %r1663, %r1686;
	min.s32 	%r1690, %r1658, %r1689;
	ld.shared.u32 	%r1691, [%r21+200];
	ld.shared.u32 	%r1692, [%r26+15600];
	add.s32 	%r1693, %r1692, %r1691;
	min.s32 	%r1694, %r1662, %r1693;
	ld.shared.u32 	%r1695, [%r26+15756];
	add.s32 	%r1696, %r1695, %r1691;
	min.s32 	%r1697, %r1665, %r1696;
	ld.shared.u32 	%r1698, [%r21+4256];
	add.s32 	%r1699, %r1692, %r1698;
	min.s32 	%r1700, %r1668, %r1699;
	add.s32 	%r1701, %r1695, %r1698;
	min.s32 	%r1702, %r1670, %r1701;
	ld.shared.u32 	%r1703, [%r21+8312];
	add.s32 	%r1704, %r1692, %r1703;
	min.s32 	%r1705, %r1673, %r1704;
	add.s32 	%r1706, %r1695, %r1703;
	min.s32 	%r1707, %r1675, %r1706;
	ld.shared.u32 	%r1708, [%r21+12368];
	add.s32 	%r1709, %r1692, %r1708;
	min.s32 	%r1710, %r1678, %r1709;
	add.s32 	%r1711, %r1695, %r1708;
	min.s32 	%r1712, %r1680, %r1711;
	ld.shared.u32 	%r1713, [%r21+16424];
	add.s32 	%r1714, %r1692, %r1713;
	min.s32 	%r1715, %r1683, %r1714;
	add.s32 	%r1716, %r1695, %r1713;
	min.s32 	%r1717, %r1685, %r1716;
	ld.shared.u32 	%r1718, [%r21+20480];
	add.s32 	%r1719, %r1692, %r1718;
	min.s32 	%r1720, %r1688, %r1719;
	add.s32 	%r1721, %r1695, %r1718;
	min.s32 	%r1722, %r1690, %r1721;
	ld.shared.u32 	%r1723, [%r21+204];
	ld.shared.u32 	%r1724, [%r26+15912];
	add.s32 	%r1725, %r1724, %r1723;
	min.s32 	%r1726, %r1694, %r1725;
	ld.shared.u32 	%r1727, [%r26+16068];
	add.s32 	%r1728, %r1727, %r1723;
	min.s32 	%r1729, %r1697, %r1728;
	ld.shared.u32 	%r1730, [%r21+4260];
	add.s32 	%r1731, %r1724, %r1730;
	min.s32 	%r1732, %r1700, %r1731;
	add.s32 	%r1733, %r1727, %r1730;
	min.s32 	%r1734, %r1702, %r1733;
	ld.shared.u32 	%r1735, [%r21+8316];
	add.s32 	%r1736, %r1724, %r1735;
	min.s32 	%r1737, %r1705, %r1736;
	add.s32 	%r1738, %r1727, %r1735;
	min.s32 	%r1739, %r1707, %r1738;
	ld.shared.u32 	%r1740, [%r21+12372];
	add.s32 	%r1741, %r1724, %r1740;
	min.s32 	%r1742, %r1710, %r1741;
	add.s32 	%r1743, %r1727, %r1740;
	min.s32 	%r1744, %r1712, %r1743;
	ld.shared.u32 	%r1745, [%r21+16428];
	add.s32 	%r1746, %r1724, %r1745;
	min.s32 	%r1747, %r1715, %r1746;
	add.s32 	%r1748, %r1727, %r1745;
	min.s32 	%r1749, %r1717, %r1748;
	ld.shared.u32 	%r1750, [%r21+20484];
	add.s32 	%r1751, %r1724, %r1750;
	min.s32 	%r1752, %r1720, %r1751;
	add.s32 	%r1753, %r1727, %r1750;
	min.s32 	%r1754, %r1722, %r1753;
	ld.shared.u32 	%r1755, [%r21+208];
	ld.shared.u32 	%r1756, [%r26+16224];
	add.s32 	%r1757, %r1756, %r1755;
	min.s32 	%r1758, %r1726, %r1757;
	ld.shared.u32 	%r1759, [%r26+16380];
	add.s32 	%r1760, %r1759, %r1755;
	min.s32 	%r1761, %r1729, %r1760;
	ld.shared.u32 	%r1762, [%r21+4264];
	add.s32 	%r1763, %r1756, %r1762;
	min.s32 	%r1764, %r1732, %r1763;
	add.s32 	%r1765, %r1759, %r1762;
	min.s32 	%r1766, %r1734, %r1765;
	ld.shared.u32 	%r1767, [%r21+8320];
	add.s32 	%r1768, %r1756, %r1767;
	min.s32 	%r1769, %r1737, %r1768;
	add.s32 	%r1770, %r1759, %r1767;
	min.s32 	%r1771, %r1739, %r1770;
	ld.shared.u32 	%r1772, [%r21+12376];
	add.s32 	%r1773, %r1756, %r1772;
	min.s32 	%r1774, %r1742, %r1773;
	add.s32 	%r1775, %r1759, %r1772;
	min.s32 	%r1776, %r1744, %r1775;
	ld.shared.u32 	%r1777, [%r21+16432];
	add.s32 	%r1778, %r1756, %r1777;
	min.s32 	%r1779, %r1747, %r1778;
	add.s32 	%r1780, %r1759, %r1777;
	min.s32 	%r1781, %r1749, %r1780;
	ld.shared.u32 	%r1782, [%r21+20488];
	add.s32 	%r1783, %r1756, %r1782;
	min.s32 	%r1784, %r1752, %r1783;
	add.s32 	%r1785, %r1759, %r1782;
	min.s32 	%r1786, %r1754, %r1785;
	ld.shared.u32 	%r1787, [%r21+212];
	ld.shared.u32 	%r1788, [%r26+16536];
	add.s32 	%r1789, %r1788, %r1787;
	min.s32 	%r1790, %r1758, %r1789;
	ld.shared.u32 	%r1791, [%r26+16692];
	add.s32 	%r1792, %r1791, %r1787;
	min.s32 	%r1793, %r1761, %r1792;
	ld.shared.u32 	%r1794, [%r21+4268];
	add.s32 	%r1795, %r1788, %r1794;
	min.s32 	%r1796, %r1764, %r1795;
	add.s32 	%r1797, %r1791, %r1794;
	min.s32 	%r1798, %r1766, %r1797;
	ld.shared.u32 	%r1799, [%r21+8324];
	add.s32 	%r1800, %r1788, %r1799;
	min.s32 	%r1801, %r1769, %r1800;
	add.s32 	%r1802, %r1791, %r1799;
	min.s32 	%r1803, %r1771, %r1802;
	ld.shared.u32 	%r1804, [%r21+12380];
	add.s32 	%r1805, %r1788, %r1804;
	min.s32 	%r1806, %r1774, %r1805;
	add.s32 	%r1807, %r1791, %r1804;
	min.s32 	%r1808, %r1776, %r1807;
	ld.shared.u32 	%r1809, [%r21+16436];
	add.s32 	%r1810, %r1788, %r1809;
	min.s32 	%r1811, %r1779, %r1810;
	add.s32 	%r1812, %r1791, %r1809;
	min.s32 	%r1813, %r1781, %r1812;
	ld.shared.u32 	%r1814, [%r21+20492];
	add.s32 	%r1815, %r1788, %r1814;
	min.s32 	%r1816, %r1784, %r1815;
	add.s32 	%r1817, %r1791, %r1814;
	min.s32 	%r1818, %r1786, %r1817;
	ld.shared.u32 	%r1819, [%r21+216];
	ld.shared.u32 	%r1820, [%r26+16848];
	add.s32 	%r1821, %r1820, %r1819;
	min.s32 	%r1822, %r1790, %r1821;
	ld.shared.u32 	%r1823, [%r26+17004];
	add.s32 	%r1824, %r1823, %r1819;
	min.s32 	%r1825, %r1793, %r1824;
	ld.shared.u32 	%r1826, [%r21+4272];
	add.s32 	%r1827, %r1820, %r1826;
	min.s32 	%r1828, %r1796, %r1827;
	add.s32 	%r1829, %r1823, %r1826;
	min.s32 	%r1830, %r1798, %r1829;
	ld.shared.u32 	%r1831, [%r21+8328];
	add.s32 	%r1832, %r1820, %r1831;
	min.s32 	%r1833, %r1801, %r1832;
	add.s32 	%r1834, %r1823, %r1831;
	min.s32 	%r1835, %r1803, %r1834;
	ld.shared.u32 	%r1836, [%r21+12384];
	add.s32 	%r1837, %r1820, %r1836;
	min.s32 	%r1838, %r1806, %r1837;
	add.s32 	%r1839, %r1823, %r1836;
	min.s32 	%r1840, %r1808, %r1839;
	ld.shared.u32 	%r1841, [%r21+16440];
	add.s32 	%r1842, %r1820, %r1841;
	min.s32 	%r1843, %r1811, %r1842;
	add.s32 	%r1844, %r1823, %r1841;
	min.s32 	%r1845, %r1813, %r1844;
	ld.shared.u32 	%r1846, [%r21+20496];
	add.s32 	%r1847, %r1820, %r1846;
	min.s32 	%r1848, %r1816, %r1847;
	add.s32 	%r1849, %r1823, %r1846;
	min.s32 	%r1850, %r1818, %r1849;
	ld.shared.u32 	%r1851, [%r21+220];
	ld.shared.u32 	%r1852, [%r26+17160];
	add.s32 	%r1853, %r1852, %r1851;
	min.s32 	%r1854, %r1822, %r1853;
	ld.shared.u32 	%r1855, [%r26+17316];
	add.s32 	%r1856, %r1855, %r1851;
	min.s32 	%r1857, %r1825, %r1856;
	ld.shared.u32 	%r1858, [%r21+4276];
	add.s32 	%r1859, %r1852, %r1858;
	min.s32 	%r1860, %r1828, %r1859;
	add.s32 	%r1861, %r1855, %r1858;
	min.s32 	%r1862, %r1830, %r1861;
	ld.shared.u32 	%r1863, [%r21+8332];
	add.s32 	%r1864, %r1852, %r1863;
	min.s32 	%r1865, %r1833, %r1864;
	add.s32 	%r1866, %r1855, %r1863;
	min.s32 	%r1867, %r1835, %r1866;
	ld.shared.u32 	%r1868, [%r21+12388];
	add.s32 	%r1869, %r1852, %r1868;
	min.s32 	%r1870, %r1838, %r1869;
	add.s32 	%r1871, %r1855, %r1868;
	min.s32 	%r1872, %r1840, %r1871;
	ld.shared.u32 	%r1873, [%r21+16444];
	add.s32 	%r1874, %r1852, %r1873;
	min.s32 	%r1875, %r1843, %r1874;
	add.s32 	%r1876, %r1855, %r1873;
	min.s32 	%r1877, %r1845, %r1876;
	ld.shared.u32 	%r1878, [%r21+20500];
	add.s32 	%r1879, %r1852, %r1878;
	min.s32 	%r1880, %r1848, %r1879;
	add.s32 	%r1881, %r1855, %r1878;
	min.s32 	%r1882, %r1850, %r1881;
	ld.shared.u32 	%r1883, [%r21+224];
	ld.shared.u32 	%r1884, [%r26+17472];
	add.s32 	%r1885, %r1884, %r1883;
	min.s32 	%r1886, %r1854, %r1885;
	ld.shared.u32 	%r1887, [%r26+17628];
	add.s32 	%r1888, %r1887, %r1883;
	min.s32 	%r1889, %r1857, %r1888;
	ld.shared.u32 	%r1890, [%r21+4280];
	add.s32 	%r1891, %r1884, %r1890;
	min.s32 	%r1892, %r1860, %r1891;
	add.s32 	%r1893, %r1887, %r1890;
	min.s32 	%r1894, %r1862, %r1893;
	ld.shared.u32 	%r1895, [%r21+8336];
	add.s32 	%r1896, %r1884, %r1895;
	min.s32 	%r1897, %r1865, %r1896;
	add.s32 	%r1898, %r1887, %r1895;
	min.s32 	%r1899, %r1867, %r1898;
	ld.shared.u32 	%r1900, [%r21+12392];
	add.s32 	%r1901, %r1884, %r1900;
	min.s32 	%r1902, %r1870, %r1901;
	add.s32 	%r1903, %r1887, %r1900;
	min.s32 	%r1904, %r1872, %r1903;
	ld.shared.u32 	%r1905, [%r21+16448];
	add.s32 	%r1906, %r1884, %r1905;
	min.s32 	%r1907, %r1875, %r1906;
	add.s32 	%r1908, %r1887, %r1905;
	min.s32 	%r1909, %r1877, %r1908;
	ld.shared.u32 	%r1910, [%r21+20504];
	add.s32 	%r1911, %r1884, %r1910;
	min.s32 	%r1912, %r1880, %r1911;
	add.s32 	%r1913, %r1887, %r1910;
	min.s32 	%r1914, %r1882, %r1913;
	ld.shared.u32 	%r1915, [%r21+228];
	ld.shared.u32 	%r1916, [%r26+17784];
	add.s32 	%r1917, %r1916, %r1915;
	min.s32 	%r1918, %r1886, %r1917;
	ld.shared.u32 	%r1919, [%r26+17940];
	add.s32 	%r1920, %r1919, %r1915;
	min.s32 	%r1921, %r1889, %r1920;
	ld.shared.u32 	%r1922, [%r21+4284];
	add.s32 	%r1923, %r1916, %r1922;
	min.s32 	%r1924, %r1892, %r1923;
	add.s32 	%r1925, %r1919, %r1922;
	min.s32 	%r1926, %r1894, %r1925;
	ld.shared.u32 	%r1927, [%r21+8340];
	add.s32 	%r1928, %r1916, %r1927;
	min.s32 	%r1929, %r1897, %r1928;
	add.s32 	%r1930, %r1919, %r1927;
	min.s32 	%r1931, %r1899, %r1930;
	ld.shared.u32 	%r1932, [%r21+12396];
	add.s32 	%r1933, %r1916, %r1932;
	min.s32 	%r1934, %r1902, %r1933;
	add.s32 	%r1935, %r1919, %r1932;
	min.s32 	%r1936, %r1904, %r1935;
	ld.shared.u32 	%r1937, [%r21+16452];
	add.s32 	%r1938, %r1916, %r1937;
	min.s32 	%r1939, %r1907, %r1938;
	add.s32 	%r1940, %r1919, %r1937;
	min.s32 	%r1941, %r1909, %r1940;
	ld.shared.u32 	%r1942, [%r21+20508];
	add.s32 	%r1943, %r1916, %r1942;
	min.s32 	%r1944, %r1912, %r1943;
	add.s32 	%r1945, %r1919, %r1942;
	min.s32 	%r1946, %r1914, %r1945;
	ld.shared.u32 	%r1947, [%r21+232];
	ld.shared.u32 	%r1948, [%r26+18096];
	add.s32 	%r1949, %r1948, %r1947;
	min.s32 	%r1950, %r1918, %r1949;
	ld.shared.u32 	%r1951, [%r26+18252];
	add.s32 	%r1952, %r1951, %r1947;
	min.s32 	%r1953, %r1921, %r1952;
	ld.shared.u32 	%r1954, [%r21+4288];
	add.s32 	%r1955, %r1948, %r1954;
	min.s32 	%r1956, %r1924, %r1955;
	add.s32 	%r1957, %r1951, %r1954;
	min.s32 	%r1958, %r1926, %r1957;
	ld.shared.u32 	%r1959, [%r21+8344];
	add.s32 	%r1960, %r1948, %r1959;
	min.s32 	%r1961, %r1929, %r1960;
	add.s32 	%r1962, %r1951, %r1959;
	min.s32 	%r1963, %r1931, %r1962;
	ld.shared.u32 	%r1964, [%r21+12400];
	add.s32 	%r1965, %r1948, %r1964;
	min.s32 	%r1966, %r1934, %r1965;
	add.s32 	%r1967, %r1951, %r1964;
	min.s32 	%r1968, %r1936, %r1967;
	ld.shared.u32 	%r1969, [%r21+16456];
	add.s32 	%r1970, %r1948, %r1969;
	min.s32 	%r1971, %r1939, %r1970;
	add.s32 	%r1972, %r1951, %r1969;
	min.s32 	%r1973, %r1941, %r1972;
	ld.shared.u32 	%r1974, [%r21+20512];
	add.s32 	%r1975, %r1948, %r1974;
	min.s32 	%r1976, %r1944, %r1975;
	add.s32 	%r1977, %r1951, %r1974;
	min.s32 	%r1978, %r1946, %r1977;
	ld.shared.u32 	%r1979, [%r21+236];
	ld.shared.u32 	%r1980, [%r26+18408];
	add.s32 	%r1981, %r1980, %r1979;
	min.s32 	%r1982, %r1950, %r1981;
	ld.shared.u32 	%r1983, [%r26+18564];
	add.s32 	%r1984, %r1983, %r1979;
	min.s32 	%r1985, %r1953, %r1984;
	ld.shared.u32 	%r1986, [%r21+4292];
	add.s32 	%r1987, %r1980, %r1986;
	min.s32 	%r1988, %r1956, %r1987;
	add.s32 	%r1989, %r1983, %r1986;
	min.s32 	%r1990, %r1958, %r1989;
	ld.shared.u32 	%r1991, [%r21+8348];
	add.s32 	%r1992, %r1980, %r1991;
	min.s32 	%r1993, %r1961, %r1992;
	add.s32 	%r1994, %r1983, %r1991;
	min.s32 	%r1995, %r1963, %r1994;
	ld.shared.u32 	%r1996, [%r21+12404];
	add.s32 	%r1997, %r1980, %r1996;
	min.s32 	%r1998, %r1966, %r1997;
	add.s32 	%r1999, %r1983, %r1996;
	min.s32 	%r2000, %r1968, %r1999;
	ld.shared.u32 	%r2001, [%r21+16460];
	add.s32 	%r2002, %r1980, %r2001;
	min.s32 	%r2003, %r1971, %r2002;
	add.s32 	%r2004, %r1983, %r2001;
	min.s32 	%r2005, %r1973, %r2004;
	ld.shared.u32 	%r2006, [%r21+20516];
	add.s32 	%r2007, %r1980, %r2006;
	min.s32 	%r2008, %r1976, %r2007;
	add.s32 	%r2009, %r1983, %r2006;
	min.s32 	%r2010, %r1978, %r2009;
	ld.shared.u32 	%r2011, [%r21+240];
	ld.shared.u32 	%r2012, [%r26+18720];
	add.s32 	%r2013, %r2012, %r2011;
	min.s32 	%r2014, %r1982, %r2013;
	ld.shared.u32 	%r2015, [%r26+18876];
	add.s32 	%r2016, %r2015, %r2011;
	min.s32 	%r2017, %r1985, %r2016;
	ld.shared.u32 	%r2018, [%r21+4296];
	add.s32 	%r2019, %r2012, %r2018;
	min.s32 	%r2020, %r1988, %r2019;
	add.s32 	%r2021, %r2015, %r2018;
	min.s32 	%r2022, %r1990, %r2021;
	ld.shared.u32 	%r2023, [%r21+8352];
	add.s32 	%r2024, %r2012, %r2023;
	min.s32 	%r2025, %r1993, %r2024;
	add.s32 	%r2026, %r2015, %r2023;
	min.s32 	%r2027, %r1995, %r2026;
	ld.shared.u32 	%r2028, [%r21+12408];
	add.s32 	%r2029, %r2012, %r2028;
	min.s32 	%r2030, %r1998, %r2029;
	add.s32 	%r2031, %r2015, %r2028;
	min.s32 	%r2032, %r2000, %r2031;
	ld.shared.u32 	%r2033, [%r21+16464];
	add.s32 	%r2034, %r2012, %r2033;
	min.s32 	%r2035, %r2003, %r2034;
	add.s32 	%r2036, %r2015, %r2033;
	min.s32 	%r2037, %r2005, %r2036;
	ld.shared.u32 	%r2038, [%r21+20520];
	add.s32 	%r2039, %r2012, %r2038;
	min.s32 	%r2040, %r2008, %r2039;
	add.s32 	%r2041, %r2015, %r2038;
	min.s32 	%r2042, %r2010, %r2041;
	ld.shared.u32 	%r2043, [%r21+244];
	ld.shared.u32 	%r2044, [%r26+19032];
	add.s32 	%r2045, %r2044, %r2043;
	min.s32 	%r2046, %r2014, %r2045;
	ld.shared.u32 	%r2047, [%r26+19188];
	add.s32 	%r2048, %r2047, %r2043;
	min.s32 	%r2049, %r2017, %r2048;
	ld.shared.u32 	%r2050, [%r21+4300];
	add.s32 	%r2051, %r2044, %r2050;
	min.s32 	%r2052, %r2020, %r2051;
	add.s32 	%r2053, %r2047, %r2050;
	min.s32 	%r2054, %r2022, %r2053;
	ld.shared.u32 	%r2055, [%r21+8356];
	add.s32 	%r2056, %r2044, %r2055;
	min.s32 	%r2057, %r2025, %r2056;
	add.s32 	%r2058, %r2047, %r2055;
	min.s32 	%r2059, %r2027, %r2058;
	ld.shared.u32 	%r2060, [%r21+12412];
	add.s32 	%r2061, %r2044, %r2060;
	min.s32 	%r2062, %r2030, %r2061;
	add.s32 	%r2063, %r2047, %r2060;
	min.s32 	%r2064, %r2032, %r2063;
	ld.shared.u32 	%r2065, [%r21+16468];
	add.s32 	%r2066, %r2044, %r2065;
	min.s32 	%r2067, %r2035, %r2066;
	add.s32 	%r2068, %r2047, %r2065;
	min.s32 	%r2069, %r2037, %r2068;
	ld.shared.u32 	%r2070, [%r21+20524];
	add.s32 	%r2071, %r2044, %r2070;
	min.s32 	%r2072, %r2040, %r2071;
	add.s32 	%r2073, %r2047, %r2070;
	min.s32 	%r2074, %r2042, %r2073;
	ld.shared.u32 	%r2075, [%r21+248];
	ld.shared.u32 	%r2076, [%r26+19344];
	add.s32 	%r2077, %r2076, %r2075;
	min.s32 	%r2078, %r2046, %r2077;
	ld.shared.u32 	%r2079, [%r26+19500];
	add.s32 	%r2080, %r2079, %r2075;
	min.s32 	%r2081, %r2049, %r2080;
	ld.shared.u32 	%r2082, [%r21+4304];
	add.s32 	%r2083, %r2076, %r2082;
	min.s32 	%r2084, %r2052, %r2083;
	add.s32 	%r2085, %r2079, %r2082;
	min.s32 	%r2086, %r2054, %r2085;
	ld.shared.u32 	%r2087, [%r21+8360];
	add.s32 	%r2088, %r2076, %r2087;
	min.s32 	%r2089, %r2057, %r2088;
	add.s32 	%r2090, %r2079, %r2087;
	min.s32 	%r2091, %r2059, %r2090;
	ld.shared.u32 	%r2092, [%r21+12416];
	add.s32 	%r2093, %r2076, %r2092;
	min.s32 	%r2094, %r2062, %r2093;
	add.s32 	%r2095, %r2079, %r2092;
	min.s32 	%r2096, %r2064, %r2095;
	ld.shared.u32 	%r2097, [%r21+16472];
	add.s32 	%r2098, %r2076, %r2097;
	min.s32 	%r2099, %r2067, %r2098;
	add.s32 	%r2100, %r2079, %r2097;
	min.s32 	%r2101, %r2069, %r2100;
	ld.shared.u32 	%r2102, [%r21+20528];
	add.s32 	%r2103, %r2076, %r2102;
	min.s32 	%r2104, %r2072, %r2103;
	add.s32 	%r2105, %r2079, %r2102;
	min.s32 	%r2106, %r2074, %r2105;
	ld.shared.u32 	%r2107, [%r21+252];
	ld.shared.u32 	%r2108, [%r26+19656];
	add.s32 	%r2109, %r2108, %r2107;
	min.s32 	%r2110, %r2078, %r2109;
	ld.shared.u32 	%r2111, [%r26+19812];
	add.s32 	%r2112, %r2111, %r2107;
	min.s32 	%r2113, %r2081, %r2112;
	ld.shared.u32 	%r2114, [%r21+4308];
	add.s32 	%r2115, %r2108, %r2114;
	min.s32 	%r2116, %r2084, %r2115;
	add.s32 	%r2117, %r2111, %r2114;
	min.s32 	%r2118, %r2086, %r2117;
	ld.shared.u32 	%r2119, [%r21+8364];
	add.s32 	%r2120, %r2108, %r2119;
	min.s32 	%r2121, %r2089, %r2120;
	add.s32 	%r2122, %r2111, %r2119;
	min.s32 	%r2123, %r2091, %r2122;
	ld.shared.u32 	%r2124, [%r21+12420];
	add.s32 	%r2125, %r2108, %r2124;
	min.s32 	%r2126, %r2094, %r2125;
	add.s32 	%r2127, %r2111, %r2124;
	min.s32 	%r2128, %r2096, %r2127;
	ld.shared.u32 	%r2129, [%r21+16476];
	add.s32 	%r2130, %r2108, %r2129;
	min.s32 	%r2131, %r2099, %r2130;
	add.s32 	%r2132, %r2111, %r2129;
	min.s32 	%r2133, %r2101, %r2132;
	ld.shared.u32 	%r2134, [%r21+20532];
	add.s32 	%r2135, %r2108, %r2134;
	min.s32 	%r2136, %r2104, %r2135;
	add.s32 	%r2137, %r2111, %r2134;
	min.s32 	%r2138, %r2106, %r2137;
	ld.shared.u32 	%r2139, [%r21+256];
	ld.shared.u32 	%r2140, [%r26+19968];
	add.s32 	%r2141, %r2140, %r2139;
	min.s32 	%r2142, %r2110, %r2141;
	ld.shared.u32 	%r2143, [%r26+20124];
	add.s32 	%r2144, %r2143, %r2139;
	min.s32 	%r2145, %r2113, %r2144;
	ld.shared.u32 	%r2146, [%r21+4312];
	add.s32 	%r2147, %r2140, %r2146;
	min.s32 	%r2148, %r2116, %r2147;
	add.s32 	%r2149, %r2143, %r2146;
	min.s32 	%r2150, %r2118, %r2149;
	ld.shared.u32 	%r2151, [%r21+8368];
	add.s32 	%r2152, %r2140, %r2151;
	min.s32 	%r2153, %r2121, %r2152;
	add.s32 	%r2154, %r2143, %r2151;
	min.s32 	%r2155, %r2123, %r2154;
	ld.shared.u32 	%r2156, [%r21+12424];
	add.s32 	%r2157, %r2140, %r2156;
	min.s32 	%r2158, %r2126, %r2157;
	add.s32 	%r2159, %r2143, %r2156;
	min.s32 	%r2160, %r2128, %r2159;
	ld.shared.u32 	%r2161, [%r21+16480];
	add.s32 	%r2162, %r2140, %r2161;
	min.s32 	%r2163, %r2131, %r2162;
	add.s32 	%r2164, %r2143, %r2161;
	min.s32 	%r2165, %r2133, %r2164;
	ld.shared.u32 	%r2166, [%r21+20536];
	add.s32 	%r2167, %r2140, %r2166;
	min.s32 	%r2168, %r2136, %r2167;
	add.s32 	%r2169, %r2143, %r2166;
	min.s32 	%r2170, %r2138, %r2169;
	ld.shared.u32 	%r2171, [%r21+260];
	ld.shared.u32 	%r2172, [%r26+20280];
	add.s32 	%r2173, %r2172, %r2171;
	min.s32 	%r2174, %r2142, %r2173;
	ld.shared.u32 	%r2175, [%r26+20436];
	add.s32 	%r2176, %r2175, %r2171;
	min.s32 	%r2177, %r2145, %r2176;
	ld.shared.u32 	%r2178, [%r21+4316];
	add.s32 	%r2179, %r2172, %r2178;
	min.s32 	%r2180, %r2148, %r2179;
	add.s32 	%r2181, %r2175, %r2178;
	min.s32 	%r2182, %r2150, %r2181;
	ld.shared.u32 	%r2183, [%r21+8372];
	add.s32 	%r2184, %r2172, %r2183;
	min.s32 	%r2185, %r2153, %r2184;
	add.s32 	%r2186, %r2175, %r2183;
	min.s32 	%r2187, %r2155, %r2186;
	ld.shared.u32 	%r2188, [%r21+12428];
	add.s32 	%r2189, %r2172, %r2188;
	min.s32 	%r2190, %r2158, %r2189;
	add.s32 	%r2191, %r2175, %r2188;
	min.s32 	%r2192, %r2160, %r2191;
	ld.shared.u32 	%r2193, [%r21+16484];
	add.s32 	%r2194, %r2172, %r2193;
	min.s32 	%r2195, %r2163, %r2194;
	add.s32 	%r2196, %r2175, %r2193;
	min.s32 	%r2197, %r2165, %r2196;
	ld.shared.u32 	%r2198, [%r21+20540];
	add.s32 	%r2199, %r2172, %r2198;
	min.s32 	%r2200, %r2168, %r2199;
	add.s32 	%r2201, %r2175, %r2198;
	min.s32 	%r2202, %r2170, %r2201;
	ld.shared.u32 	%r2203, [%r21+264];
	ld.shared.u32 	%r2204, [%r26+20592];
	add.s32 	%r2205, %r2204, %r2203;
	min.s32 	%r2206, %r2174, %r2205;
	ld.shared.u32 	%r2207, [%r26+20748];
	add.s32 	%r2208, %r2207, %r2203;
	min.s32 	%r2209, %r2177, %r2208;
	ld.shared.u32 	%r2210, [%r21+4320];
	add.s32 	%r2211, %r2204, %r2210;
	min.s32 	%r2212, %r2180, %r2211;
	add.s32 	%r2213, %r2207, %r2210;
	min.s32 	%r2214, %r2182, %r2213;
	ld.shared.u32 	%r2215, [%r21+8376];
	add.s32 	%r2216, %r2204, %r2215;
	min.s32 	%r2217, %r2185, %r2216;
	add.s32 	%r2218, %r2207, %r2215;
	min.s32 	%r2219, %r2187, %r2218;
	ld.shared.u32 	%r2220, [%r21+12432];
	add.s32 	%r2221, %r2204, %r2220;
	min.s32 	%r2222, %r2190, %r2221;
	add.s32 	%r2223, %r2207, %r2220;
	min.s32 	%r2224, %r2192, %r2223;
	ld.shared.u32 	%r2225, [%r21+16488];
	add.s32 	%r2226, %r2204, %r2225;
	min.s32 	%r2227, %r2195, %r2226;
	add.s32 	%r2228, %r2207, %r2225;
	min.s32 	%r2229, %r2197, %r2228;
	ld.shared.u32 	%r2230, [%r21+20544];
	add.s32 	%r2231, %r2204, %r2230;
	min.s32 	%r2232, %r2200, %r2231;
	add.s32 	%r2233, %r2207, %r2230;
	min.s32 	%r2234, %r2202, %r2233;
	ld.shared.u32 	%r2235, [%r21+268];
	ld.shared.u32 	%r2236, [%r26+20904];
	add.s32 	%r2237, %r2236, %r2235;
	min.s32 	%r2238, %r2206, %r2237;
	ld.shared.u32 	%r2239, [%r26+21060];
	add.s32 	%r2240, %r2239, %r2235;
	min.s32 	%r2241, %r2209, %r2240;
	ld.shared.u32 	%r2242, [%r21+4324];
	add.s32 	%r2243, %r2236, %r2242;
	min.s32 	%r2244, %r2212, %r2243;
	add.s32 	%r2245, %r2239, %r2242;
	min.s32 	%r2246, %r2214, %r2245;
	ld.shared.u32 	%r2247, [%r21+8380];
	add.s32 	%r2248, %r2236, %r2247;
	min.s32 	%r2249, %r2217, %r2248;
	add.s32 	%r2250, %r2239, %r2247;
	min.s32 	%r2251, %r2219, %r2250;
	ld.shared.u32 	%r2252, [%r21+12436];
	add.s32 	%r2253, %r2236, %r2252;
	min.s32 	%r2254, %r2222, %r2253;
	add.s32 	%r2255, %r2239, %r2252;
	min.s32 	%r2256, %r2224, %r2255;
	ld.shared.u32 	%r2257, [%r21+16492];
	add.s32 	%r2258, %r2236, %r2257;
	min.s32 	%r2259, %r2227, %r2258;
	add.s32 	%r2260, %r2239, %r2257;
	min.s32 	%r2261, %r2229, %r2260;
	ld.shared.u32 	%r2262, [%r21+20548];
	add.s32 	%r2263, %r2236, %r2262;
	min.s32 	%r2264, %r2232, %r2263;
	add.s32 	%r2265, %r2239, %r2262;
	min.s32 	%r2266, %r2234, %r2265;
	ld.shared.u32 	%r2267, [%r21+272];
	ld.shared.u32 	%r2268, [%r26+21216];
	add.s32 	%r2269, %r2268, %r2267;
	min.s32 	%r2270, %r2238, %r2269;
	ld.shared.u32 	%r2271, [%r26+21372];
	add.s32 	%r2272, %r2271, %r2267;
	min.s32 	%r2273, %r2241, %r2272;
	ld.shared.u32 	%r2274, [%r21+4328];
	add.s32 	%r2275, %r2268, %r2274;
	min.s32 	%r2276, %r2244, %r2275;
	add.s32 	%r2277, %r2271, %r2274;
	min.s32 	%r2278, %r2246, %r2277;
	ld.shared.u32 	%r2279, [%r21+8384];
	add.s32 	%r2280, %r2268, %r2279;
	min.s32 	%r2281, %r2249, %r2280;
	add.s32 	%r2282, %r2271, %r2279;
	min.s32 	%r2283, %r2251, %r2282;
	ld.shared.u32 	%r2284, [%r21+12440];
	add.s32 	%r2285, %r2268, %r2284;
	min.s32 	%r2286, %r2254, %r2285;
	add.s32 	%r2287, %r2271, %r2284;
	min.s32 	%r2288, %r2256, %r2287;
	ld.shared.u32 	%r2289, [%r21+16496];
	add.s32 	%r2290, %r2268, %r2289;
	min.s32 	%r2291, %r2259, %r2290;
	add.s32 	%r2292, %r2271, %r2289;
	min.s32 	%r2293, %r2261, %r2292;
	ld.shared.u32 	%r2294, [%r21+20552];
	add.s32 	%r2295, %r2268, %r2294;
	min.s32 	%r2296, %r2264, %r2295;
	add.s32 	%r2297, %r2271, %r2294;
	min.s32 	%r2298, %r2266, %r2297;
	ld.shared.u32 	%r2299, [%r21+276];
	ld.shared.u32 	%r2300, [%r26+21528];
	add.s32 	%r2301, %r2300, %r2299;
	min.s32 	%r2302, %r2270, %r2301;
	ld.shared.u32 	%r2303, [%r26+21684];
	add.s32 	%r2304, %r2303, %r2299;
	min.s32 	%r2305, %r2273, %r2304;
	ld.shared.u32 	%r2306, [%r21+4332];
	add.s32 	%r2307, %r2300, %r2306;
	min.s32 	%r2308, %r2276, %r2307;
	add.s32 	%r2309, %r2303, %r2306;
	min.s32 	%r2310, %r2278, %r2309;
	ld.shared.u32 	%r2311, [%r21+8388];
	add.s32 	%r2312, %r2300, %r2311;
	min.s32 	%r2313, %r2281, %r2312;
	add.s32 	%r2314, %r2303, %r2311;
	min.s32 	%r2315, %r2283, %r2314;
	ld.shared.u32 	%r2316, [%r21+12444];
	add.s32 	%r2317, %r2300, %r2316;
	min.s32 	%r2318, %r2286, %r2317;
	add.s32 	%r2319, %r2303, %r2316;
	min.s32 	%r2320, %r2288, %r2319;
	ld.shared.u32 	%r2321, [%r21+16500];
	add.s32 	%r2322, %r2300, %r2321;
	min.s32 	%r2323, %r2291, %r2322;
	add.s32 	%r2324, %r2303, %r2321;
	min.s32 	%r2325, %r2293, %r2324;
	ld.shared.u32 	%r2326, [%r21+20556];
	add.s32 	%r2327, %r2300, %r2326;
	min.s32 	%r2328, %r2296, %r2327;
	add.s32 	%r2329, %r2303, %r2326;
	min.s32 	%r2330, %r2298, %r2329;
	ld.shared.u32 	%r2331, [%r21+280];
	ld.shared.u32 	%r2332, [%r26+21840];
	add.s32 	%r2333, %r2332, %r2331;
	min.s32 	%r2334, %r2302, %r2333;
	ld.shared.u32 	%r2335, [%r26+21996];
	add.s32 	%r2336, %r2335, %r2331;
	min.s32 	%r2337, %r2305, %r2336;
	ld.shared.u32 	%r2338, [%r21+4336];
	add.s32 	%r2339, %r2332, %r2338;
	min.s32 	%r2340, %r2308, %r2339;
	add.s32 	%r2341, %r2335, %r2338;
	min.s32 	%r2342, %r2310, %r2341;
	ld.shared.u32 	%r2343, [%r21+8392];
	add.s32 	%r2344, %r2332, %r2343;
	min.s32 	%r2345, %r2313, %r2344;
	add.s32 	%r2346, %r2335, %r2343;
	min.s32 	%r2347, %r2315, %r2346;
	ld.shared.u32 	%r2348, [%r21+12448];
	add.s32 	%r2349, %r2332, %r2348;
	min.s32 	%r2350, %r2318, %r2349;
	add.s32 	%r2351, %r2335, %r2348;
	min.s32 	%r2352, %r2320, %r2351;
	ld.shared.u32 	%r2353, [%r21+16504];
	add.s32 	%r2354, %r2332, %r2353;
	min.s32 	%r2355, %r2323, %r2354;
	add.s32 	%r2356, %r2335, %r2353;
	min.s32 	%r2357, %r2325, %r2356;
	ld.shared.u32 	%r2358, [%r21+20560];
	add.s32 	%r2359, %r2332, %r2358;
	min.s32 	%r2360, %r2328, %r2359;
	add.s32 	%r2361, %r2335, %r2358;
	min.s32 	%r2362, %r2330, %r2361;
	ld.shared.u32 	%r2363, [%r21+284];
	ld.shared.u32 	%r2364, [%r26+22152];
	add.s32 	%r2365, %r2364, %r2363;
	min.s32 	%r2366, %r2334, %r2365;
	ld.shared.u32 	%r2367, [%r26+22308];
	add.s32 	%r2368, %r2367, %r2363;
	min.s32 	%r2369, %r2337, %r2368;
	ld.shared.u32 	%r2370, [%r21+4340];
	add.s32 	%r2371, %r2364, %r2370;
	min.s32 	%r2372, %r2340, %r2371;
	add.s32 	%r2373, %r2367, %r2370;
	min.s32 	%r2374, %r2342, %r2373;
	ld.shared.u32 	%r2375, [%r21+8396];
	add.s32 	%r2376, %r2364, %r2375;
	min.s32 	%r2377, %r2345, %r2376;
	add.s32 	%r2378, %r2367, %r2375;
	min.s32 	%r2379, %r2347, %r2378;
	ld.shared.u32 	%r2380, [%r21+12452];
	add.s32 	%r2381, %r2364, %r2380;
	min.s32 	%r2382, %r2350, %r2381;
	add.s32 	%r2383, %r2367, %r2380;
	min.s32 	%r2384, %r2352, %r2383;
	ld.shared.u32 	%r2385, [%r21+16508];
	add.s32 	%r2386, %r2364, %r2385;
	min.s32 	%r2387, %r2355, %r2386;
	add.s32 	%r2388, %r2367, %r2385;
	min.s32 	%r2389, %r2357, %r2388;
	ld.shared.u32 	%r2390, [%r21+20564];
	add.s32 	%r2391, %r2364, %r2390;
	min.s32 	%r2392, %r2360, %r2391;
	add.s32 	%r2393, %r2367, %r2390;
	min.s32 	%r2394, %r2362, %r2393;
	ld.shared.u32 	%r2395, [%r21+288];
	ld.shared.u32 	%r2396, [%r26+22464];
	add.s32 	%r2397, %r2396, %r2395;
	min.s32 	%r2398, %r2366, %r2397;
	ld.shared.u32 	%r2399, [%r26+22620];
	add.s32 	%r2400, %r2399, %r2395;
	min.s32 	%r2401, %r2369, %r2400;
	ld.shared.u32 	%r2402, [%r21+4344];
	add.s32 	%r2403, %r2396, %r2402;
	min.s32 	%r2404, %r2372, %r2403;
	add.s32 	%r2405, %r2399, %r2402;
	min.s32 	%r2406, %r2374, %r2405;
	ld.shared.u32 	%r2407, [%r21+8400];
	add.s32 	%r2408, %r2396, %r2407;
	min.s32 	%r2409, %r2377, %r2408;
	add.s32 	%r2410, %r2399, %r2407;
	min.s32 	%r2411, %r2379, %r2410;
	ld.shared.u32 	%r2412, [%r21+12456];
	add.s32 	%r2413, %r2396, %r2412;
	min.s32 	%r2414, %r2382, %r2413;
	add.s32 	%r2415, %r2399, %r2412;
	min.s32 	%r2416, %r2384, %r2415;
	ld.shared.u32 	%r2417, [%r21+16512];
	add.s32 	%r2418, %r2396, %r2417;
	min.s32 	%r2419, %r2387, %r2418;
	add.s32 	%r2420, %r2399, %r2417;
	min.s32 	%r2421, %r2389, %r2420;
	ld.shared.u32 	%r2422, [%r21+20568];
	add.s32 	%r2423, %r2396, %r2422;
	min.s32 	%r2424, %r2392, %r2423;
	add.s32 	%r2425, %r2399, %r2422;
	min.s32 	%r2426, %r2394, %r2425;
	ld.shared.u32 	%r2427, [%r21+292];
	ld.shared.u32 	%r2428, [%r26+22776];
	add.s32 	%r2429, %r2428, %r2427;
	min.s32 	%r2430, %r2398, %r2429;
	ld.shared.u32 	%r2431, [%r26+22932];
	add.s32 	%r2432, %r2431, %r2427;
	min.s32 	%r2433, %r2401, %r2432;
	ld.shared.u32 	%r2434, [%r21+4348];
	add.s32 	%r2435, %r2428, %r2434;
	min.s32 	%r2436, %r2404, %r2435;
	add.s32 	%r2437, %r2431, %r2434;
	min.s32 	%r2438, %r2406, %r2437;
	ld.shared.u32 	%r2439, [%r21+8404];
	add.s32 	%r2440, %r2428, %r2439;
	min.s32 	%r2441, %r2409, %r2440;
	add.s32 	%r2442, %r2431, %r2439;
	min.s32 	%r2443, %r2411, %r2442;
	ld.shared.u32 	%r2444, [%r21+12460];
	add.s32 	%r2445, %r2428, %r2444;
	min.s32 	%r2446, %r2414, %r2445;
	add.s32 	%r2447, %r2431, %r2444;
	min.s32 	%r2448, %r2416, %r2447;
	ld.shared.u32 	%r2449, [%r21+16516];
	add.s32 	%r2450, %r2428, %r2449;
	min.s32 	%r2451, %r2419, %r2450;
	add.s32 	%r2452, %r2431, %r2449;
	min.s32 	%r2453, %r2421, %r2452;
	ld.shared.u32 	%r2454, [%r21+20572];
	add.s32 	%r2455, %r2428, %r2454;
	min.s32 	%r2456, %r2424, %r2455;
	add.s32 	%r2457, %r2431, %r2454;
	min.s32 	%r2458, %r2426, %r2457;
	ld.shared.u32 	%r2459, [%r21+296];
	ld.shared.u32 	%r2460, [%r26+23088];
	add.s32 	%r2461, %r2460, %r2459;
	min.s32 	%r2462, %r2430, %r2461;
	ld.shared.u32 	%r2463, [%r26+23244];
	add.s32 	%r2464, %r2463, %r2459;
	min.s32 	%r2465, %r2433, %r2464;
	ld.shared.u32 	%r2466, [%r21+4352];
	add.s32 	%r2467, %r2460, %r2466;
	min.s32 	%r2468, %r2436, %r2467;
	add.s32 	%r2469, %r2463, %r2466;
	min.s32 	%r2470, %r2438, %r2469;
	ld.shared.u32 	%r2471, [%r21+8408];
	add.s32 	%r2472, %r2460, %r2471;
	min.s32 	%r2473, %r2441, %r2472;
	add.s32 	%r2474, %r2463, %r2471;
	min.s32 	%r2475, %r2443, %r2474;
	ld.shared.u32 	%r2476, [%r21+12464];
	add.s32 	%r2477, %r2460, %r2476;
	min.s32 	%r2478, %r2446, %r2477;
	add.s32 	%r2479, %r2463, %r2476;
	min.s32 	%r2480, %r2448, %r2479;
	ld.shared.u32 	%r2481, [%r21+16520];
	add.s32 	%r2482, %r2460, %r2481;
	min.s32 	%r2483, %r2451, %r2482;
	add.s32 	%r2484, %r2463, %r2481;
	min.s32 	%r2485, %r2453, %r2484;
	ld.shared.u32 	%r2486, [%r21+20576];
	add.s32 	%r2487, %r2460, %r2486;
	min.s32 	%r2488, %r2456, %r2487;
	add.s32 	%r2489, %r2463, %r2486;
	min.s32 	%r2490, %r2458, %r2489;
	ld.shared.u32 	%r2491, [%r21+300];
	ld.shared.u32 	%r2492, [%r26+23400];
	add.s32 	%r2493, %r2492, %r2491;
	min.s32 	%r2494, %r2462, %r2493;
	ld.shared.u32 	%r2495, [%r26+23556];
	add.s32 	%r2496, %r2495, %r2491;
	min.s32 	%r2497, %r2465, %r2496;
	ld.shared.u32 	%r2498, [%r21+4356];
	add.s32 	%r2499, %r2492, %r2498;
	min.s32 	%r2500, %r2468, %r2499;
	add.s32 	%r2501, %r2495, %r2498;
	min.s32 	%r2502, %r2470, %r2501;
	ld.shared.u32 	%r2503, [%r21+8412];
	add.s32 	%r2504, %r2492, %r2503;
	min.s32 	%r2505, %r2473, %r2504;
	add.s32 	%r2506, %r2495, %r2503;
	min.s32 	%r2507, %r2475, %r2506;
	ld.shared.u32 	%r2508, [%r21+12468];
	add.s32 	%r2509, %r2492, %r2508;
	min.s32 	%r2510, %r2478, %r2509;
	add.s32 	%r2511, %r2495, %r2508;
	min.s32 	%r2512, %r2480, %r2511;
	ld.shared.u32 	%r2513, [%r21+16524];
	add.s32 	%r2514, %r2492, %r2513;
	min.s32 	%r2515, %r2483, %r2514;
	add.s32 	%r2516, %r2495, %r2513;
	min.s32 	%r2517, %r2485, %r2516;
	ld.shared.u32 	%r2518, [%r21+20580];
	add.s32 	%r2519, %r2492, %r2518;
	min.s32 	%r2520, %r2488, %r2519;
	add.s32 	%r2521, %r2495, %r2518;
	min.s32 	%r2522, %r2490, %r2521;
	ld.shared.u32 	%r2523, [%r21+304];
	ld.shared.u32 	%r2524, [%r26+23712];
	add.s32 	%r2525, %r2524, %r2523;
	min.s32 	%r2526, %r2494, %r2525;
	ld.shared.u32 	%r2527, [%r26+23868];
	add.s32 	%r2528, %r2527, %r2523;
	min.s32 	%r2529, %r2497, %r2528;
	ld.shared.u32 	%r2530, [%r21+4360];
	add.s32 	%r2531, %r2524, %r2530;
	min.s32 	%r2532, %r2500, %r2531;
	add.s32 	%r2533, %r2527, %r2530;
	min.s32 	%r2534, %r2502, %r2533;
	ld.shared.u32 	%r2535, [%r21+8416];
	add.s32 	%r2536, %r2524, %r2535;
	min.s32 	%r2537, %r2505, %r2536;
	add.s32 	%r2538, %r2527, %r2535;
	min.s32 	%r2539, %r2507, %r2538;
	ld.shared.u32 	%r2540, [%r21+12472];
	add.s32 	%r2541, %r2524, %r2540;
	min.s32 	%r2542, %r2510, %r2541;
	add.s32 	%r2543, %r2527, %r2540;
	min.s32 	%r2544, %r2512, %r2543;
	ld.shared.u32 	%r2545, [%r21+16528];
	add.s32 	%r2546, %r2524, %r2545;
	min.s32 	%r2547, %r2515, %r2546;
	add.s32 	%r2548, %r2527, %r2545;
	min.s32 	%r2549, %r2517, %r2548;
	ld.shared.u32 	%r2550, [%r21+20584];
	add.s32 	%r2551, %r2524, %r2550;
	min.s32 	%r2552, %r2520, %r2551;
	add.s32 	%r2553, %r2527, %r2550;
	min.s32 	%r2554, %r2522, %r2553;
	ld.shared.u32 	%r2555, [%r21+308];
	ld.shared.u32 	%r2556, [%r26+24024];
	add.s32 	%r2557, %r2556, %r2555;
	min.s32 	%r2558, %r2526, %r2557;
	ld.shared.u32 	%r2559, [%r26+24180];
	add.s32 	%r2560, %r2559, %r2555;
	min.s32 	%r2561, %r2529, %r2560;
	ld.shared.u32 	%r2562, [%r21+4364];
	add.s32 	%r2563, %r2556, %r2562;
	min.s32 	%r2564, %r2532, %r2563;
	add.s32 	%r2565, %r2559, %r2562;
	min.s32 	%r2566, %r2534, %r2565;
	ld.shared.u32 	%r2567, [%r21+8420];
	add.s32 	%r2568, %r2556, %r2567;
	min.s32 	%r2569, %r2537, %r2568;
	add.s32 	%r2570, %r2559, %r2567;
	min.s32 	%r2571, %r2539, %r2570;
	ld.shared.u32 	%r2572, [%r21+12476];
	add.s32 	%r2573, %r2556, %r2572;
	min.s32 	%r2574, %r2542, %r2573;
	add.s32 	%r2575, %r2559, %r2572;
	min.s32 	%r2576, %r2544, %r2575;
	ld.shared.u32 	%r2577, [%r21+16532];
	add.s32 	%r2578, %r2556, %r2577;
	min.s32 	%r2579, %r2547, %r2578;
	add.s32 	%r2580, %r2559, %r2577;
	min.s32 	%r2581, %r2549, %r2580;
	ld.shared.u32 	%r2582, [%r21+20588];
	add.s32 	%r2583, %r2556, %r2582;
	min.s32 	%r2584, %r2552, %r2583;
	add.s32 	%r2585, %r2559, %r2582;
	min.s32 	%r2586, %r2554, %r2585;
	st.global.u32 	[%rd8], %r2558;
	st.global.u32 	[%rd8+156], %r2561;
	st.global.u32 	[%rd14], %r2564;
	st.global.u32 	[%rd14+156], %r2566;
	st.global.u32 	[%rd20], %r2569;
	st.global.u32 	[%rd20+156], %r2571;
	st.global.u32 	[%rd26], %r2574;
	st.global.u32 	[%rd26+156], %r2576;
	st.global.u32 	[%rd32], %r2579;
	st.global.u32 	[%rd32+156], %r2581;
	st.global.u32 	[%rd38], %r2584;
	st.global.u32 	[%rd38+156], %r2586;
$L__BB4_4:
	ret;

}


// ===== COMPILED SASS (sm_100) =====

	.target	sm_100

	.elftype	@"ET_EXEC"


//--------------------- .note.nv.tkinfo           --------------------------
	.section	.note.nv.tkinfo,"",@"SHT_NOTE"
	.sectionflags	@"SHF_NOTE_NV_TKINFO"
	.tkinfo
        /*0018*/ 	.word	0x00000002
        /*0030*/ 	.string	""
        /*0030*/ 	.string	"ptxas"
        /*0030*/ 	.string	"Cuda compilation tools, release 13.0, V13.0.88"
        /*0030*/ 	.string	"Build cuda_13.0.r13.0/compiler.36424714_0"
        /*0030*/ 	.string	"-arch sm_100 -m 64 "



//--------------------- .note.nv.cuinfo           --------------------------
	.section	.note.nv.cuinfo,"",@"SHT_NOTE"
	.sectionflags	@"SHF_NOTE_NV_CUINFO"
        /*0018*/ 	.short	0x0002
        /*001a*/ 	.short	0x0064
        /*001c*/ 	.short	0x0082
	.zero		2


//--------------------- .nv.info                  --------------------------
	.section	.nv.info,"",@"SHT_CUDA_INFO"
	.align	4


	//----- nvinfo : EIATTR_REGCOUNT
	.align		4
        /*0000*/ 	.byte	0x04, 0x2f
        /*0002*/ 	.short	(.L_1 - .L_0)
	.align		4
.L_0:
        /*0004*/ 	.word	index@(_Z9init_distPiiii)
        /*0008*/ 	.word	0x0000001e


	//----- nvinfo : EIATTR_FRAME_SIZE
	.align		4
.L_1:
        /*000c*/ 	.byte	0x04, 0x11
        /*000e*/ 	.short	(.L_3 - .L_2)
	.align		4
.L_2:
        /*0010*/ 	.word	index@(_Z9init_distPiiii)
        /*0014*/ 	.word	0x00000000


	//----- nvinfo : EIATTR_REGCOUNT
	.align		4
.L_3:
        /*0018*/ 	.byte	0x04, 0x2f
        /*001a*/ 	.short	(.L_5 - .L_4)
	.align		4
.L_4:
        /*001c*/ 	.word	index@(_Z9dist_fillPiS_ii)
        /*0020*/ 	.word	0x0000000c


	//----- nvinfo : EIATTR_FRAME_SIZE
	.align		4
.L_5:
        /*0024*/ 	.byte	0x04, 0x11
        /*0026*/ 	.short	(.L_7 - .L_6)
	.align		4
.L_6:
        /*0028*/ 	.word	index@(_Z9dist_fillPiS_ii)
        /*002c*/ 	.word	0x00000000


	//----- nvinfo : EIATTR_REGCOUNT
	.align		4
.L_7:
        /*0030*/ 	.byte	0x04, 0x2f
        /*0032*/ 	.short	(.L_9 - .L_8)
	.align		4
.L_8:
        /*0034*/ 	.word	index@(_Z10phase1_calPiiii)
        /*0038*/ 	.word	0x00000020


	//----- nvinfo : EIATTR_FRAME_SIZE
	.align		4
.L_9:
        /*003c*/ 	.byte	0x04, 0x11
        /*003e*/ 	.short	(.L_11 - .L_10)
	.align		4
.L_10:
        /*0040*/ 	.word	index@(_Z10phase1_calPiiii)
        /*0044*/ 	.word	0x00000000


	//----- nvinfo : EIATTR_REGCOUNT
	.align		4
.L_11:
        /*0048*/ 	.byte	0x04, 0x2f
        /*004a*/ 	.short	(.L_13 - .L_12)
	.align		4
.L_12:
        /*004c*/ 	.word	index@(_Z10phase2_calPiiiiiii)
        /*0050*/ 	.word	0x00000028


	//----- nvinfo : EIATTR_FRAME_SIZE
	.align		4
.L_13:
        /*0054*/ 	.byte	0x04, 0x11
        /*0056*/ 	.short	(.L_15 - .L_14)
	.align		4
.L_14:
        /*0058*/ 	.word	index@(_Z10phase2_calPiiiiiii)
        /*005c*/ 	.word	0x00000000


	//----- nvinfo : EIATTR_REGCOUNT
	.align		4
.L_15:
        /*0060*/ 	.byte	0x04, 0x2f
        /*0062*/ 	.short	(.L_17 - .L_16)
	.align		4
.L_16:
        /*0064*/ 	.word	index@(_Z10phase3_calPiiiiiii)
        /*0068*/ 	.word	0x00000030


	//----- nvinfo : EIATTR_FRAME_SIZE
	.align		4
.L_17:
        /*006c*/ 	.byte	0x04, 0x11
        /*006e*/ 	.short	(.L_19 - .L_18)
	.align		4
.L_18:
        /*0070*/ 	.word	index@(_Z10phase3_calPiiiiiii)
        /*0074*/ 	.word	0x00000000


	//----- nvinfo : EIATTR_MIN_STACK_SIZE
	.align		4
.L_19:
        /*0078*/ 	.byte	0x04, 0x12
        /*007a*/ 	.short	(.L_21 - .L_20)
	.align		4
.L_20:
        /*007c*/ 	.word	index@(_Z10phase3_calPiiiiiii)
        /*0080*/ 	.word	0x00000000


	//----- nvinfo : EIATTR_MIN_STACK_SIZE
	.align		4
.L_21:
        /*0084*/ 	.byte	0x04, 0x12
        /*0086*/ 	.short	(.L_23 - .L_22)
	.align		4
.L_22:
        /*0088*/ 	.word	index@(_Z10phase2_calPiiiiiii)
        /*008c*/ 	.word	0x00000000


	//----- nvinfo : EIATTR_MIN_STACK_SIZE
	.align		4
.L_23:
        /*0090*/ 	.byte	0x04, 0x12
        /*0092*/ 	.short	(.L_25 - .L_24)
	.align		4
.L_24:
        /*0094*/ 	.word	index@(_Z10phase1_calPiiii)
        /*0098*/ 	.word	0x00000000


	//----- nvinfo : EIATTR_MIN_STACK_SIZE
	.align		4
.L_25:
        /*009c*/ 	.byte	0x04, 0x12
        /*009e*/ 	.short	(.L_27 - .L_26)
	.align		4
.L_26:
        /*00a0*/ 	.word	index@(_Z9dist_fillPiS_ii)
        /*00a4*/ 	.word	0x00000000


	//----- nvinfo : EIATTR_MIN_STACK_SIZE
	.align		4
.L_27:
        /*00a8*/ 	.byte	0x04, 0x12
        /*00aa*/ 	.short	(.L_29 - .L_28)
	.align		4
.L_28:
        /*00ac*/ 	.word	index@(_Z9init_distPiiii)
        /*00b0*/ 	.word	0x00000000
.L_29:


//--------------------- .nv.compat                --------------------------
	.section	.nv.compat,"",@"SHT_CUDA_COMPAT_INFO"
	.align	4
        /*0000*/ 	.byte	0x02, 0x09, 0x00, 0x00, 0x02, 0x02, 0x01, 0x00, 0x02, 0x05, 0x05, 0x00, 0x03, 0x07, 0x01, 0x01
        /*0010*/ 	.byte	0x02, 0x03, 0x00, 0x00, 0x02, 0x06, 0x01, 0x00, 0x04, 0x0b, 0x08, 0x00, 0x09, 0x00, 0x00, 0x00
        /*0020*/ 	.byte	0x00, 0x00, 0x00, 0x00


//--------------------- .nv.info._Z10phase3_calPiiiiiii --------------------------
	.section	.nv.info._Z10phase3_calPiiiiiii,"",@"SHT_CUDA_INFO"
	.sectionflags	@""
	.align	4


	//----- nvinfo : EIATTR_CUDA_API_VERSION
	.align		4
        /*0000*/ 	.byte	0x04, 0x37
        /*0002*/ 	.short	(.L_31 - .L_30)
.L_30:
        /*0004*/ 	.word	0x00000082


	//----- nvinfo : EIATTR_KPARAM_INFO
	.align		4
.L_31:
        /*0008*/ 	.byte	0x04, 0x17
        /*000a*/ 	.short	(.L_33 - .L_32)
.L_32:
        /*000c*/ 	.word	0x00000000
        /*0010*/ 	.short	0x0006
        /*0012*/ 	.short	0x001c
        /*0014*/ 	.byte	0x00, 0xf0, 0x11, 0x00


	//----- nvinfo : EIATTR_KPARAM_INFO
	.align		4
.L_33:
        /*0018*/ 	.byte	0x04, 0x17
        /*001a*/ 	.short	(.L_35 - .L_34)
.L_34:
        /*001c*/ 	.word	0x00000000
        /*0020*/ 	.short	0x0005
        /*0022*/ 	.short	0x0018
        /*0024*/ 	.byte	0x00, 0xf0, 0x11, 0x00


	//----- nvinfo : EIATTR_KPARAM_INFO
	.align		4
.L_35:
        /*0028*/ 	.byte	0x04, 0x17
        /*002a*/ 	.short	(.L_37 - .L_36)
.L_36:
        /*002c*/ 	.word	0x00000000
        /*0030*/ 	.short	0x0004
        /*0032*/ 	.short	0x0014
        /*0034*/ 	.byte	0x00, 0xf0, 0x11, 0x00


	//----- nvinfo : EIATTR_KPARAM_INFO
	.align		4
.L_37:
        /*0038*/ 	.byte	0x04, 0x17
        /*003a*/ 	.short	(.L_39 - .L_38)
.L_38:
        /*003c*/ 	.word	0x00000000
        /*0040*/ 	.short	0x0003
        /*0042*/ 	.short	0x0010
        /*0044*/ 	.byte	0x00, 0xf0, 0x11, 0x00


	//----- nvinfo : EIATTR_KPARAM_INFO
	.align		4
.L_39:
        /*0048*/ 	.byte	0x04, 0x17
        /*004a*/ 	.short	(.L_41 - .L_40)
.L_40:
        /*004c*/ 	.word	0x00000000
        /*0050*/ 	.short	0x0002
        /*0052*/ 	.short	0x000c
        /*0054*/ 	.byte	0x00, 0xf0, 0x11, 0x00


	//----- nvinfo : EIATTR_KPARAM_INFO
	.align		4
.L_41:
        /*0058*/ 	.byte	0x04, 0x17
        /*005a*/ 	.short	(.L_43 - .L_42)
.L_42:
        /*005c*/ 	.word	0x00000000
        /*0060*/ 	.short	0x0001
        /*0062*/ 	.short	0x0008
        /*0064*/ 	.byte	0x00, 0xf0, 0x11, 0x00


	//----- nvinfo : EIATTR_KPARAM_INFO
	.align		4
.L_43:
        /*0068*/ 	.byte	0x04, 0x17
        /*006a*/ 	.short	(.L_45 - .L_44)
.L_44:
        /*006c*/ 	.word	0x00000000
        /*0070*/ 	.short	0x0000
        /*0072*/ 	.short	0x0000
        /*0074*/ 	.byte	0x00, 0xf5, 0x21, 0x00


	//----- nvinfo : EIATTR_SPARSE_MMA_MASK
	.align		4
.L_45:
        /*0078*/ 	.byte	0x03, 0x50
        /*007a*/ 	.short	0x0000


	//----- nvinfo : EIATTR_MAXREG_COUNT
	.align		4
        /*007c*/ 	.byte	0x03, 0x1b
        /*007e*/ 	.short	0x00ff


	//----- nvinfo : EIATTR_NUM_BARRIERS
	.align		4
        /*0080*/ 	.byte	0x02, 0x4c
        /*0082*/ 	.byte	0x01
	.zero		1


	//----- nvinfo : EIATTR_MERCURY_ISA_VERSION
	.align		4
        /*0084*/ 	.byte	0x03, 0x5f
        /*0086*/ 	.short	0x0101


	//----- nvinfo : EIATTR_VRC_CTA_INIT_COUNT
	.align		4
        /*0088*/ 	.byte	0x02, 0x4a
	.zero		1
	.zero		1


	//----- nvinfo : EIATTR_EXIT_INSTR_OFFSETS
	.align		4
        /*008c*/ 	.byte	0x04, 0x1c
        /*008e*/ 	.short	(.L_47 - .L_46)


	//   ....[0]....
.L_46:
        /*0090*/ 	.word	0x00000060


	//   ....[1]....
        /*0094*/ 	.word	0x000000a0


	//   ....[2]....
        /*0098*/ 	.word	0x000000f0


	//   ....[3]....
        /*009c*/ 	.word	0x00005c60


	//----- nvinfo : EIATTR_CBANK_PARAM_SIZE
	.align		4
.L_47:
        /*00a0*/ 	.byte	0x03, 0x19
        /*00a2*/ 	.short	0x0020


	//----- nvinfo : EIATTR_PARAM_CBANK
	.align		4
        /*00a4*/ 	.byte	0x04, 0x0a
        /*00a6*/ 	.short	(.L_49 - .L_48)
	.align		4
.L_48:
        /*00a8*/ 	.word	index@(.nv.constant0._Z10phase3_calPiiiiiii)
        /*00ac*/ 	.short	0x0380
        /*00ae*/ 	.short	0x0020


	//----- nvinfo : EIATTR_SW_WAR
	.align		4
.L_49:
        /*00b0*/ 	.byte	0x04, 0x36
        /*00b2*/ 	.short	(.L_51 - .L_50)
.L_50:
        /*00b4*/ 	.word	0x00000008
.L_51:


//--------------------- .nv.info._Z10phase2_calPiiiiiii --------------------------
	.section	.nv.info._Z10phase2_calPiiiiiii,"",@"SHT_CUDA_INFO"
	.sectionflags	@""
	.align	4


	//----- nvinfo : EIATTR_CUDA_API_VERSION
	.align		4
        /*0000*/ 	.byte	0x04, 0x37
        /*0002*/ 	.short	(.L_53 - .L_52)
.L_52:
        /*0004*/ 	.word	0x00000082


	//----- nvinfo : EIATTR_KPARAM_INFO
	.align		4
.L_53:
        /*0008*/ 	.byte	0x04, 0x17
        /*000a*/ 	.short	(.L_55 - .L_54)
.L_54:
        /*000c*/ 	.word	0x00000000
        /*0010*/ 	.short	0x0006
        /*0012*/ 	.short	0x001c
        /*0014*/ 	.byte	0x00, 0xf0, 0x11, 0x00


	//----- nvinfo : EIATTR_KPARAM_INFO
	.align		4
.L_55:
        /*0018*/ 	.byte	0x04, 0x17
        /*001a*/ 	.short	(.L_57 - .L_56)
.L_56:
        /*001c*/ 	.word	0x00000000
        /*0020*/ 	.short	0x0005
        /*0022*/ 	.short	0x0018
        /*0024*/ 	.byte	0x00, 0xf0, 0x11, 0x00


	//----- nvinfo : EIATTR_KPARAM_INFO
	.align		4
.L_57:
        /*0028*/ 	.byte	0x04, 0x17
        /*002a*/ 	.short	(.L_59 - .L_58)
.L_58:
        /*002c*/ 	.word	0x00000000
        /*0030*/ 	.short	0x0004
        /*0032*/ 	.short	0x0014
        /*0034*/ 	.byte	0x00, 0xf0, 0x11, 0x00


	//----- nvinfo : EIATTR_KPARAM_INFO
	.align		4
.L_59:
        /*0038*/ 	.byte	0x04, 0x17
        /*003a*/ 	.short	(.L_61 - .L_60)
.L_60:
        /*003c*/ 	.word	0x00000000
        /*0040*/ 	.short	0x0003
        /*0042*/ 	.short	0x0010
        /*0044*/ 	.byte	0x00, 0xf0, 0x11, 0x00


	//----- nvinfo : EIATTR_KPARAM_INFO
	.align		4
.L_61:
        /*0048*/ 	.byte	0x04, 0x17
        /*004a*/ 	.short	(.L_63 - .L_62)
.L_62:
        /*004c*/ 	.word	0x00000000
        /*0050*/ 	.short	0x0002
        /*0052*/ 	.short	0x000c
        /*0054*/ 	.byte	0x00, 0xf0, 0x11, 0x00


	//----- nvinfo : EIATTR_KPARAM_INFO
	.align		4
.L_63:
        /*0058*/ 	.byte	0x04, 0x17
        /*005a*/ 	.short	(.L_65 - .L_64)
.L_64:
        /*005c*/ 	.word	0x00000000
        /*0060*/ 	.short	0x0001
        /*0062*/ 	.short	0x0008
        /*0064*/ 	.byte	0x00, 0xf0, 0x11, 0x00


	//----- nvinfo : EIATTR_KPARAM_INFO
	.align		4
.L_65:
        /*0068*/ 	.byte	0x04, 0x17
        /*006a*/ 	.short	(.L_67 - .L_66)
.L_66:
        /*006c*/ 	.word	0x00000000
        /*0070*/ 	.short	0x0000
        /*0072*/ 	.short	0x0000
        /*0074*/ 	.byte	0x00, 0xf5, 0x21, 0x00


	//----- nvinfo : EIATTR_SPARSE_MMA_MASK
	.align		4
.L_67:
        /*0078*/ 	.byte	0x03, 0x50
        /*007a*/ 	.short	0x0000


	//----- nvinfo : EIATTR_MAXREG_COUNT
	.align		4
        /*007c*/ 	.byte	0x03, 0x1b
        /*007e*/ 	.short	0x00ff


	//----- nvinfo : EIATTR_NUM_BARRIERS
	.align		4
        /*0080*/ 	.byte	0x02, 0x4c
        /*0082*/ 	.byte	0x01
	.zero		1


	//----- nvinfo : EIATTR_MERCURY_ISA_VERSION
	.align		4
        /*0084*/ 	.byte	0x03, 0x5f
        /*0086*/ 	.short	0x0101


	//----- nvinfo : EIATTR_VRC_CTA_INIT_COUNT
	.align		4
        /*0088*/ 	.byte	0x02, 0x4a
	.zero		1
	.zero		1


	//----- nvinfo : EIATTR_EXIT_INSTR_OFFSETS
	.align		4
        /*008c*/ 	.byte	0x04, 0x1c
        /*008e*/ 	.short	(.L_69 - .L_68)


	//   ....[0]....
.L_68:
        /*0090*/ 	.word	0x00000060


	//   ....[1]....
        /*0094*/ 	.word	0x000000b0


	//   ....[2]....
        /*0098*/ 	.word	0x0001a110


	//----- nvinfo : EIATTR_CBANK_PARAM_SIZE
	.align		4
.L_69:
        /*009c*/ 	.byte	0x03, 0x19
        /*009e*/ 	.short	0x0020


	//----- nvinfo : EIATTR_PARAM_CBANK
	.align		4
        /*00a0*/ 	.byte	0x04, 0x0a
        /*00a2*/ 	.short	(.L_71 - .L_70)
	.align		4
.L_70:
        /*00a4*/ 	.word	index@(.nv.constant0._Z10phase2_calPiiiiiii)
        /*00a8*/ 	.short	0x0380
        /*00aa*/ 	.short	0x0020


	//----- nvinfo : EIATTR_SW_WAR
	.align		4
.L_71:
        /*00ac*/ 	.byte	0x04, 0x36
        /*00ae*/ 	.short	(.L_73 - .L_72)
.L_72:
        /*00b0*/ 	.word	0x00000008
.L_73:


//--------------------- .nv.info._Z10phase1_calPiiii --------------------------
	.section	.nv.info._Z10phase1_calPiiii,"",@"SHT_CUDA_INFO"
	.sectionflags	@""
	.align	4


	//----- nvinfo : EIATTR_CUDA_API_VERSION
	.align		4
        /*0000*/ 	.byte	0x04, 0x37
        /*0002*/ 	.short	(.L_75 - .L_74)
.L_74:
        /*0004*/ 	.word	0x00000082


	//----- nvinfo : EIATTR_KPARAM_INFO
	.align		4
.L_75:
        /*0008*/ 	.byte	0x04, 0x17
        /*000a*/ 	.short	(.L_77 - .L_76)
.L_76:
        /*000c*/ 	.word	0x00000000
        /*0010*/ 	.short	0x0003
        /*0012*/ 	.short	0x0010
        /*0014*/ 	.byte	0x00, 0xf0, 0x11, 0x00


	//----- nvinfo : EIATTR_KPARAM_INFO
	.align		4
.L_77:
        /*0018*/ 	.byte	0x04, 0x17
        /*001a*/ 	.short	(.L_79 - .L_78)
.L_78:
        /*001c*/ 	.word	0x00000000
        /*0020*/ 	.short	0x0002
        /*0022*/ 	.short	0x000c
        /*0024*/ 	.byte	0x00, 0xf0, 0x11, 0x00


	//----- nvinfo : EIATTR_KPARAM_INFO
	.align		4
.L_79:
        /*0028*/ 	.byte	0x04, 0x17
        /*002a*/ 	.short	(.L_81 - .L_80)
.L_80:
        /*002c*/ 	.word	0x00000000
        /*0030*/ 	.short	0x0001
        /*0032*/ 	.short	0x0008
        /*0034*/ 	.byte	0x00, 0xf0, 0x11, 0x00


	//----- nvinfo : EIATTR_KPARAM_INFO
	.align		4
.L_81:
        /*0038*/ 	.byte	0x04, 0x17
        /*003a*/ 	.short	(.L_83 - .L_82)
.L_82:
        /*003c*/ 	.word	0x00000000
        /*0040*/ 	.short	0x0000
        /*0042*/ 	.short	0x0000
        /*0044*/ 	.byte	0x00, 0xf5, 0x21, 0x00


	//----- nvinfo : EIATTR_SPARSE_MMA_MASK
	.align		4
.L_83:
        /*0048*/ 	.byte	0x03, 0x50
        /*004a*/ 	.short	0x0000


	//----- nvinfo : EIATTR_MAXREG_COUNT
	.align		4
        /*004c*/ 	.byte	0x03, 0x1b
        /*004e*/ 	.short	0x00ff


	//----- nvinfo : EIATTR_NUM_BARRIERS
	.align		4
        /*0050*/ 	.byte	0x02, 0x4c
        /*0052*/ 	.byte	0x01
	.zero		1


	//----- nvinfo : EIATTR_MERCURY_ISA_VERSION
	.align		4
        /*0054*/ 	.byte	0x03, 0x5f
        /*0056*/ 	.short	0x0101


	//----- nvinfo : EIATTR_VRC_CTA_INIT_COUNT
	.align		4
        /*0058*/ 	.byte	0x02, 0x4a
	.zero		1
	.zero		1


	//----- nvinfo : EIATTR_EXIT_INSTR_OFFSETS
	.align		4
        /*005c*/ 	.byte	0x04, 0x1c
        /*005e*/ 	.short	(.L_85 - .L_84)


	//   ....[0]....
.L_84:
        /*0060*/ 	.word	0x00000050


	//   ....[1]....
        /*0064*/ 	.word	0x00000850


	//----- nvinfo : EIATTR_CBANK_PARAM_SIZE
	.align		4
.L_85:
        /*0068*/ 	.byte	0x03, 0x19
        /*006a*/ 	.short	0x0014


	//----- nvinfo : EIATTR_PARAM_CBANK
	.align		4
        /*006c*/ 	.byte	0x04, 0x0a
        /*006e*/ 	.short	(.L_87 - .L_86)
	.align		4
.L_86:
        /*0070*/ 	.word	index@(.nv.constant0._Z10phase1_calPiiii)
        /*0074*/ 	.short	0x0380
        /*0076*/ 	.short	0x0014


	//----- nvinfo : EIATTR_SW_WAR
	.align		4
.L_87:
        /*0078*/ 	.byte	0x04, 0x36
        /*007a*/ 	.short	(.L_89 - .L_88)
.L_88:
        /*007c*/ 	.word	0x00000008
.L_89:


//--------------------- .nv.info._Z9dist_fillPiS_ii --------------------------
	.section	.nv.info._Z9dist_fillPiS_ii,"",@"SHT_CUDA_INFO"
	.sectionflags	@""
	.align	4


	//----- nvinfo : EIATTR_CUDA_API_VERSION
	.align		4
        /*0000*/ 	.byte	0x04, 0x37
        /*0002*/ 	.short	(.L_91 - .L_90)
.L_90:
        /*0004*/ 	.word	0x00000082


	//----- nvinfo : EIATTR_KPARAM_INFO
	.align		4
.L_91:
        /*0008*/ 	.byte	0x04, 0x17
        /*000a*/ 	.short	(.L_93 - .L_92)
.L_92:
        /*000c*/ 	.word	0x00000000
        /*0010*/ 	.short	0x0003
        /*0012*/ 	.short	0x0014
        /*0014*/ 	.byte	0x00, 0xf0, 0x11, 0x00


	//----- nvinfo : EIATTR_KPARAM_INFO
	.align		4
.L_93:
        /*0018*/ 	.byte	0x04, 0x17
        /*001a*/ 	.short	(.L_95 - .L_94)
.L_94:
        /*001c*/ 	.word	0x00000000
        /*0020*/ 	.short	0x0002
        /*0022*/ 	.short	0x0010
        /*0024*/ 	.byte	0x00, 0xf0, 0x11, 0x00


	//----- nvinfo : EIATTR_KPARAM_INFO
	.align		4
.L_95:
        /*0028*/ 	.byte	0x04, 0x17
        /*002a*/ 	.short	(.L_97 - .L_96)
.L_96:
        /*002c*/ 	.word	0x00000000
        /*0030*/ 	.short	0x0001
        /*0032*/ 	.short	0x0008
        /*0034*/ 	.byte	0x00, 0xf5, 0x21, 0x00


	//----- nvinfo : EIATTR_KPARAM_INFO
	.align		4
.L_97:
        /*0038*/ 	.byte	0x04, 0x17
        /*003a*/ 	.short	(.L_99 - .L_98)
.L_98:
        /*003c*/ 	.word	0x00000000
        /*0040*/ 	.short	0x0000
        /*0042*/ 	.short	0x0000
        /*0044*/ 	.byte	0x00, 0xf5, 0x21, 0x00


	//----- nvinfo : EIATTR_SPARSE_MMA_MASK
	.align		4
.L_99:
        /*0048*/ 	.byte	0x03, 0x50
        /*004a*/ 	.short	0x0000


	//----- nvinfo : EIATTR_MAXREG_COUNT
	.align		4
        /*004c*/ 	.byte	0x03, 0x1b
        /*004e*/ 	.short	0x00ff


	//----- nvinfo : EIATTR_MERCURY_ISA_VERSION
	.align		4
        /*0050*/ 	.byte	0x03, 0x5f
        /*0052*/ 	.short	0x0101


	//----- nvinfo : EIATTR_VRC_CTA_INIT_COUNT
	.align		4
        /*0054*/ 	.byte	0x02, 0x4a
	.zero		1
	.zero		1


	//----- nvinfo : EIATTR_EXIT_INSTR_OFFSETS
	.align		4
        /*0058*/ 	.byte	0x04, 0x1c
        /*005a*/ 	.short	(.L_101 - .L_100)


	//   ....[0]....
.L_100:
        /*005c*/ 	.word	0x00000070


	//   ....[1]....
        /*0060*/ 	.word	0x00000140


	//----- nvinfo : EIATTR_CBANK_PARAM_SIZE
	.align		4
.L_101:
        /*0064*/ 	.byte	0x03, 0x19
        /*0066*/ 	.short	0x0018


	//----- nvinfo : EIATTR_PARAM_CBANK
	.align		4
        /*0068*/ 	.byte	0x04, 0x0a
        /*006a*/ 	.short	(.L_103 - .L_102)
	.align		4
.L_102:
        /*006c*/ 	.word	index@(.nv.constant0._Z9dist_fillPiS_ii)
        /*0070*/ 	.short	0x0380
        /*0072*/ 	.short	0x0018


	//----- nvinfo : EIATTR_SW_WAR
	.align		4
.L_103:
        /*0074*/ 	.byte	0x04, 0x36
        /*0076*/ 	.short	(.L_105 - .L_104)
.L_104:
        /*0078*/ 	.word	0x00000008
.L_105:


//--------------------- .nv.info._Z9init_distPiiii --------------------------
	.section	.nv.info._Z9init_distPiiii,"",@"SHT_CUDA_INFO"
	.sectionflags	@""
	.align	4


	//----- nvinfo : EIATTR_CUDA_API_VERSION
	.align		4
        /*0000*/ 	.byte	0x04, 0x37
        /*0002*/ 	.short	(.L_107 - .L_106)
.L_106:
        /*0004*/ 	.word	0x00000082


	//----- nvinfo : EIATTR_KPARAM_INFO
	.align		4
.L_107:
        /*0008*/ 	.byte	0x04, 0x17
        /*000a*/ 	.short	(.L_109 - .L_108)
.L_108:
        /*000c*/ 	.word	0x00000000
        /*0010*/ 	.short	0x0003
        /*0012*/ 	.short	0x0010
        /*0014*/ 	.byte	0x00, 0xf0, 0x11, 0x00


	//----- nvinfo : EIATTR_KPARAM_INFO
	.align		4
.L_109:
        /*0018*/ 	.byte	0x04, 0x17
        /*001a*/ 	.short	(.L_111 - .L_110)
.L_110:
        /*001c*/ 	.word	0x00000000
        /*0020*/ 	.short	0x0002
        /*0022*/ 	.short	0x000c
        /*0024*/ 	.byte	0x00, 0xf0, 0x11, 0x00


	//----- nvinfo : EIATTR_KPARAM_INFO
	.align		4
.L_111:
        /*0028*/ 	.byte	0x04, 0x17
        /*002a*/ 	.short	(.L_113 - .L_112)
.L_112:
        /*002c*/ 	.word	0x00000000
        /*0030*/ 	.short	0x0001
        /*0032*/ 	.short	0x0008
        /*0034*/ 	.byte	0x00, 0xf0, 0x11, 0x00


	//----- nvinfo : EIATTR_KPARAM_INFO
	.align		4
.L_113:
        /*0038*/ 	.byte	0x04, 0x17
        /*003a*/ 	.short	(.L_115 - .L_114)
.L_114:
        /*003c*/ 	.word	0x00000000
        /*0040*/ 	.short	0x0000
        /*0042*/ 	.short	0x0000
        /*0044*/ 	.byte	0x00, 0xf5, 0x21, 0x00


	//----- nvinfo : EIATTR_SPARSE_MMA_MASK
	.align		4
.L_115:
        /*0048*/ 	.byte	0x03, 0x50
        /*004a*/ 	.short	0x0000


	//----- nvinfo : EIATTR_MAXREG_COUNT
	.align		4
        /*004c*/ 	.byte	0x03, 0x1b
        /*004e*/ 	.short	0x00ff


	//----- nvinfo : EIATTR_MERCURY_ISA_VERSION
	.align		4
        /*0050*/ 	.byte	0x03, 0x5f
        /*0052*/ 	.short	0x0101


	//----- nvinfo : EIATTR_VRC_CTA_INIT_COUNT
	.align		4
        /*0054*/ 	.byte	0x02, 0x4a
	.zero		1
	.zero		1


	//----- nvinfo : EIATTR_EXIT_INSTR_OFFSETS
	.align		4
        /*0058*/ 	.byte	0x04, 0x1c
        /*005a*/ 	.short	(.L_117 - .L_116)


	//   ....[0]....
.L_116:
        /*005c*/ 	.word	0x00000060


	//   ....[1]....
        /*0060*/ 	.word	0x00000430


	//----- nvinfo : EIATTR_CBANK_PARAM_SIZE
	.align		4
.L_117:
        /*0064*/ 	.byte	0x03, 0x19
        /*0066*/ 	.short	0x0014


	//----- nvinfo : EIATTR_PARAM_CBANK
	.align		4
        /*0068*/ 	.byte	0x04, 0x0a
        /*006a*/ 	.short	(.L_119 - .L_118)
	.align		4
.L_118:
        /*006c*/ 	.word	index@(.nv.constant0._Z9init_distPiiii)
        /*0070*/ 	.short	0x0380
        /*0072*/ 	.short	0x0014


	//----- nvinfo : EIATTR_SW_WAR
	.align		4
.L_119:
        /*0074*/ 	.byte	0x04, 0x36
        /*0076*/ 	.short	(.L_121 - .L_120)
.L_120:
        /*0078*/ 	.word	0x00000008
.L_121:


//--------------------- .nv.callgraph             --------------------------
	.section	.nv.callgraph,"",@"SHT_CUDA_CALLGRAPH"
	.align	4
	.sectionentsize	8
	.align		4
        /*0000*/ 	.word	0x00000000
	.align		4
        /*0004*/ 	.word	0xffffffff
	.align		4
        /*0008*/ 	.word	0x00000000
	.align		4
        /*000c*/ 	.word	0xfffffffe
	.align		4
        /*0010*/ 	.word	0x00000000
	.align		4
        /*0014*/ 	.word	0xfffffffd
	.align		4
        /*0018*/ 	.word	0x00000000
	.align		4
        /*001c*/ 	.word	0xfffffffc


//--------------------- .text._Z10phase3_calPiiiiiii --------------------------
	.section	.text._Z10phase3_calPiiiiiii,"ax",@progbits
	.align	128
        .global         _Z10phase3_calPiiiiiii
        .type           _Z10phase3_calPiiiiiii,@function
        .size           _Z10phase3_calPiiiiiii,(.L_x_6 - _Z10phase3_calPiiiiiii)
        .other          _Z10phase3_calPiiiiiii,@"STO_CUDA_ENTRY STV_DEFAULT"
_Z10phase3_calPiiiiiii:
.text._Z10phase3_calPiiiiiii:
[----:B------:R-:W-:Y:S01]  /*0000*/  LDC R1, c[0x0][0x37c] ;  /* 0x0000df00ff017b82 */ /* 0x000fe20000000800 */
[----:B------:R-:W0:Y:S07]  /*0010*/  S2R R28, SR_CTAID.X ;  /* 0x00000000001c7919 */ /* 0x000e2e0000002500 */
[----:B------:R-:W0:Y:S01]  /*0020*/  LDC R3, c[0x0][0x390] ;  /* 0x0000e400ff037b82 */ /* 0x000e220000000800 */
[----:B------:R-:W1:Y:S01]  /*0030*/  S2R R36, SR_CTAID.Y ;  /* 0x0000000000247919 */ /* 0x000e620000002600 */
[----:B0-----:R-:W-:-:S04]  /*0040*/  ISETP.NE.AND P0, PT, R28, R3, PT ;  /* 0x000000031c00720c */ /* 0x001fc80003f05270 */
[----:B-1----:R-:W-:-:S13]  /*0050*/  ISETP.EQ.OR P0, PT, R36, R3, !P0 ;  /* 0x000000032400720c */ /* 0x002fda0004702670 */
[----:B------:R-:W-:Y:S05]  /*0060*/  @P0 EXIT ;  /* 0x000000000000094d */ /* 0x000fea0003800000 */
[----:B------:R-:W0:Y:S02]  /*0070*/  LDCU.64 UR4, c[0x0][0x398] ;  /* 0x00007300ff0477ac */ /* 0x000e240008000a00 */
[----:B0-----:R-:W-:-:S04]  /*0080*/  ISETP.GE.AND P0, PT, R36, UR5, PT ;  /* 0x0000000524007c0c */ /* 0x001fc8000bf06270 */
[----:B------:R-:W-:-:S13]  /*0090*/  ISETP.LT.OR P0, PT, R36, UR4, P0 ;  /* 0x0000000424007c0c */ /* 0x000fda0008701670 */
[----:B------:R-:W-:Y:S05]  /*00a0*/  @P0 EXIT ;  /* 0x000000000000094d */ /* 0x000fea0003800000 */
[----:B------:R-:W0:Y:S01]  /*00b0*/  S2R R37, SR_TID.X ;  /* 0x0000000000257919 */ /* 0x000e220000002100 */
[----:B------:R-:W0:Y:S02]  /*00c0*/  S2R R5, SR_TID.Y ;  /* 0x0000000000057919 */ /* 0x000e240000002200 */
[----:B0-----:R-:W-:-:S04]  /*00d0*/  VIMNMX.U32 R0, PT, PT, R37, R5, !PT ;  /* 0x0000000525007248 */ /* 0x001fc80007fe0000 */
[----:B------:R-:W-:-:S13]  /*00e0*/  ISETP.GT.U32.AND P0, PT, R0, 0x4d, PT ;  /* 0x0000004d0000780c */ /* 0x000fda0003f04070 */
[----:B------:R-:W-:Y:S05]  /*00f0*/  @P0 EXIT ;  /* 0x000000000000094d */ /* 0x000fea0003800000 */
[----:B------:R-:W0:Y:S01]  /*0100*/  LDC R7, c[0x0][0x388] ;  /* 0x0000e200ff077b82 */ /* 0x000e220000000800 */
[----:B------:R-:W1:Y:S01]  /*0110*/  LDCU.64 UR4, c[0x0][0x358] ;  /* 0x00006b00ff0477ac */ /* 0x000e620008000a00 */
[----:B------:R-:W-:Y:S02]  /*0120*/  IMAD R36, R36, 0x4e, R5 ;  /* 0x0000004e24247824 */ /* 0x000fe400078e0205 */
[C---:B------:R-:W-:Y:S02]  /*0130*/  IMAD R0, R3.reuse, 0x4e, RZ ;  /* 0x0000004e03007824 */ /* 0x040fe400078e02ff */
[----:B------:R-:W-:Y:S02]  /*0140*/  IMAD R28, R28, 0x4e, R37 ;  /* 0x0000004e1c1c7824 */ /* 0x000fe400078e0225 */
[----:B------:R-:W2:Y:S01]  /*0150*/  LDC.64 R20, c[0x0][0x380] ;  /* 0x0000e000ff147b82 */ /* 0x000ea20000000a00 */
[----:B------:R-:W-:Y:S02]  /*0160*/  IMAD R2, R3, 0x4e, R5 ;  /* 0x0000004e03027824 */ /* 0x000fe400078e0205 */
[----:B------:R-:W-:-:S02]  /*0170*/  VIADD R39, R36, 0xd ;  /* 0x0000000d24277836 */ /* 0x000fc40000000000 */
[-C--:B0-----:R-:W-:Y:S02]  /*0180*/  IMAD R4, R36, R7.reuse, R0 ;  /* 0x0000000724047224 */ /* 0x081fe400078e0200 */
[-C--:B------:R-:W-:Y:S02]  /*0190*/  IMAD R6, R2, R7.reuse, R28 ;  /* 0x0000000702067224 */ /* 0x080fe400078e021c */
[----:B------:R-:W-:Y:S02]  /*01a0*/  IMAD.IADD R9, R4, 0x1, R37 ;  /* 0x0000000104097824 */ /* 0x000fe400078e0225 */
[----:B------:R-:W-:Y:S02]  /*01b0*/  IMAD R4, R39, R7, R0 ;  /* 0x0000000727047224 */ /* 0x000fe400078e0200 */
[----:B--2---:R-:W-:-:S04]  /*01c0*/  IMAD.WIDE R2, R6, 0x4, R20 ;  /* 0x0000000406027825 */ /* 0x004fc800078e0214 */
[----:B------:R-:W-:Y:S01]  /*01d0*/  IMAD R10, R7, 0xd, R6 ;  /* 0x0000000d070a7824 */ /* 0x000fe200078e0206 */
[----:B-1----:R-:W2:Y:S01]  /*01e0*/  LDG.E R19, desc[UR4][R2.64] ;  /* 0x0000000402137981 */ /* 0x002ea2000c1e1900 */
[----:B------:R-:W-:-:S03]  /*01f0*/  IMAD.WIDE R8, R9, 0x4, R20 ;  /* 0x0000000409087825 */ /* 0x000fc600078e0214 */
[----:B------:R0:W3:Y:S01]  /*0200*/  LDG.E R30, desc[UR4][R2.64+0x9c] ;  /* 0x00009c04021e7981 */ /* 0x0000e2000c1e1900 */
[----:B------:R-:W-:Y:S02]  /*0210*/  IMAD.IADD R15, R4, 0x1, R37 ;  /* 0x00000001040f7824 */ /* 0x000fe400078e0225 */
[--C-:B------:R-:W-:Y:S01]  /*0220*/  IMAD.WIDE R12, R10, 0x4, R20.reuse ;  /* 0x000000040a0c7825 */ /* 0x100fe200078e0214 */
[----:B------:R-:W4:Y:S03]  /*0230*/  LDG.E R32, desc[UR4][R8.64] ;  /* 0x0000000408207981 */ /* 0x000f26000c1e1900 */
[----:B------:R-:W-:Y:S01]  /*0240*/  IMAD.WIDE R14, R15, 0x4, R20 ;  /* 0x000000040f0e7825 */ /* 0x000fe200078e0214 */
[----:B------:R1:W5:Y:S04]  /*0250*/  LDG.E R38, desc[UR4][R8.64+0x9c] ;  /* 0x00009c0408267981 */ /* 0x000368000c1e1900 */
[----:B------:R-:W5:Y:S04]  /*0260*/  LDG.E R11, desc[UR4][R12.64] ;  /* 0x000000040c0b7981 */ /* 0x000f68000c1e1900 */
[----:B------:R-:W5:Y:S04]  /*0270*/  LDG.E R4, desc[UR4][R14.64] ;  /* 0x000000040e047981 */ /* 0x000f68000c1e1900 */
[----:B------:R-:W5:Y:S04]  /*0280*/  LDG.E R33, desc[UR4][R12.64+0x9c] ;  /* 0x00009c040c217981 */ /* 0x000f68000c1e1900 */
[----:B------:R1:W5:Y:S01]  /*0290*/  LDG.E R6, desc[UR4][R14.64+0x9c] ;  /* 0x00009c040e067981 */ /* 0x000362000c1e1900 */
[----:B------:R-:W-:-:S02]  /*02a0*/  VIADD R29, R36, 0x1a ;  /* 0x0000001a241d7836 */ /* 0x000fc40000000000 */
[----:B0-----:R-:W-:Y:S02]  /*02b0*/  VIADD R3, R36, 0x27 ;  /* 0x0000002724037836 */ /* 0x001fe40000000000 */
[-C--:B------:R-:W-:Y:S02]  /*02c0*/  IMAD R16, R29, R7.reuse, R0 ;  /* 0x000000071d107224 */ /* 0x080fe400078e0200 */
[----:B------:R-:W-:Y:S02]  /*02d0*/  IMAD R2, R7, 0xd, R10 ;  /* 0x0000000d07027824 */ /* 0x000fe400078e020a */
[----:B-1----:R-:W-:Y:S02]  /*02e0*/  IMAD R8, R3, R7, R0 ;  /* 0x0000000703087224 */ /* 0x002fe400078e0200 */
[----:B------:R-:W-:Y:S02]  /*02f0*/  IMAD.IADD R25, R16, 0x1, R37 ;  /* 0x0000000110197824 */ /* 0x000fe400078e0225 */
[----:B------:R-:W-:-:S02]  /*0300*/  VIADD R44, R36, 0x34 ;  /* 0x00000034242c7836 */ /* 0x000fc40000000000 */
[----:B------:R-:W-:-:S04]  /*0310*/  IMAD.WIDE R22, R2, 0x4, R20 ;  /* 0x0000000402167825 */ /* 0x000fc800078e0214 */
[----:B------:R-:W-:Y:S01]  /*0320*/  IMAD R2, R7, 0xd, R2 ;  /* 0x0000000d07027824 */ /* 0x000fe200078e0202 */
[----:B------:R-:W5:Y:S01]  /*0330*/  LDG.E R17, desc[UR4][R22.64] ;  /* 0x0000000416117981 */ /* 0x000f62000c1e1900 */
[----:B------:R-:W-:Y:S02]  /*0340*/  IMAD.IADD R9, R8, 0x1, R37 ;  /* 0x0000000108097824 */ /* 0x000fe400078e0225 */
[----:B------:R-:W-:Y:S01]  /*0350*/  IMAD.WIDE R24, R25, 0x4, R20 ;  /* 0x0000000419187825 */ /* 0x000fe200078e0214 */
[----:B------:R0:W5:Y:S03]  /*0360*/  LDG.E R8, desc[UR4][R22.64+0x9c] ;  /* 0x00009c0416087981 */ /* 0x000166000c1e1900 */
[----:B------:R-:W-:Y:S01]  /*0370*/  VIADD R40, R36, 0x41 ;  /* 0x0000004124287836 */ /* 0x000fe20000000000 */
[----:B------:R-:W5:Y:S01]  /*0380*/  LDG.E R31, desc[UR4][R24.64] ;  /* 0x00000004181f7981 */ /* 0x000f62000c1e1900 */
[----:B------:R-:W-:-:S02]  /*0390*/  IMAD R16, R44, R7, R0 ;  /* 0x000000072c107224 */ /* 0x000fc400078e0200 */
[----:B------:R-:W-:Y:S02]  /*03a0*/  IMAD R34, R7, 0xd, R2 ;  /* 0x0000000d07227824 */ /* 0x000fe400078e0202 */
[--C-:B------:R-:W-:Y:S02]  /*03b0*/  IMAD.WIDE R14, R9, 0x4, R20.reuse ;  /* 0x00000004090e7825 */ /* 0x100fe400078e0214 */
[----:B------:R1:W5:Y:S02]  /*03c0*/  LDG.E R9, desc[UR4][R24.64+0x9c] ;  /* 0x00009c0418097981 */ /* 0x000364000c1e1900 */
[----:B0-----:R-:W-:Y:S02]  /*03d0*/  IMAD.WIDE R22, R2, 0x4, R20 ;  /* 0x0000000402167825 */ /* 0x001fe400078e0214 */
[----:B------:R-:W5:Y:S02]  /*03e0*/  LDG.E R10, desc[UR4][R14.64] ;  /* 0x000000040e0a7981 */ /* 0x000f64000c1e1900 */
[----:B------:R-:W-:-:S02]  /*03f0*/  IMAD R18, R40, R7, R0 ;  /* 0x0000000728127224 */ /* 0x000fc400078e0200 */
[----:B------:R-:W-:Y:S01]  /*0400*/  IMAD.IADD R27, R16, 0x1, R37 ;  /* 0x00000001101b7824 */ /* 0x000fe200078e0225 */
[----:B------:R-:W5:Y:S01]  /*0410*/  LDG.E R13, desc[UR4][R22.64] ;  /* 0x00000004160d7981 */ /* 0x000f62000c1e1900 */
[----:B-1----:R-:W-:Y:S02]  /*0420*/  IMAD R25, R7, 0xd, R34 ;  /* 0x0000000d07197824 */ /* 0x002fe400078e0222 */
[----:B------:R-:W-:Y:S01]  /*0430*/  IMAD.WIDE R34, R34, 0x4, R20 ;  /* 0x0000000422227825 */ /* 0x000fe200078e0214 */
[----:B------:R-:W5:Y:S03]  /*0440*/  LDG.E R12, desc[UR4][R14.64+0x9c] ;  /* 0x00009c040e0c7981 */ /* 0x000f66000c1e1900 */
[----:B------:R-:W-:Y:S02]  /*0450*/  IMAD.IADD R41, R18, 0x1, R37 ;  /* 0x0000000112297824 */ /* 0x000fe400078e0225 */
[----:B------:R-:W-:-:S04]  /*0460*/  IMAD.WIDE R26, R27, 0x4, R20 ;  /* 0x000000041b1a7825 */ /* 0x000fc800078e0214 */
[--C-:B------:R-:W-:Y:S01]  /*0470*/  IMAD.WIDE R24, R25, 0x4, R20.reuse ;  /* 0x0000000419187825 */ /* 0x100fe200078e0214 */
[----:B------:R0:W5:Y:S04]  /*0480*/  LDG.E R14, desc[UR4][R22.64+0x9c] ;  /* 0x00009c04160e7981 */ /* 0x000168000c1e1900 */
[----:B------:R-:W5:Y:S04]  /*0490*/  LDG.E R15, desc[UR4][R34.64] ;  /* 0x00000004220f7981 */ /* 0x000f68000c1e1900 */
[----:B------:R-:W5:Y:S01]  /*04a0*/  LDG.E R18, desc[UR4][R26.64] ;  /* 0x000000041a127981 */ /* 0x000f62000c1e1900 */
[----:B0-----:R-:W-:-:S03]  /*04b0*/  IMAD.WIDE R22, R41, 0x4, R20 ;  /* 0x0000000429167825 */ /* 0x001fc600078e0214 */
[----:B------:R-:W5:Y:S04]  /*04c0*/  LDG.E R41, desc[UR4][R24.64] ;  /* 0x0000000418297981 */ /* 0x000f68000c1e1900 */
[----:B------:R-:W5:Y:S04]  /*04d0*/  LDG.E R34, desc[UR4][R34.64+0x9c] ;  /* 0x00009c0422227981 */ /* 0x000f68000c1e1900 */
[----:B------:R-:W5:Y:S04]  /*04e0*/  LDG.E R42, desc[UR4][R22.64] ;  /* 0x00000004162a7981 */ /* 0x000f68000c1e1900 */
[----:B------:R-:W5:Y:S04]  /*04f0*/  LDG.E R43, desc[UR4][R24.64+0x9c] ;  /* 0x00009c04182b7981 */ /* 0x000f68000c1e1900 */
[----:B------:R-:W5:Y:S04]  /*0500*/  LDG.E R35, desc[UR4][R26.64+0x9c] ;  /* 0x00009c041a237981 */ /* 0x000f68000c1e1900 */
[----:B------:R0:W5:Y:S01]  /*0510*/  LDG.E R16, desc[UR4][R22.64+0x9c] ;  /* 0x00009c0416107981 */ /* 0x000162000c1e1900 */
[----:B------:R-:W1:Y:S01]  /*0520*/  S2R R0, SR_CgaCtaId ;  /* 0x0000000000007919 */ /* 0x000e620000008800 */
[----:B------:R-:W-:-:S05]  /*0530*/  MOV R45, 0x400 ;  /* 0x00000400002d7802 */ /* 0x000fca0000000f00 */
[----:B------:R-:W-:Y:S02]  /*0540*/  VIADD R2, R45, 0x5f10 ;  /* 0x00005f102d027836 */ /* 0x000fe40000000000 */
[-CC-:B------:R-:W-:Y:S02]  /*0550*/  IMAD R39, R39, R7.reuse, R28.reuse ;  /* 0x0000000727277224 */ /* 0x180fe400078e021c */
[-CC-:B0-----:R-:W-:Y:S02]  /*0560*/  IMAD R23, R44, R7.reuse, R28.reuse ;  /* 0x000000072c177224 */ /* 0x181fe400078e021c */
[-CC-:B------:R-:W-:Y:S02]  /*0570*/  IMAD R27, R29, R7.reuse, R28.reuse ;  /* 0x000000071d1b7224 */ /* 0x180fe400078e021c */
[----:B------:R-:W-:Y:S02]  /*0580*/  IMAD R25, R3, R7, R28 ;  /* 0x0000000703197224 */ /* 0x000fe400078e021c */
[----:B------:R-:W-:Y:S01]  /*0590*/  IMAD.WIDE R26, R27, 0x4, R20 ;  /* 0x000000041b1a7825 */ /* 0x000fe200078e0214 */
[----:B-1----:R-:W-:-:S02]  /*05a0*/  LEA R45, R0, R45, 0x18 ;  /* 0x0000002d002d7211 */ /* 0x002fc400078ec0ff */
[----:B------:R-:W-:-:S03]  /*05b0*/  LEA R2, R0, R2, 0x18 ;  /* 0x0000000200027211 */ /* 0x000fc600078ec0ff */
[----:B------:R-:W-:Y:S02]  /*05c0*/  IMAD R0, R37, 0x4, R45 ;  /* 0x0000000425007824 */ /* 0x000fe400078e022d */
[----:B------:R-:W-:Y:S02]  /*05d0*/  IMAD R45, R36, R7, R28 ;  /* 0x00000007242d7224 */ /* 0x000fe400078e021c */
[----:B------:R-:W-:Y:S02]  /*05e0*/  IMAD R2, R5, 0x138, R2 ;  /* 0x0000013805027824 */ /* 0x000fe400078e0202 */
[----:B------:R-:W-:-:S04]  /*05f0*/  IMAD.WIDE R44, R45, 0x4, R20 ;  /* 0x000000042d2c7825 */ /* 0x000fc800078e0214 */
[----:B------:R-:W-:Y:S01]  /*0600*/  IMAD R7, R40, R7, R28 ;  /* 0x0000000728077224 */ /* 0x000fe200078e021c */
[----:B------:R-:W5:Y:S01]  /*0610*/  LDG.E R3, desc[UR4][R44.64] ;  /* 0x000000042c037981 */ /* 0x000f62000c1e1900 */
[----:B------:R-:W-:-:S04]  /*0620*/  IMAD.WIDE R28, R39, 0x4, R20 ;  /* 0x00000004271c7825 */ /* 0x000fc800078e0214 */
[----:B------:R-:W-:Y:S01]  /*0630*/  IMAD R36, R5, 0x138, R0 ;  /* 0x0000013805247824 */ /* 0x000fe200078e0200 */
[----:B------:R-:W5:Y:S01]  /*0640*/  LDG.E R39, desc[UR4][R28.64] ;  /* 0x000000041c277981 */ /* 0x000f62000c1e1900 */
[----:B------:R-:W-:-:S03]  /*0650*/  IMAD R37, R37, 0x4, R2 ;  /* 0x0000000425257824 */ /* 0x000fc600078e0202 */
[----:B------:R-:W5:Y:S01]  /*0660*/  LDG.E R5, desc[UR4][R44.64+0x9c] ;  /* 0x00009c042c057981 */ /* 0x000f62000c1e1900 */
[----:B------:R-:W-:-:S03]  /*0670*/  IMAD.WIDE R24, R25, 0x4, R20 ;  /* 0x0000000419187825 */ /* 0x000fc600078e0214 */
[----:B------:R-:W5:Y:S01]  /*0680*/  LDG.E R40, desc[UR4][R28.64+0x9c] ;  /* 0x00009c041c287981 */ /* 0x000f62000c1e1900 */
[----:B------:R-:W-:-:S04]  /*0690*/  IMAD.WIDE R22, R23, 0x4, R20 ;  /* 0x0000000417167825 */ /* 0x000fc800078e0214 */
[----:B------:R-:W-:-:S05]  /*06a0*/  IMAD.WIDE R20, R7, 0x4, R20 ;  /* 0x0000000407147825 */ /* 0x000fca00078e0214 */
[----:B------:R-:W5:Y:S04]  /*06b0*/  LDG.E R7, desc[UR4][R20.64+0x9c] ;  /* 0x00009c0414077981 */ /* 0x000f68000c1e1900 */
[----:B--2---:R0:W-:Y:S04]  /*06c0*/  STS [R36], R19 ;  /* 0x0000001324007388 */ /* 0x0041e80000000800 */
[----:B----4-:R-:W-:Y:S04]  /*06d0*/  STS [R37], R32 ;  /* 0x0000002025007388 */ /* 0x010fe80000000800 */
[----:B---3--:R1:W-:Y:S04]  /*06e0*/  STS [R36+0x9c], R30 ;  /* 0x00009c1e24007388 */ /* 0x0083e80000000800 */
[----:B0-----:R-:W2:Y:S04]  /*06f0*/  LDG.E R19, desc[UR4][R26.64] ;  /* 0x000000041a137981 */ /* 0x001ea8000c1e1900 */
[----:B-----5:R0:W-:Y:S04]  /*0700*/  STS [R37+0x9c], R38 ;  /* 0x00009c2625007388 */ /* 0x0201e80000000800 */
[----:B-1----:R-:W3:Y:S04]  /*0710*/  LDG.E R30, desc[UR4][R26.64+0x9c] ;  /* 0x00009c041a1e7981 */ /* 0x002ee8000c1e1900 */
[----:B------:R-:W-:Y:S04]  /*0720*/  STS [R36+0xfd8], R11 ;  /* 0x000fd80b24007388 */ /* 0x000fe80000000800 */
[----:B------:R-:W4:Y:S04]  /*0730*/  LDG.E R32, desc[UR4][R24.64] ;  /* 0x0000000418207981 */ /* 0x000f28000c1e1900 */
[----:B0-----:R-:W5:Y:S04]  /*0740*/  LDG.E R38, desc[UR4][R24.64+0x9c] ;  /* 0x00009c0418267981 */ /* 0x001f68000c1e1900 */
[----:B------:R0:W-:Y:S04]  /*0750*/  STS [R37+0xfd8], R4 ;  /* 0x000fd80425007388 */ /* 0x0001e80000000800 */
[----:B------:R-:W-:Y:S04]  /*0760*/  STS [R36+0x1074], R33 ;  /* 0x0010742124007388 */ /* 0x000fe80000000800 */
[----:B------:R1:W-:Y:S04]  /*0770*/  STS [R37+0x1074], R6 ;  /* 0x0010740625007388 */ /* 0x0003e80000000800 */
[----:B0-----:R-:W5:Y:S04]  /*0780*/  LDG.E R4, desc[UR4][R22.64] ;  /* 0x0000000416047981 */ /* 0x001f68000c1e1900 */
[----:B------:R-:W5:Y:S04]  /*0790*/  LDG.E R11, desc[UR4][R22.64+0x9c] ;  /* 0x00009c04160b7981 */ /* 0x000f68000c1e1900 */
[----:B-1----:R-:W5:Y:S04]  /*07a0*/  LDG.E R6, desc[UR4][R20.64] ;  /* 0x0000000414067981 */ /* 0x002f68000c1e1900 */
[----:B------:R-:W-:Y:S04]  /*07b0*/  STS [R36+0x1fb0], R17 ;  /* 0x001fb01124007388 */ /* 0x000fe80000000800 */
        /* <DEDUP_REMOVED lines=14> */
[----:B------:R-:W-:Y:S01]  /*08a0*/  STS [R37+0x4fd4], R16 ;  /* 0x004fd41025007388 */ /* 0x000fe20000000800 */
[----:B------:R-:W-:Y:S06]  /*08b0*/  BAR.SYNC.DEFER_BLOCKING 0x0 ;  /* 0x0000000000007b1d */ /* 0x000fec0000010000 */
[----:B------:R-:W-:Y:S04]  /*08c0*/  LDS R31, [R0] ;  /* 0x00000000001f7984 */ /* 0x000fe80000000800 */
[----:B------:R-:W0:Y:S04]  /*08d0*/  LDS.64 R16, [R2] ;  /* 0x0000000002107984 */ /* 0x000e280000000a00 */
[----:B------:R-:W1:Y:S04]  /*08e0*/  LDS R33, [R0+0x9c] ;  /* 0x00009c0000217984 */ /* 0x000e680000000800 */
[----:B------:R-:W1:Y:S04]  /*08f0*/  LDS.64 R36, [R2+0xfd8] ;  /* 0x000fd80002247984 */ /* 0x000e680000000a00 */
[----:B------:R-:W1:Y:S04]  /*0900*/  LDS R18, [R0+0x138] ;  /* 0x0001380000127984 */ /* 0x000e680000000800 */
[----:B------:R-:W1:Y:S04]  /*0910*/  LDS R10, [R0+0x1d4] ;  /* 0x0001d400000a7984 */ /* 0x000e680000000800 */
[----:B------:R-:W2:Y:S04]  /*0920*/  LDS.64 R34, [R2+0x1fb0] ;  /* 0x001fb00002227984 */ /* 0x000ea80000000a00 */
[----:B------:R-:W4:Y:S04]  /*0930*/  LDS.64 R12, [R2+0x2f88] ;  /* 0x002f8800020c7984 */ /* 0x000f280000000a00 */
[----:B------:R-:W5:Y:S04]  /*0940*/  LDS.64 R8, [R2+0x3f60] ;  /* 0x003f600002087984 */ /* 0x000f680000000a00 */
[----:B------:R-:W5:Y:S04]  /*0950*/  LDS.64 R14, [R2+0x4f38] ;  /* 0x004f3800020e7984 */ /* 0x000f680000000a00 */
[----:B------:R-:W-:Y:S01]  /*0960*/  LDS R43, [R0+0x204c] ;  /* 0x00204c00002b7984 */ /* 0x000fe20000000800 */
[----:B0-----:R-:W-:-:S02]  /*0970*/  VIADDMNMX R3, R31, R16, R3, PT ;  /* 0x000000101f037246 */ /* 0x001fc40003800103 */
[----:B-1----:R-:W-:Y:S02]  /*0980*/  VIADDMNMX R5, R33, R16, R5, PT ;  /* 0x0000001021057246 */ /* 0x002fe40003800105 */
[----:B------:R-:W-:Y:S01]  /*0990*/  LDS R16, [R0+0x3a8] ;  /* 0x0003a80000107984 */ /* 0x000fe20000000800 */
[-C--:B------:R-:W-:Y:S02]  /*09a0*/  VIADDMNMX R39, R31, R36.reuse, R39, PT ;  /* 0x000000241f277246 */ /* 0x080fe40003800127 */
[----:B------:R-:W-:Y:S02]  /*09b0*/  VIADDMNMX R36, R33, R36, R40, PT ;  /* 0x0000002421247246 */ /* 0x000fe40003800128 */
[-C--:B------:R-:W-:Y:S02]  /*09c0*/  VIADDMNMX R40, R18, R17.reuse, R3, PT ;  /* 0x0000001112287246 */ /* 0x080fe40003800103 */
[----:B------:R-:W-:Y:S02]  /*09d0*/  VIADDMNMX R3, R10, R17, R5, PT ;  /* 0x000000110a037246 */ /* 0x000fe40003800105 */
[----:B------:R-:W-:-:S02]  /*09e0*/  VIADDMNMX R5, R18, R37, R39, PT ;  /* 0x0000002512057246 */ /* 0x000fc40003800127 */
[----:B------:R-:W-:Y:S02]  /*09f0*/  VIADDMNMX R37, R10, R37, R36, PT ;  /* 0x000000250a257246 */ /* 0x000fe40003800124 */
[-C--:B--2---:R-:W-:Y:S02]  /*0a00*/  VIADDMNMX R17, R31, R34.reuse, R19, PT ;  /* 0x000000221f117246 */ /* 0x084fe40003800113 */
[----:B------:R-:W-:Y:S02]  /*0a10*/  LDS R19, [R0+0x270] ;  /* 0x0002700000137984 */ /* 0x000fe40000000800 */
[----:B------:R-:W-:Y:S02]  /*0a20*/  VIADDMNMX R17, R18, R35, R17, PT ;  /* 0x0000002312117246 */ /* 0x000fe40003800111 */
[----:B---3--:R-:W-:-:S04]  /*0a30*/  VIADDMNMX R34, R33, R34, R30, PT ;  /* 0x0000002221227246 */ /* 0x008fc8000380011e */
[----:B------:R-:W-:Y:S02]  /*0a40*/  VIADDMNMX R34, R10, R35, R34, PT ;  /* 0x000000230a227246 */ /* 0x000fe40003800122 */
[-C--:B----4-:R-:W-:Y:S02]  /*0a50*/  VIADDMNMX R32, R31, R12.reuse, R32, PT ;  /* 0x0000000c1f207246 */ /* 0x090fe40003800120 */
[----:B-----5:R-:W-:Y:S02]  /*0a60*/  VIADDMNMX R36, R33, R12, R38, PT ;  /* 0x0000000c21247246 */ /* 0x020fe40003800126 */
[-C--:B------:R-:W-:Y:S01]  /*0a70*/  VIADDMNMX R35, R18, R13.reuse, R32, PT ;  /* 0x0000000d12237246 */ /* 0x080fe20003800120 */
[----:B------:R-:W-:Y:S01]  /*0a80*/  LDS.64 R38, [R2+0xfe0] ;  /* 0x000fe00002267984 */ /* 0x000fe20000000a00 */
[----:B------:R-:W-:-:S03]  /*0a90*/  VIADDMNMX R36, R10, R13, R36, PT ;  /* 0x0000000d0a247246 */ /* 0x000fc60003800124 */
[----:B------:R-:W0:Y:S01]  /*0aa0*/  LDS.64 R12, [R2+0x8] ;  /* 0x00000800020c7984 */ /* 0x000e220000000a00 */
[-C--:B------:R-:W-:Y:S02]  /*0ab0*/  VIADDMNMX R4, R31, R8.reuse, R4, PT ;  /* 0x000000081f047246 */ /* 0x080fe40003800104 */
[----:B------:R-:W-:Y:S02]  /*0ac0*/  VIADDMNMX R8, R33, R8, R11, PT ;  /* 0x0000000821087246 */ /* 0x000fe4000380010b */
[----:B------:R-:W1:Y:S01]  /*0ad0*/  LDS R11, [R0+0x30c] ;  /* 0x00030c00000b7984 */ /* 0x000e620000000800 */
[-C--:B------:R-:W-:Y:S02]  /*0ae0*/  VIADDMNMX R6, R31, R14.reuse, R6, PT ;  /* 0x0000000e1f067246 */ /* 0x080fe40003800106 */
[----:B------:R-:W-:Y:S01]  /*0af0*/  VIADDMNMX R14, R33, R14, R7, PT ;  /* 0x0000000e210e7246 */ /* 0x000fe20003800107 */
[----:B------:R-:W2:Y:S01]  /*0b00*/  LDS.64 R30, [R2+0x2f90] ;  /* 0x002f9000021e7984 */ /* 0x000ea20000000a00 */
[----:B------:R-:W-:-:S02]  /*0b10*/  VIADDMNMX R4, R18, R9, R4, PT ;  /* 0x0000000912047246 */ /* 0x000fc40003800104 */
[----:B------:R-:W-:Y:S01]  /*0b20*/  VIADDMNMX R9, R10, R9, R8, PT ;  /* 0x000000090a097246 */ /* 0x000fe20003800108 */
[----:B------:R-:W3:Y:S01]  /*0b30*/  LDS.64 R32, [R2+0x1fb8] ;  /* 0x001fb80002207984 */ /* 0x000ee20000000a00 */
[-C--:B------:R-:W-:Y:S02]  /*0b40*/  VIADDMNMX R18, R18, R15.reuse, R6, PT ;  /* 0x0000000f12127246 */ /* 0x080fe40003800106 */
[----:B------:R-:W-:Y:S01]  /*0b50*/  VIADDMNMX R10, R10, R15, R14, PT ;  /* 0x0000000f0a0a7246 */ /* 0x000fe2000380010e */
[----:B------:R-:W4:Y:S04]  /*0b60*/  LDS R8, [R0+0x444] ;  /* 0x0004440000087984 */ /* 0x000f280000000800 */
[----:B------:R-:W5:Y:S04]  /*0b70*/  LDS.64 R6, [R2+0x3f68] ;  /* 0x003f680002067984 */ /* 0x000f680000000a00 */
[----:B------:R-:W5:Y:S01]  /*0b80*/  LDS.64 R14, [R2+0x4f40] ;  /* 0x004f4000020e7984 */ /* 0x000f620000000a00 */
[----:B0-----:R-:W-:-:S02]  /*0b90*/  VIADDMNMX R40, R19, R12, R40, PT ;  /* 0x0000000c13287246 */ /* 0x001fc40003800128 */
[----:B------:R-:W-:Y:S02]  /*0ba0*/  VIADDMNMX R5, R19, R38, R5, PT ;  /* 0x0000002613057246 */ /* 0x000fe40003800105 */
[C---:B------:R-:W-:Y:S02]  /*0bb0*/  VIADDMNMX R40, R16.reuse, R13, R40, PT ;  /* 0x0000000d10287246 */ /* 0x040fe40003800128 */
[----:B------:R-:W-:Y:S02]  /*0bc0*/  VIADDMNMX R5, R16, R39, R5, PT ;  /* 0x0000002710057246 */ /* 0x000fe40003800105 */
[C---:B-1----:R-:W-:Y:S02]  /*0bd0*/  VIADDMNMX R3, R11.reuse, R12, R3, PT ;  /* 0x0000000c0b037246 */ /* 0x042fe40003800103 */
[C---:B------:R-:W-:Y:S01]  /*0be0*/  VIADDMNMX R37, R11.reuse, R38, R37, PT ;  /* 0x000000260b257246 */ /* 0x040fe20003800125 */
[----:B------:R-:W-:Y:S01]  /*0bf0*/  LDS R12, [R0+0x618] ;  /* 0x00061800000c7984 */ /* 0x000fe20000000800 */
[----:B--2---:R-:W-:-:S02]  /*0c00*/  VIADDMNMX R36, R11, R30, R36, PT ;  /* 0x0000001e0b247246 */ /* 0x004fc40003800124 */
[----:B------:R-:W-:Y:S02]  /*0c10*/  VIADDMNMX R35, R19, R30, R35, PT ;  /* 0x0000001e13237246 */ /* 0x000fe40003800123 */
[-C--:B---3--:R-:W-:Y:S02]  /*0c20*/  VIADDMNMX R34, R11, R32.reuse, R34, PT ;  /* 0x000000200b227246 */ /* 0x088fe40003800122 */
[----:B----4-:R-:W-:Y:S02]  /*0c30*/  VIADDMNMX R3, R8, R13, R3, PT ;  /* 0x0000000d08037246 */ /* 0x010fe40003800103 */
[C---:B------:R-:W-:Y:S02]  /*0c40*/  VIADDMNMX R13, R19.reuse, R32, R17, PT ;  /* 0x00000020130d7246 */ /* 0x040fe40003800111 */
[-C--:B-----5:R-:W-:Y:S01]  /*0c50*/  VIADDMNMX R4, R19, R6.reuse, R4, PT ;  /* 0x0000000613047246 */ /* 0x0a0fe20003800104 */
[----:B------:R-:W-:Y:S01]  /*0c60*/  LDS R17, [R0+0x57c] ;  /* 0x00057c0000117984 */ /* 0x000fe20000000800 */
[----:B------:R-:W-:-:S02]  /*0c70*/  VIADDMNMX R6, R11, R6, R9, PT ;  /* 0x000000060b067246 */ /* 0x000fc40003800109 */
[-C--:B------:R-:W-:Y:S01]  /*0c80*/  VIADDMNMX R41, R19, R14.reuse, R18, PT ;  /* 0x0000000e13297246 */ /* 0x080fe20003800112 */
[----:B------:R-:W-:Y:S01]  /*0c90*/  LDS R9, [R0+0x4e0] ;  /* 0x0004e00000097984 */ /* 0x000fe20000000800 */
[----:B------:R-:W-:Y:S02]  /*0ca0*/  VIADDMNMX R14, R11, R14, R10, PT ;  /* 0x0000000e0b0e7246 */ /* 0x000fe4000380010a */
[----:B------:R-:W-:Y:S01]  /*0cb0*/  VIADDMNMX R39, R8, R39, R37, PT ;  /* 0x0000002708277246 */ /* 0x000fe20003800125 */
[----:B------:R-:W0:Y:S01]  /*0cc0*/  LDS.64 R18, [R2+0x2f98] ;  /* 0x002f980002127984 */ /* 0x000e220000000a00 */
[-C--:B------:R-:W-:Y:S02]  /*0cd0*/  VIADDMNMX R13, R16, R33.reuse, R13, PT ;  /* 0x00000021100d7246 */ /* 0x080fe4000380010d */
[----:B------:R-:W-:Y:S01]  /*0ce0*/  VIADDMNMX R34, R8, R33, R34, PT ;  /* 0x0000002108227246 */ /* 0x000fe20003800122 */
[----:B------:R-:W1:Y:S01]  /*0cf0*/  LDS.64 R10, [R2+0x3f70] ;  /* 0x003f7000020a7984 */ /* 0x000e620000000a00 */
[----:B------:R-:W-:-:S02]  /*0d00*/  VIADDMNMX R35, R16, R31, R35, PT ;  /* 0x0000001f10237246 */ /* 0x000fc40003800123 */
[----:B------:R-:W-:Y:S01]  /*0d10*/  VIADDMNMX R38, R8, R31, R36, PT ;  /* 0x0000001f08267246 */ /* 0x000fe20003800124 */
[----:B------:R-:W2:Y:S01]  /*0d20*/  LDS.64 R32, [R2+0x1fc0] ;  /* 0x001fc00002207984 */ /* 0x000ea20000000a00 */
[-C--:B------:R-:W-:Y:S02]  /*0d30*/  VIADDMNMX R4, R16, R7.reuse, R4, PT ;  /* 0x0000000710047246 */ /* 0x080fe40003800104 */
[----:B------:R-:W-:Y:S01]  /*0d40*/  VIADDMNMX R7, R8, R7, R6, PT ;  /* 0x0000000708077246 */ /* 0x000fe20003800106 */
[----:B------:R-:W3:Y:S01]  /*0d50*/  LDS.64 R30, [R2+0x10] ;  /* 0x00001000021e7984 */ /* 0x000ee20000000a00 */
[----:B------:R-:W-:-:S03]  /*0d60*/  VIADDMNMX R16, R16, R15, R41, PT ;  /* 0x0000000f10107246 */ /* 0x000fc60003800129 */
[----:B------:R-:W4:Y:S01]  /*0d70*/  LDS.64 R36, [R2+0xfe8] ;  /* 0x000fe80002247984 */ /* 0x000f220000000a00 */
[----:B------:R-:W-:-:S03]  /*0d80*/  VIADDMNMX R8, R8, R15, R14, PT ;  /* 0x0000000f08087246 */ /* 0x000fc6000380010e */
[----:B------:R-:W5:Y:S04]  /*0d90*/  LDS.64 R14, [R2+0x4f48] ;  /* 0x004f4800020e7984 */ /* 0x000f680000000a00 */
[----:B------:R-:W5:Y:S01]  /*0da0*/  LDS R6, [R0+0x6b4] ;  /* 0x0006b40000067984 */ /* 0x000f620000000800 */
[C---:B0-----:R-:W-:Y:S02]  /*0db0*/  VIADDMNMX R35, R9.reuse, R18, R35, PT ;  /* 0x0000001209237246 */ /* 0x041fe40003800123 */
[C---:B-1----:R-:W-:Y:S02]  /*0dc0*/  VIADDMNMX R4, R9.reuse, R10, R4, PT ;  /* 0x0000000a09047246 */ /* 0x042fe40003800104 */
[C---:B--2---:R-:W-:Y:S02]  /*0dd0*/  VIADDMNMX R13, R9.reuse, R32, R13, PT ;  /* 0x00000020090d7246 */ /* 0x044fe4000380010d */
[----:B---3--:R-:W-:-:S02]  /*0de0*/  VIADDMNMX R40, R9, R30, R40, PT ;  /* 0x0000001e09287246 */ /* 0x008fc40003800128 */
[----:B------:R-:W-:Y:S02]  /*0df0*/  VIADDMNMX R3, R17, R30, R3, PT ;  /* 0x0000001e11037246 */ /* 0x000fe40003800103 */
[-C--:B----4-:R-:W-:Y:S01]  /*0e00*/  VIADDMNMX R5, R9, R36.reuse, R5, PT ;  /* 0x0000002409057246 */ /* 0x090fe20003800105 */
[----:B------:R-:W-:Y:S01]  /*0e10*/  LDS R30, [R0+0x888] ;  /* 0x00088800001e7984 */ /* 0x000fe20000000800 */
[C---:B------:R-:W-:Y:S02]  /*0e20*/  VIADDMNMX R39, R17.reuse, R36, R39, PT ;  /* 0x0000002411277246 */ /* 0x040fe40003800127 */
[----:B------:R-:W-:Y:S02]  /*0e30*/  VIADDMNMX R36, R17, R18, R38, PT ;  /* 0x0000001211247246 */ /* 0x000fe40003800126 */
[----:B-----5:R-:W-:Y:S02]  /*0e40*/  VIADDMNMX R9, R9, R14, R16, PT ;  /* 0x0000000e09097246 */ /* 0x020fe40003800110 */
[----:B------:R-:W-:-:S02]  /*0e50*/  VIADDMNMX R40, R12, R31, R40, PT ;  /* 0x0000001f0c287246 */ /* 0x000fc40003800128 */
[----:B------:R-:W-:Y:S02]  /*0e60*/  VIADDMNMX R3, R6, R31, R3, PT ;  /* 0x0000001f06037246 */ /* 0x000fe40003800103 */
[-C--:B------:R-:W-:Y:S02]  /*0e70*/  VIADDMNMX R5, R12, R37.reuse, R5, PT ;  /* 0x000000250c057246 */ /* 0x080fe40003800105 */
[C---:B------:R-:W-:Y:S02]  /*0e80*/  VIADDMNMX R10, R17.reuse, R10, R7, PT ;  /* 0x0000000a110a7246 */ /* 0x040fe40003800107 */
[----:B------:R-:W-:Y:S01]  /*0e90*/  VIADDMNMX R37, R6, R37, R39, PT ;  /* 0x0000002506257246 */ /* 0x000fe20003800127 */
[----:B------:R-:W-:Y:S01]  /*0ea0*/  LDS R7, [R0+0x7ec] ;  /* 0x0007ec0000077984 */ /* 0x000fe20000000800 */
[----:B------:R-:W-:Y:S02]  /*0eb0*/  VIADDMNMX R34, R17, R32, R34, PT ;  /* 0x0000002011227246 */ /* 0x000fe40003800122 */
[C---:B------:R-:W-:Y:S01]  /*0ec0*/  VIADDMNMX R31, R12.reuse, R33, R13, PT ;  /* 0x000000210c1f7246 */ /* 0x040fe2000380010d */
[----:B------:R-:W0:Y:S01]  /*0ed0*/  LDS.64 R38, [R2+0xff0] ;  /* 0x000ff00002267984 */ /* 0x000e220000000a00 */
[----:B------:R-:W-:-:S02]  /*0ee0*/  VIADDMNMX R35, R12, R19, R35, PT ;  /* 0x000000130c237246 */ /* 0x000fc40003800123 */
[----:B------:R-:W-:Y:S01]  /*0ef0*/  VIADDMNMX R36, R6, R19, R36, PT ;  /* 0x0000001306247246 */ /* 0x000fe20003800124 */
[----:B------:R-:W1:Y:S01]  /*0f00*/  LDS R13, [R0+0x750] ;  /* 0x00075000000d7984 */ /* 0x000e620000000800 */
[----:B------:R-:W-:Y:S02]  /*0f10*/  VIADDMNMX R14, R17, R14, R8, PT ;  /* 0x0000000e110e7246 */ /* 0x000fe40003800108 */
[C---:B------:R-:W-:Y:S01]  /*0f20*/  VIADDMNMX R4, R12.reuse, R11, R4, PT ;  /* 0x0000000b0c047246 */ /* 0x040fe20003800104 */
[----:B------:R-:W2:Y:S01]  /*0f30*/  LDS.64 R18, [R2+0x18] ;  /* 0x0000180002127984 */ /* 0x000ea20000000a00 */
[----:B------:R-:W-:-:S03]  /*0f40*/  VIADDMNMX R12, R12, R15, R9, PT ;  /* 0x0000000f0c0c7246 */ /* 0x000fc60003800109 */
[----:B------:R-:W3:Y:S01]  /*0f50*/  LDS.64 R16, [R2+0x2fa0] ;  /* 0x002fa00002107984 */ /* 0x000ee20000000a00 */
[C---:B------:R-:W-:Y:S02]  /*0f60*/  VIADDMNMX R34, R6.reuse, R33, R34, PT ;  /* 0x0000002106227246 */ /* 0x040fe40003800122 */
[C---:B------:R-:W-:Y:S01]  /*0f70*/  VIADDMNMX R11, R6.reuse, R11, R10, PT ;  /* 0x0000000b060b7246 */ /* 0x040fe2000380010a */
[----:B------:R-:W4:Y:S01]  /*0f80*/  LDS.64 R8, [R2+0x3f78] ;  /* 0x003f780002087984 */ /* 0x000f220000000a00 */
[----:B------:R-:W-:-:S03]  /*0f90*/  VIADDMNMX R6, R6, R15, R14, PT ;  /* 0x0000000f06067246 */ /* 0x000fc6000380010e */
[----:B------:R-:W5:Y:S04]  /*0fa0*/  LDS R10, [R0+0x924] ;  /* 0x00092400000a7984 */ /* 0x000f680000000800 */
[----:B------:R-:W5:Y:S04]  /*0fb0*/  LDS.64 R32, [R2+0x1fc8] ;  /* 0x001fc80002207984 */ /* 0x000f680000000a00 */
[----:B------:R-:W5:Y:S01]  /*0fc0*/  LDS.64 R14, [R2+0x4f50] ;  /* 0x004f5000020e7984 */ /* 0x000f620000000a00 */
[-C--:B0-----:R-:W-:Y:S02]  /*0fd0*/  VIADDMNMX R37, R7, R38.reuse, R37, PT ;  /* 0x0000002607257246 */ /* 0x081fe40003800125 */
[----:B-1----:R-:W-:-:S02]  /*0fe0*/  VIADDMNMX R5, R13, R38, R5, PT ;  /* 0x000000260d057246 */ /* 0x002fc40003800105 */
[-C--:B--2---:R-:W-:Y:S02]  /*0ff0*/  VIADDMNMX R40, R13, R18.reuse, R40, PT ;  /* 0x000000120d287246 */ /* 0x084fe40003800128 */
[C---:B------:R-:W-:Y:S02]  /*1000*/  VIADDMNMX R3, R7.reuse, R18, R3, PT ;  /* 0x0000001207037246 */ /* 0x040fe40003800103 */
[-C--:B---3--:R-:W-:Y:S01]  /*1010*/  VIADDMNMX R36, R7, R16.reuse, R36, PT ;  /* 0x0000001007247246 */ /* 0x088fe20003800124 */
[----:B------:R-:W-:Y:S01]  /*1020*/  LDS R18, [R0+0xaf8] ;  /* 0x000af80000127984 */ /* 0x000fe20000000800 */
[C---:B------:R-:W-:Y:S02]  /*1030*/  VIADDMNMX R35, R13.reuse, R16, R35, PT ;  /* 0x000000100d237246 */ /* 0x040fe40003800123 */
[----:B----4-:R-:W-:Y:S02]  /*1040*/  VIADDMNMX R4, R13, R8, R4, PT ;  /* 0x000000080d047246 */ /* 0x010fe40003800104 */
[----:B------:R-:W-:-:S02]  /*1050*/  VIADDMNMX R40, R30, R19, R40, PT ;  /* 0x000000131e287246 */ /* 0x000fc40003800128 */
[----:B-----5:R-:W-:Y:S02]  /*1060*/  VIADDMNMX R3, R10, R19, R3, PT ;  /* 0x000000130a037246 */ /* 0x020fe40003800103 */
[-C--:B------:R-:W-:Y:S02]  /*1070*/  VIADDMNMX R5, R30, R39.reuse, R5, PT ;  /* 0x000000271e057246 */ /* 0x080fe40003800105 */
[----:B------:R-:W-:Y:S02]  /*1080*/  VIADDMNMX R8, R7, R8, R11, PT ;  /* 0x0000000807087246 */ /* 0x000fe4000380010b */
[----:B------:R-:W-:Y:S01]  /*1090*/  VIADDMNMX R39, R10, R39, R37, PT ;  /* 0x000000270a277246 */ /* 0x000fe20003800125 */
[----:B------:R-:W-:Y:S01]  /*10a0*/  LDS R11, [R0+0x9c0] ;  /* 0x0009c000000b7984 */ /* 0x000fe20000000800 */
[----:B------:R-:W-:Y:S02]  /*10b0*/  VIADDMNMX R19, R13, R32, R31, PT ;  /* 0x000000200d137246 */ /* 0x000fe4000380011f */
[-C--:B------:R-:W-:Y:S01]  /*10c0*/  VIADDMNMX R35, R30, R17.reuse, R35, PT ;  /* 0x000000111e237246 */ /* 0x080fe20003800123 */
[----:B------:R-:W-:Y:S01]  /*10d0*/  LDS R31, [R0+0xa5c] ;  /* 0x000a5c00001f7984 */ /* 0x000fe20000000800 */
[----:B------:R-:W-:-:S02]  /*10e0*/  VIADDMNMX R38, R10, R17, R36, PT ;  /* 0x000000110a267246 */ /* 0x000fc40003800124 */
[----:B------:R-:W-:Y:S01]  /*10f0*/  VIADDMNMX R41, R13, R14, R12, PT ;  /* 0x0000000e0d297246 */ /* 0x000fe2000380010c */
[----:B------:R-:W0:Y:S01]  /*1100*/  LDS.64 R16, [R2+0x20] ;  /* 0x0000200002107984 */ /* 0x000e220000000a00 */
[C---:B------:R-:W-:Y:S02]  /*1110*/  VIADDMNMX R34, R7.reuse, R32, R34, PT ;  /* 0x0000002007227246 */ /* 0x040fe40003800122 */
[----:B------:R-:W-:Y:S01]  /*1120*/  VIADDMNMX R14, R7, R14, R6, PT ;  /* 0x0000000e070e7246 */ /* 0x000fe20003800106 */
[----:B------:R-:W1:Y:S01]  /*1130*/  LDS.64 R36, [R2+0xff8] ;  /* 0x000ff80002247984 */ /* 0x000e620000000a00 */
[----:B------:R-:W-:-:S03]  /*1140*/  VIADDMNMX R4, R30, R9, R4, PT ;  /* 0x000000091e047246 */ /* 0x000fc60003800104 */
[----:B------:R-:W2:Y:S01]  /*1150*/  LDS.64 R12, [R2+0x2fa8] ;  /* 0x002fa800020c7984 */ /* 0x000ea20000000a00 */
[----:B------:R-:W-:Y:S02]  /*1160*/  VIADDMNMX R9, R10, R9, R8, PT ;  /* 0x000000090a097246 */ /* 0x000fe40003800108 */
[-C--:B------:R-:W-:Y:S01]  /*1170*/  VIADDMNMX R19, R30, R33.reuse, R19, PT ;  /* 0x000000211e137246 */ /* 0x080fe20003800113 */
[----:B------:R-:W3:Y:S01]  /*1180*/  LDS.64 R6, [R2+0x3f80] ;  /* 0x003f800002067984 */ /* 0x000ee20000000a00 */
[----:B------:R-:W-:Y:S02]  /*1190*/  VIADDMNMX R34, R10, R33, R34, PT ;  /* 0x000000210a227246 */ /* 0x000fe40003800122 */
[-C--:B------:R-:W-:Y:S01]  /*11a0*/  VIADDMNMX R30, R30, R15.reuse, R41, PT ;  /* 0x0000000f1e1e7246 */ /* 0x080fe20003800129 */
[----:B------:R-:W4:Y:S01]  /*11b0*/  LDS R8, [R0+0xb94] ;  /* 0x000b940000087984 */ /* 0x000f220000000800 */
[----:B------:R-:W-:-:S03]  /*11c0*/  VIADDMNMX R10, R10, R15, R14, PT ;  /* 0x0000000f0a0a7246 */ /* 0x000fc6000380010e */
[----:B------:R-:W5:Y:S04]  /*11d0*/  LDS.64 R32, [R2+0x1fd0] ;  /* 0x001fd00002207984 */ /* 0x000f680000000a00 */
[----:B------:R-:W5:Y:S01]  /*11e0*/  LDS.64 R14, [R2+0x4f58] ;  /* 0x004f5800020e7984 */ /* 0x000f620000000a00 */
[-C--:B0-----:R-:W-:Y:S02]  /*11f0*/  VIADDMNMX R40, R11, R16.reuse, R40, PT ;  /* 0x000000100b287246 */ /* 0x081fe40003800128 */
[----:B------:R-:W-:Y:S02]  /*1200*/  VIADDMNMX R3, R31, R16, R3, PT ;  /* 0x000000101f037246 */ /* 0x000fe40003800103 */
[-C--:B-1----:R-:W-:Y:S01]  /*1210*/  VIADDMNMX R5, R11, R36.reuse, R5, PT ;  /* 0x000000240b057246 */ /* 0x082fe20003800105 */
[----:B------:R-:W-:Y:S01]  /*1220*/  LDS R16, [R0+0xd68] ;  /* 0x000d680000107984 */ /* 0x000fe20000000800 */
[----:B------:R-:W-:-:S02]  /*1230*/  VIADDMNMX R39, R31, R36, R39, PT ;  /* 0x000000241f277246 */ /* 0x000fc40003800127 */
[-C--:B--2---:R-:W-:Y:S02]  /*1240*/  VIADDMNMX R35, R11, R12.reuse, R35, PT ;  /* 0x0000000c0b237246 */ /* 0x084fe40003800123 */
[----:B------:R-:W-:Y:S02]  /*1250*/  VIADDMNMX R36, R31, R12, R38, PT ;  /* 0x0000000c1f247246 */ /* 0x000fe40003800126 */
[-C--:B---3--:R-:W-:Y:S02]  /*1260*/  VIADDMNMX R4, R11, R6.reuse, R4, PT ;  /* 0x000000060b047246 */ /* 0x088fe40003800104 */
[-C--:B------:R-:W-:Y:S02]  /*1270*/  VIADDMNMX R40, R18, R17.reuse, R40, PT ;  /* 0x0000001112287246 */ /* 0x080fe40003800128 */
[----:B----4-:R-:W-:Y:S02]  /*1280*/  VIADDMNMX R3, R8, R17, R3, PT ;  /* 0x0000001108037246 */ /* 0x010fe40003800103 */
[----:B------:R-:W-:-:S02]  /*1290*/  VIADDMNMX R6, R31, R6, R9, PT ;  /* 0x000000061f067246 */ /* 0x000fc40003800109 */
[-C--:B-----5:R-:W-:Y:S01]  /*12a0*/  VIADDMNMX R17, R11, R32.reuse, R19, PT ;  /* 0x000000200b117246 */ /* 0x0a0fe20003800113 */
[----:B------:R-:W-:Y:S01]  /*12b0*/  LDS R9, [R0+0xccc] ;  /* 0x000ccc0000097984 */ /* 0x000fe20000000800 */
[-C--:B------:R-:W-:Y:S02]  /*12c0*/  VIADDMNMX R35, R18, R13.reuse, R35, PT ;  /* 0x0000000d12237246 */ /* 0x080fe40003800123 */
[----:B------:R-:W-:Y:S01]  /*12d0*/  VIADDMNMX R36, R8, R13, R36, PT ;  /* 0x0000000d08247246 */ /* 0x000fe20003800124 */
[----:B------:R-:W-:Y:S01]  /*12e0*/  LDS R19, [R0+0xc30] ;  /* 0x000c300000137984 */ /* 0x000fe20000000800 */
[----:B------:R-:W-:Y:S02]  /*12f0*/  VIADDMNMX R34, R31, R32, R34, PT ;  /* 0x000000201f227246 */ /* 0x000fe40003800122 */
[-C--:B------:R-:W-:Y:S01]  /*1300*/  VIADDMNMX R11, R11, R14.reuse, R30, PT ;  /* 0x0000000e0b0b7246 */ /* 0x080fe2000380011e */
[----:B------:R-:W0:Y:S01]  /*1310*/  LDS.64 R12, [R2+0x28] ;  /* 0x00002800020c7984 */ /* 0x000e220000000a00 */
[----:B------:R-:W-:-:S02]  /*1320*/  VIADDMNMX R14, R31, R14, R10, PT ;  /* 0x0000000e1f0e7246 */ /* 0x000fc4000380010a */
[C---:B------:R-:W-:Y:S01]  /*1330*/  VIADDMNMX R5, R18.reuse, R37, R5, PT ;  /* 0x0000002512057246 */ /* 0x040fe20003800105 */
[----:B------:R-:W1:Y:S01]  /*1340*/  LDS.64 R30, [R2+0x2fb0] ;  /* 0x002fb000021e7984 */ /* 0x000e620000000a00 */
[----:B------:R-:W-:Y:S02]  /*1350*/  VIADDMNMX R4, R18, R7, R4, PT ;  /* 0x0000000712047246 */ /* 0x000fe40003800104 */
[C---:B------:R-:W-:Y:S02]  /*1360*/  VIADDMNMX R37, R8.reuse, R37, R39, PT ;  /* 0x0000002508257246 */ /* 0x040fe40003800127 */
[----:B------:R-:W-:Y:S01]  /*1370*/  VIADDMNMX R7, R8, R7, R6, PT ;  /* 0x0000000708077246 */ /* 0x000fe20003800106 */
[----:B------:R-:W2:Y:S01]  /*1380*/  LDS.64 R38, [R2+0x1000] ;  /* 0x0010000002267984 */ /* 0x000ea20000000a00 */
[-C--:B------:R-:W-:Y:S02]  /*1390*/  VIADDMNMX R17, R18, R33.reuse, R17, PT ;  /* 0x0000002112117246 */ /* 0x080fe40003800111 */
[----:B------:R-:W-:Y:S01]  /*13a0*/  VIADDMNMX R34, R8, R33, R34, PT ;  /* 0x0000002108227246 */ /* 0x000fe20003800122 */
[----:B------:R-:W3:Y:S01]  /*13b0*/  LDS R6, [R0+0xe04] ;  /* 0x000e040000067984 */ /* 0x000ee20000000800 */
[----:B------:R-:W-:-:S02]  /*13c0*/  VIADDMNMX R18, R18, R15, R11, PT ;  /* 0x0000000f12127246 */ /* 0x000fc4000380010b */
[----:B------:R-:W-:Y:S01]  /*13d0*/  VIADDMNMX R8, R8, R15, R14, PT ;  /* 0x0000000f08087246 */ /* 0x000fe2000380010e */
[----:B------:R-:W4:Y:S04]  /*13e0*/  LDS.64 R32, [R2+0x1fd8] ;  /* 0x001fd80002207984 */ /* 0x000f280000000a00 */
[----:B------:R-:W5:Y:S04]  /*13f0*/  LDS.64 R10, [R2+0x3f88] ;  /* 0x003f8800020a7984 */ /* 0x000f680000000a00 */
[----:B------:R-:W5:Y:S01]  /*1400*/  LDS.64 R14, [R2+0x4f60] ;  /* 0x004f6000020e7984 */ /* 0x000f620000000a00 */
[----:B0-----:R-:W-:-:S02]  /*1410*/  VIADDMNMX R40, R19, R12, R40, PT ;  /* 0x0000000c13287246 */ /* 0x001fc40003800128 */
[C---:B------:R-:W-:Y:S02]  /*1420*/  VIADDMNMX R3, R9.reuse, R12, R3, PT ;  /* 0x0000000c09037246 */ /* 0x040fe40003800103 */
[----:B------:R-:W-:Y:S01]  /*1430*/  VIADDMNMX R40, R16, R13, R40, PT ;  /* 0x0000000d10287246 */ /* 0x000fe20003800128 */
[----:B------:R-:W-:Y:S01]  /*1440*/  LDS R12, [R0+0xfd8] ;  /* 0x000fd800000c7984 */ /* 0x000fe20000000800 */
[-C--:B-1----:R-:W-:Y:S02]  /*1450*/  VIADDMNMX R36, R9, R30.reuse, R36, PT ;  /* 0x0000001e09247246 */ /* 0x082fe40003800124 */
[C---:B------:R-:W-:Y:S02]  /*1460*/  VIADDMNMX R35, R19.reuse, R30, R35, PT ;  /* 0x0000001e13237246 */ /* 0x040fe40003800123 */
[-C--:B--2---:R-:W-:Y:S02]  /*1470*/  VIADDMNMX R5, R19, R38.reuse, R5, PT ;  /* 0x0000002613057246 */ /* 0x084fe40003800105 */
[----:B------:R-:W-:-:S02]  /*1480*/  VIADDMNMX R37, R9, R38, R37, PT ;  /* 0x0000002609257246 */ /* 0x000fc40003800125 */
[----:B---3--:R-:W-:Y:S02]  /*1490*/  VIADDMNMX R3, R6, R13, R3, PT ;  /* 0x0000000d06037246 */ /* 0x008fe40003800103 */
[-C--:B----4-:R-:W-:Y:S02]  /*14a0*/  VIADDMNMX R13, R19, R32.reuse, R17, PT ;  /* 0x00000020130d7246 */ /* 0x090fe40003800111 */
[----:B------:R-:W-:Y:S01]  /*14b0*/  VIADDMNMX R34, R9, R32, R34, PT ;  /* 0x0000002009227246 */ /* 0x000fe20003800122 */
[----:B------:R-:W-:Y:S01]  /*14c0*/  LDS R17, [R0+0xf3c] ;  /* 0x000f3c0000117984 */ /* 0x000fe20000000800 */
[C---:B-----5:R-:W-:Y:S02]  /*14d0*/  VIADDMNMX R4, R19.reuse, R10, R4, PT ;  /* 0x0000000a13047246 */ /* 0x060fe40003800104 */
[----:B------:R-:W-:Y:S02]  /*14e0*/  VIADDMNMX R5, R16, R39, R5, PT ;  /* 0x0000002710057246 */ /* 0x000fe40003800105 */
[----:B------:R-:W-:-:S02]  /*14f0*/  VIADDMNMX R30, R19, R14, R18, PT ;  /* 0x0000000e131e7246 */ /* 0x000fc40003800112 */
[C---:B------:R-:W-:Y:S01]  /*1500*/  VIADDMNMX R10, R9.reuse, R10, R7, PT ;  /* 0x0000000a090a7246 */ /* 0x040fe20003800107 */
[----:B------:R-:W-:Y:S01]  /*1510*/  LDS.64 R18, [R2+0x1fe0] ;  /* 0x001fe00002127984 */ /* 0x000fe20000000a00 */
[----:B------:R-:W-:Y:S02]  /*1520*/  VIADDMNMX R39, R6, R39, R37, PT ;  /* 0x0000002706277246 */ /* 0x000fe40003800125 */
[-C--:B------:R-:W-:Y:S01]  /*1530*/  VIADDMNMX R13, R16, R33.reuse, R13, PT ;  /* 0x00000021100d7246 */ /* 0x080fe2000380010d */
[----:B------:R-:W0:Y:S01]  /*1540*/  LDS R7, [R0+0xea0] ;  /* 0x000ea00000077984 */ /* 0x000e220000000800 */
[C---:B------:R-:W-:Y:S02]  /*1550*/  VIADDMNMX R34, R6.reuse, R33, R34, PT ;  /* 0x0000002106227246 */ /* 0x040fe40003800122 */
[----:B------:R-:W-:Y:S01]  /*1560*/  VIADDMNMX R38, R6, R31, R36, PT ;  /* 0x0000001f06267246 */ /* 0x000fe20003800124 */
[----:B------:R-:W1:Y:S01]  /*1570*/  LDS.64 R32, [R2+0x30] ;  /* 0x0000300002207984 */ /* 0x000e620000000a00 */
[----:B------:R-:W-:-:S02]  /*1580*/  VIADDMNMX R14, R9, R14, R8, PT ;  /* 0x0000000e090e7246 */ /* 0x000fc40003800108 */
[C---:B------:R-:W-:Y:S01]  /*1590*/  VIADDMNMX R35, R16.reuse, R31, R35, PT ;  /* 0x0000001f10237246 */ /* 0x040fe20003800123 */
[----:B------:R-:W2:Y:S01]  /*15a0*/  LDS.64 R36, [R2+0x1008] ;  /* 0x0010080002247984 */ /* 0x000ea20000000a00 */
[C---:B------:R-:W-:Y:S02]  /*15b0*/  VIADDMNMX R4, R16.reuse, R11, R4, PT ;  /* 0x0000000b10047246 */ /* 0x040fe40003800104 */
[----:B------:R-:W-:Y:S01]  /*15c0*/  VIADDMNMX R16, R16, R15, R30, PT ;  /* 0x0000000f10107246 */ /* 0x000fe2000380011e */
[----:B------:R-:W3:Y:S01]  /*15d0*/  LDS.64 R8, [R2+0x2fb8] ;  /* 0x002fb80002087984 */ /* 0x000ee20000000a00 */
[----:B------:R-:W-:-:S03]  /*15e0*/  VIADDMNMX R11, R6, R11, R10, PT ;  /* 0x0000000b060b7246 */ /* 0x000fc6000380010a */
[----:B------:R-:W4:Y:S01]  /*15f0*/  LDS.64 R30, [R2+0x3f90] ;  /* 0x003f9000021e7984 */ /* 0x000f220000000a00 */
[----:B------:R-:W-:-:S03]  /*1600*/  VIADDMNMX R6, R6, R15, R14, PT ;  /* 0x0000000f06067246 */ /* 0x000fc6000380010e */
[----:B------:R-:W5:Y:S04]  /*1610*/  LDS R10, [R0+0x1074] ;  /* 0x00107400000a7984 */ /* 0x000f680000000800 */
[----:B------:R-:W5:Y:S01]  /*1620*/  LDS.64 R14, [R2+0x4f68] ;  /* 0x004f6800020e7984 */ /* 0x000f620000000a00 */
[C---:B0-----:R-:W-:Y:S02]  /*1630*/  VIADDMNMX R13, R7.reuse, R18, R13, PT ;  /* 0x00000012070d7246 */ /* 0x041fe4000380010d */
[-C--:B-1----:R-:W-:Y:S02]  /*1640*/  VIADDMNMX R40, R7, R32.reuse, R40, PT ;  /* 0x0000002007287246 */ /* 0x082fe40003800128 */
[----:B------:R-:W-:Y:S02]  /*1650*/  VIADDMNMX R3, R17, R32, R3, PT ;  /* 0x0000002011037246 */ /* 0x000fe40003800103 */
[-C--:B--2---:R-:W-:Y:S01]  /*1660*/  VIADDMNMX R5, R7, R36.reuse, R5, PT ;  /* 0x0000002407057246 */ /* 0x084fe20003800105 */
[----:B------:R-:W-:Y:S01]  /*1670*/  LDS R32, [R0+0x1248] ;  /* 0x0012480000207984 */ /* 0x000fe20000000800 */
[----:B------:R-:W-:-:S02]  /*1680*/  VIADDMNMX R39, R17, R36, R39, PT ;  /* 0x0000002411277246 */ /* 0x000fc40003800127 */
[-C--:B---3--:R-:W-:Y:S02]  /*1690*/  VIADDMNMX R35, R7, R8.reuse, R35, PT ;  /* 0x0000000807237246 */ /* 0x088fe40003800123 */
[----:B------:R-:W-:Y:S02]  /*16a0*/  VIADDMNMX R36, R17, R8, R38, PT ;  /* 0x0000000811247246 */ /* 0x000fe40003800126 */
[-C--:B----4-:R-:W-:Y:S02]  /*16b0*/  VIADDMNMX R4, R7, R30.reuse, R4, PT ;  /* 0x0000001e07047246 */ /* 0x090fe40003800104 */
[-C--:B------:R-:W-:Y:S02]  /*16c0*/  VIADDMNMX R40, R12, R33.reuse, R40, PT ;  /* 0x000000210c287246 */ /* 0x080fe40003800128 */
[----:B-----5:R-:W-:Y:S02]  /*16d0*/  VIADDMNMX R3, R10, R33, R3, PT ;  /* 0x000000210a037246 */ /* 0x020fe40003800103 */
[----:B------:R-:W-:-:S02]  /*16e0*/  VIADDMNMX R30, R17, R30, R11, PT ;  /* 0x0000001e111e7246 */ /* 0x000fc4000380010b */
[C---:B------:R-:W-:Y:S01]  /*16f0*/  VIADDMNMX R33, R12.reuse, R19, R13, PT ;  /* 0x000000130c217246 */ /* 0x040fe2000380010d */
[----:B------:R-:W-:Y:S01]  /*1700*/  LDS R11, [R0+0x11ac] ;  /* 0x0011ac00000b7984 */ /* 0x000fe20000000800 */
[-C--:B------:R-:W-:Y:S02]  /*1710*/  VIADDMNMX R35, R12, R9.reuse, R35, PT ;  /* 0x000000090c237246 */ /* 0x080fe40003800123 */
[----:B------:R-:W-:Y:S01]  /*1720*/  VIADDMNMX R36, R10, R9, R36, PT ;  /* 0x000000090a247246 */ /* 0x000fe20003800124 */
[----:B------:R-:W-:Y:S01]  /*1730*/  LDS R13, [R0+0x1110] ;  /* 0x00111000000d7984 */ /* 0x000fe20000000800 */
[----:B------:R-:W-:Y:S02]  /*1740*/  VIADDMNMX R34, R17, R18, R34, PT ;  /* 0x0000001211227246 */ /* 0x000fe40003800122 */
[----:B------:R-:W-:Y:S01]  /*1750*/  VIADDMNMX R7, R7, R14, R16, PT ;  /* 0x0000000e07077246 */ /* 0x000fe20003800110 */
[----:B------:R-:W0:Y:S01]  /*1760*/  LDS.64 R8, [R2+0x38] ;  /* 0x0000380002087984 */ /* 0x000e220000000a00 */
[----:B------:R-:W-:-:S02]  /*1770*/  VIADDMNMX R4, R12, R31, R4, PT ;  /* 0x0000001f0c047246 */ /* 0x000fc40003800104 */
[----:B------:R-:W-:Y:S02]  /*1780*/  VIADDMNMX R14, R17, R14, R6, PT ;  /* 0x0000000e110e7246 */ /* 0x000fe40003800106 */
[C---:B------:R-:W-:Y:S01]  /*1790*/  VIADDMNMX R31, R10.reuse, R31, R30, PT ;  /* 0x0000001f0a1f7246 */ /* 0x040fe2000380011e */
[----:B------:R-:W1:Y:S01]  /*17a0*/  LDS.64 R16, [R2+0x2fc0] ;  /* 0x002fc00002107984 */ /* 0x000e620000000a00 */
[----:B------:R-:W-:Y:S02]  /*17b0*/  VIADDMNMX R34, R10, R19, R34, PT ;  /* 0x000000130a227246 */ /* 0x000fe40003800122 */
[-C--:B------:R-:W-:Y:S01]  /*17c0*/  VIADDMNMX R5, R12, R37.reuse, R5, PT ;  /* 0x000000250c057246 */ /* 0x080fe20003800105 */
[----:B------:R-:W2:Y:S01]  /*17d0*/  LDS R30, [R0+0x12e4] ;  /* 0x0012e400001e7984 */ /* 0x000ea20000000800 */
[----:B------:R-:W-:Y:S02]  /*17e0*/  VIADDMNMX R37, R10, R37, R39, PT ;  /* 0x000000250a257246 */ /* 0x000fe40003800127 */
[-C--:B------:R-:W-:Y:S01]  /*17f0*/  VIADDMNMX R12, R12, R15.reuse, R7, PT ;  /* 0x0000000f0c0c7246 */ /* 0x080fe20003800107 */
[----:B------:R-:W3:Y:S01]  /*1800*/  LDS.64 R18, [R2+0x1fe8] ;  /* 0x001fe80002127984 */ /* 0x000ee20000000a00 */
[----:B------:R-:W-:-:S03]  /*1810*/  VIADDMNMX R10, R10, R15, R14, PT ;  /* 0x0000000f0a0a7246 */ /* 0x000fc6000380010e */
[----:B------:R-:W4:Y:S04]  /*1820*/  LDS.64 R38, [R2+0x1010] ;  /* 0x0010100002267984 */ /* 0x000f280000000a00 */
[----:B------:R-:W5:Y:S04]  /*1830*/  LDS.64 R6, [R2+0x3f98] ;  /* 0x003f980002067984 */ /* 0x000f680000000a00 */
[----:B------:R-:W5:Y:S01]  /*1840*/  LDS.64 R14, [R2+0x4f70] ;  /* 0x004f7000020e7984 */ /* 0x000f620000000a00 */
[-C--:B0-----:R-:W-:Y:S02]  /*1850*/  VIADDMNMX R40, R13, R8.reuse, R40, PT ;  /* 0x000000080d287246 */ /* 0x081fe40003800128 */
[----:B------:R-:W-:-:S02]  /*1860*/  VIADDMNMX R3, R11, R8, R3, PT ;  /* 0x000000080b037246 */ /* 0x000fc40003800103 */
[-C--:B------:R-:W-:Y:S01]  /*1870*/  VIADDMNMX R40, R32, R9.reuse, R40, PT ;  /* 0x0000000920287246 */ /* 0x080fe20003800128 */
[----:B------:R-:W-:Y:S01]  /*1880*/  LDS R8, [R0+0x14b8] ;  /* 0x0014b80000087984 */ /* 0x000fe20000000800 */
[-C--:B-1----:R-:W-:Y:S02]  /*1890*/  VIADDMNMX R35, R13, R16.reuse, R35, PT ;  /* 0x000000100d237246 */ /* 0x082fe40003800123 */
[----:B------:R-:W-:Y:S02]  /*18a0*/  VIADDMNMX R36, R11, R16, R36, PT ;  /* 0x000000100b247246 */ /* 0x000fe40003800124 */
[----:B--2---:R-:W-:Y:S02]  /*18b0*/  VIADDMNMX R3, R30, R9, R3, PT ;  /* 0x000000091e037246 */ /* 0x004fe40003800103 */
[-C--:B---3--:R-:W-:Y:S02]  /*18c0*/  VIADDMNMX R9, R13, R18.reuse, R33, PT ;  /* 0x000000120d097246 */ /* 0x088fe40003800121 */
[----:B------:R-:W-:Y:S01]  /*18d0*/  VIADDMNMX R34, R11, R18, R34, PT ;  /* 0x000000120b227246 */ /* 0x000fe20003800122 */
[----:B------:R-:W-:Y:S01]  /*18e0*/  LDS R33, [R0+0x141c] ;  /* 0x00141c0000217984 */ /* 0x000fe20000000800 */
[----:B----4-:R-:W-:-:S02]  /*18f0*/  VIADDMNMX R5, R13, R38, R5, PT ;  /* 0x000000260d057246 */ /* 0x010fc40003800105 */
[----:B------:R-:W-:Y:S02]  /*1900*/  VIADDMNMX R37, R11, R38, R37, PT ;  /* 0x000000260b257246 */ /* 0x000fe40003800125 */
[-C--:B-----5:R-:W-:Y:S02]  /*1910*/  VIADDMNMX R4, R13, R6.reuse, R4, PT ;  /* 0x000000060d047246 */ /* 0x0a0fe40003800104 */
[----:B------:R-:W-:Y:S02]  /*1920*/  VIADDMNMX R6, R11, R6, R31, PT ;  /* 0x000000060b067246 */ /* 0x000fe4000380011f */
[----:B------:R-:W-:Y:S01]  /*1930*/  VIADDMNMX R12, R13, R14, R12, PT ;  /* 0x0000000e0d0c7246 */ /* 0x000fe2000380010c */
[----:B------:R-:W-:Y:S01]  /*1940*/  LDS R31, [R0+0x1380] ;  /* 0x00138000001f7984 */ /* 0x000fe20000000800 */
[-C--:B------:R-:W-:Y:S02]  /*1950*/  VIADDMNMX R9, R32, R19.reuse, R9, PT ;  /* 0x0000001320097246 */ /* 0x080fe40003800109 */
[----:B------:R-:W-:-:S02]  /*1960*/  VIADDMNMX R34, R30, R19, R34, PT ;  /* 0x000000131e227246 */ /* 0x000fc40003800122 */
[-C--:B------:R-:W-:Y:S01]  /*1970*/  VIADDMNMX R35, R32, R17.reuse, R35, PT ;  /* 0x0000001120237246 */ /* 0x080fe20003800123 */
[----:B------:R-:W0:Y:S01]  /*1980*/  LDS.64 R18, [R2+0x1ff0] ;  /* 0x001ff00002127984 */ /* 0x000e220000000a00 */
[----:B------:R-:W-:Y:S02]  /*1990*/  VIADDMNMX R38, R30, R17, R36, PT ;  /* 0x000000111e267246 */ /* 0x000fe40003800124 */
[----:B------:R-:W-:Y:S01]  /*19a0*/  VIADDMNMX R14, R11, R14, R10, PT ;  /* 0x0000000e0b0e7246 */ /* 0x000fe2000380010a */
[----:B------:R-:W1:Y:S01]  /*19b0*/  LDS.64 R16, [R2+0x40] ;  /* 0x0000400002107984 */ /* 0x000e620000000a00 */
        /* <DEDUP_REMOVED lines=13> */
[-C--:B-1----:R-:W-:Y:S02]  /*1a90*/  VIADDMNMX R40, R31, R16.reuse, R40, PT ;  /* 0x000000101f287246 */ /* 0x082fe40003800128 */
[----:B------:R-:W-:Y:S02]  /*1aa0*/  VIADDMNMX R3, R33, R16, R3, PT ;  /* 0x0000001021037246 */ /* 0x000fe40003800103 */
[C---:B--2---:R-:W-:Y:S01]  /*1ab0*/  VIADDMNMX R35, R31.reuse, R10, R35, PT ;  /* 0x0000000a1f237246 */ /* 0x044fe20003800123 */
[----:B------:R-:W-:Y:S01]  /*1ac0*/  LDS R16, [R0+0x1728] ;  /* 0x0017280000107984 */ /* 0x000fe20000000800 */
[----:B------:R-:W-:Y:S02]  /*1ad0*/  VIADDMNMX R40, R8, R17, R40, PT ;  /* 0x0000001108287246 */ /* 0x000fe40003800128 */
[----:B---3--:R-:W-:-:S02]  /*1ae0*/  VIADDMNMX R5, R31, R36, R5, PT ;  /* 0x000000241f057246 */ /* 0x008fc40003800105 */
[C---:B------:R-:W-:Y:S02]  /*1af0*/  VIADDMNMX R39, R33.reuse, R36, R39, PT ;  /* 0x0000002421277246 */ /* 0x040fe40003800127 */
[----:B----4-:R-:W-:Y:S02]  /*1b00*/  VIADDMNMX R3, R6, R17, R3, PT ;  /* 0x0000001106037246 */ /* 0x010fe40003800103 */
[----:B------:R-:W-:Y:S02]  /*1b10*/  VIADDMNMX R36, R33, R10, R38, PT ;  /* 0x0000000a21247246 */ /* 0x000fe40003800126 */
[C---:B-----5:R-:W-:Y:S02]  /*1b20*/  VIADDMNMX R4, R31.reuse, R12, R4, PT ;  /* 0x0000000c1f047246 */ /* 0x060fe40003800104 */
[-C--:B------:R-:W-:Y:S02]  /*1b30*/  VIADDMNMX R17, R8, R19.reuse, R9, PT ;  /* 0x0000001308117246 */ /* 0x080fe40003800109 */
[----:B------:R-:W-:Y:S01]  /*1b40*/  VIADDMNMX R18, R6, R19, R18, PT ;  /* 0x0000001306127246 */ /* 0x000fe20003800112 */
[----:B------:R-:W-:Y:S01]  /*1b50*/  LDS R9, [R0+0x15f0] ;  /* 0x0015f00000097984 */ /* 0x000fe20000000800 */
[----:B------:R-:W-:-:S02]  /*1b60*/  VIADDMNMX R31, R31, R14, R32, PT ;  /* 0x0000000e1f1f7246 */ /* 0x000fc40003800120 */
[-C--:B------:R-:W-:Y:S02]  /*1b70*/  VIADDMNMX R19, R8, R11.reuse, R35, PT ;  /* 0x0000000b08137246 */ /* 0x080fe40003800123 */
[C---:B------:R-:W-:Y:S01]  /*1b80*/  VIADDMNMX R12, R33.reuse, R12, R7, PT ;  /* 0x0000000c210c7246 */ /* 0x040fe20003800107 */
[----:B------:R-:W0:Y:S01]  /*1b90*/  LDS.64 R34, [R2+0x2fd0] ;  /* 0x002fd00002227984 */ /* 0x000e220000000a00 */
[----:B------:R-:W-:Y:S02]  /*1ba0*/  VIADDMNMX R14, R33, R14, R30, PT ;  /* 0x0000000e210e7246 */ /* 0x000fe4000380011e */
[----:B------:R-:W-:Y:S01]  /*1bb0*/  VIADDMNMX R36, R6, R11, R36, PT ;  /* 0x0000000b06247246 */ /* 0x000fe20003800124 */
[----:B------:R-:W1:Y:S01]  /*1bc0*/  LDS R7, [R0+0x168c] ;  /* 0x00168c0000077984 */ /* 0x000e620000000800 */
[----:B------:R-:W-:-:S03]  /*1bd0*/  VIADDMNMX R5, R8, R37, R5, PT ;  /* 0x0000002508057246 */ /* 0x000fc60003800105 */
[----:B------:R-:W2:Y:S01]  /*1be0*/  LDS.64 R32, [R2+0x1ff8] ;  /* 0x001ff80002207984 */ /* 0x000ea20000000a00 */
[C---:B------:R-:W-:Y:S02]  /*1bf0*/  VIADDMNMX R4, R8.reuse, R13, R4, PT ;  /* 0x0000000d08047246 */ /* 0x040fe40003800104 */
[----:B------:R-:W-:Y:S01]  /*1c00*/  VIADDMNMX R8, R8, R15, R31, PT ;  /* 0x0000000f08087246 */ /* 0x000fe2000380011f */
[----:B------:R-:W3:Y:S01]  /*1c10*/  LDS.64 R10, [R2+0x48] ;  /* 0x00004800020a7984 */ /* 0x000ee20000000a00 */
[C---:B------:R-:W-:Y:S02]  /*1c20*/  VIADDMNMX R13, R6.reuse, R13, R12, PT ;  /* 0x0000000d060d7246 */ /* 0x040fe4000380010c */
[C---:B------:R-:W-:Y:S01]  /*1c30*/  VIADDMNMX R37, R6.reuse, R37, R39, PT ;  /* 0x0000002506257246 */ /* 0x040fe20003800127 */
[----:B------:R-:W4:Y:S04]  /*1c40*/  LDS.64 R30, [R2+0x3fa8] ;  /* 0x003fa800021e7984 */ /* 0x000f280000000a00 */
[----:B------:R-:W5:Y:S04]  /*1c50*/  LDS R12, [R0+0x17c4] ;  /* 0x0017c400000c7984 */ /* 0x000f680000000800 */
[----:B------:R-:W5:Y:S01]  /*1c60*/  LDS.64 R38, [R2+0x1020] ;  /* 0x0010200002267984 */ /* 0x000f620000000a00 */
[----:B------:R-:W-:-:S03]  /*1c70*/  VIADDMNMX R6, R6, R15, R14, PT ;  /* 0x0000000f06067246 */ /* 0x000fc6000380010e */
[----:B------:R-:W5:Y:S01]  /*1c80*/  LDS.64 R14, [R2+0x4f80] ;  /* 0x004f8000020e7984 */ /* 0x000f620000000a00 */
[-C--:B0-----:R-:W-:Y:S02]  /*1c90*/  VIADDMNMX R19, R9, R34.reuse, R19, PT ;  /* 0x0000002209137246 */ /* 0x081fe40003800113 */
[----:B-1----:R-:W-:Y:S02]  /*1ca0*/  VIADDMNMX R36, R7, R34, R36, PT ;  /* 0x0000002207247246 */ /* 0x002fe40003800124 */
[-C--:B--2---:R-:W-:Y:S02]  /*1cb0*/  VIADDMNMX R17, R9, R32.reuse, R17, PT ;  /* 0x0000002009117246 */ /* 0x084fe40003800111 */
[----:B------:R-:W-:Y:S02]  /*1cc0*/  VIADDMNMX R18, R7, R32, R18, PT ;  /* 0x0000002007127246 */ /* 0x000fe40003800112 */
[-C--:B---3--:R-:W-:Y:S02]  /*1cd0*/  VIADDMNMX R40, R9, R10.reuse, R40, PT ;  /* 0x0000000a09287246 */ /* 0x088fe40003800128 */
[----:B------:R-:W-:-:S02]  /*1ce0*/  VIADDMNMX R3, R7, R10, R3, PT ;  /* 0x0000000a07037246 */ /* 0x000fc40003800103 */
[-C--:B------:R-:W-:Y:S02]  /*1cf0*/  VIADDMNMX R32, R16, R33.reuse, R17, PT ;  /* 0x0000002110207246 */ /* 0x080fe40003800111 */
[-C--:B----4-:R-:W-:Y:S01]  /*1d00*/  VIADDMNMX R4, R9, R30.reuse, R4, PT ;  /* 0x0000001e09047246 */ /* 0x090fe20003800104 */
[----:B------:R-:W-:Y:S01]  /*1d10*/  LDS R17, [R0+0x18fc] ;  /* 0x0018fc0000117984 */ /* 0x000fe20000000800 */
[----:B-----5:R-:W-:Y:S02]  /*1d20*/  VIADDMNMX R33, R12, R33, R18, PT ;  /* 0x000000210c217246 */ /* 0x020fe40003800112 */
[----:B------:R-:W-:Y:S02]  /*1d30*/  VIADDMNMX R34, R16, R35, R19, PT ;  /* 0x0000002310227246 */ /* 0x000fe40003800113 */
[----:B------:R-:W-:Y:S01]  /*1d40*/  VIADDMNMX R30, R7, R30, R13, PT ;  /* 0x0000001e071e7246 */ /* 0x000fe2000380010d */
[----:B------:R-:W-:Y:S01]  /*1d50*/  LDS.64 R18, [R2+0x50] ;  /* 0x0000500002127984 */ /* 0x000fe20000000a00 */
[----:B------:R-:W-:-:S02]  /*1d60*/  VIADDMNMX R5, R9, R38, R5, PT ;  /* 0x0000002609057246 */ /* 0x000fc40003800105 */
[----:B------:R-:W-:Y:S01]  /*1d70*/  VIADDMNMX R37, R7, R38, R37, PT ;  /* 0x0000002607257246 */ /* 0x000fe20003800125 */
[----:B------:R-:W0:Y:S01]  /*1d80*/  LDS R13, [R0+0x1860] ;  /* 0x00186000000d7984 */ /* 0x000e220000000800 */
[-C--:B------:R-:W-:Y:S02]  /*1d90*/  VIADDMNMX R40, R16, R11.reuse, R40, PT ;  /* 0x0000000b10287246 */ /* 0x080fe40003800128 */
[----:B------:R-:W-:Y:S01]  /*1da0*/  VIADDMNMX R3, R12, R11, R3, PT ;  /* 0x0000000b0c037246 */ /* 0x000fe20003800103 */
[----:B------:R-:W1:Y:S01]  /*1db0*/  LDS R38, [R0+0x1998] ;  /* 0x0019980000267984 */ /* 0x000e620000000800 */
[----:B------:R-:W-:-:S03]  /*1dc0*/  VIADDMNMX R4, R16, R31, R4, PT ;  /* 0x0000001f10047246 */ /* 0x000fc60003800104 */
[----:B------:R-:W2:Y:S01]  /*1dd0*/  LDS.64 R10, [R2+0x1028] ;  /* 0x00102800020a7984 */ /* 0x000ea20000000a00 */
[----:B------:R-:W-:Y:S02]  /*1de0*/  VIADDMNMX R5, R16, R39, R5, PT ;  /* 0x0000002710057246 */ /* 0x000fe40003800105 */
[C---:B------:R-:W-:Y:S02]  /*1df0*/  VIADDMNMX R31, R12.reuse, R31, R30, PT ;  /* 0x0000001f0c1f7246 */ /* 0x040fe4000380011e */
[C---:B------:R-:W-:Y:S01]  /*1e00*/  VIADDMNMX R39, R12.reuse, R39, R37, PT ;  /* 0x000000270c277246 */ /* 0x040fe20003800125 */
[----:B------:R-:W3:Y:S01]  /*1e10*/  LDS R30, [R0+0x1a34] ;  /* 0x001a3400001e7984 */ /* 0x000ee20000000800 */
[----:B------:R-:W-:Y:S02]  /*1e20*/  VIADDMNMX R35, R12, R35, R36, PT ;  /* 0x000000230c237246 */ /* 0x000fe40003800124 */
[-C--:B------:R-:W-:Y:S01]  /*1e30*/  VIADDMNMX R41, R9, R14.reuse, R8, PT ;  /* 0x0000000e09297246 */ /* 0x080fe20003800108 */
[----:B------:R-:W4:Y:S01]  /*1e40*/  LDS.64 R36, [R2+0x2000] ;  /* 0x0020000002247984 */ /* 0x000f220000000a00 */
[----:B------:R-:W-:-:S03]  /*1e50*/  VIADDMNMX R14, R7, R14, R6, PT ;  /* 0x0000000e070e7246 */ /* 0x000fc60003800106 */
[----:B------:R-:W5:Y:S01]  /*1e60*/  LDS.64 R8, [R2+0x2fd8] ;  /* 0x002fd80002087984 */ /* 0x000f620000000a00 */
[----:B------:R-:W-:-:S03]  /*1e70*/  VIADDMNMX R16, R16, R15, R41, PT ;  /* 0x0000000f10107246 */ /* 0x000fc60003800129 */
[----:B------:R-:W5:Y:S01]  /*1e80*/  LDS.64 R6, [R2+0x3fb0] ;  /* 0x003fb00002067984 */ /* 0x000f620000000a00 */
[----:B------:R-:W-:-:S03]  /*1e90*/  VIADDMNMX R12, R12, R15, R14, PT ;  /* 0x0000000f0c0c7246 */ /* 0x000fc6000380010e */
[----:B------:R-:W5:Y:S01]  /*1ea0*/  LDS.64 R14, [R2+0x4f88] ;  /* 0x004f8800020e7984 */ /* 0x000f620000000a00 */
[----:B0-----:R-:W-:-:S04]  /*1eb0*/  VIADDMNMX R40, R13, R18, R40, PT ;  /* 0x000000120d287246 */ /* 0x001fc80003800128 */
[C---:B-1----:R-:W-:Y:S02]  /*1ec0*/  VIADDMNMX R42, R38.reuse, R19, R40, PT ;  /* 0x00000013262a7246 */ /* 0x042fe40003800128 */
[-C--:B--2---:R-:W-:Y:S02]  /*1ed0*/  VIADDMNMX R5, R13, R10.reuse, R5, PT ;  /* 0x0000000a0d057246 */ /* 0x084fe40003800105 */
[----:B------:R-:W-:Y:S02]  /*1ee0*/  VIADDMNMX R39, R17, R10, R39, PT ;  /* 0x0000000a11277246 */ /* 0x000fe40003800127 */
[-C--:B------:R-:W-:Y:S02]  /*1ef0*/  VIADDMNMX R5, R38, R11.reuse, R5, PT ;  /* 0x0000000b26057246 */ /* 0x080fe40003800105 */
[----:B---3--:R-:W-:Y:S02]  /*1f00*/  VIADDMNMX R40, R30, R11, R39, PT ;  /* 0x0000000b1e287246 */ /* 0x008fe40003800127 */
[----:B----4-:R-:W-:-:S02]  /*1f10*/  VIADDMNMX R11, R13, R36, R32, PT ;  /* 0x000000240d0b7246 */ /* 0x010fc40003800120 */
[C---:B------:R-:W-:Y:S02]  /*1f20*/  VIADDMNMX R33, R17.reuse, R36, R33, PT ;  /* 0x0000002411217246 */ /* 0x040fe40003800121 */
[-C--:B-----5:R-:W-:Y:S01]  /*1f30*/  VIADDMNMX R35, R17, R8.reuse, R35, PT ;  /* 0x0000000811237246 */ /* 0x0a0fe20003800123 */
[----:B------:R-:W-:Y:S01]  /*1f40*/  LDS R36, [R0+0x1ca4] ;  /* 0x001ca40000247984 */ /* 0x000fe20000000800 */
[----:B------:R-:W-:Y:S02]  /*1f50*/  VIADDMNMX R34, R13, R8, R34, PT ;  /* 0x000000080d227246 */ /* 0x000fe40003800122 */
[-C--:B------:R-:W-:Y:S02]  /*1f60*/  VIADDMNMX R11, R38, R37.reuse, R11, PT ;  /* 0x00000025260b7246 */ /* 0x080fe4000380010b */
[C---:B------:R-:W-:Y:S02]  /*1f70*/  VIADDMNMX R37, R30.reuse, R37, R33, PT ;  /* 0x000000251e257246 */ /* 0x040fe40003800121 */
[----:B------:R-:W-:Y:S01]  /*1f80*/  VIADDMNMX R41, R30, R9, R35, PT ;  /* 0x000000091e297246 */ /* 0x000fe20003800123 */
[----:B------:R-:W-:Y:S01]  /*1f90*/  LDS.64 R32, [R2+0x1030] ;  /* 0x0010300002207984 */ /* 0x000fe20000000a00 */
[----:B------:R-:W-:-:S02]  /*1fa0*/  VIADDMNMX R10, R17, R6, R31, PT ;  /* 0x00000006110a7246 */ /* 0x000fc4000380011f */
[----:B------:R-:W-:Y:S01]  /*1fb0*/  VIADDMNMX R4, R13, R6, R4, PT ;  /* 0x000000060d047246 */ /* 0x000fe20003800104 */
[----:B------:R-:W0:Y:S01]  /*1fc0*/  LDS R35, [R0+0x1ad0] ;  /* 0x001ad00000237984 */ /* 0x000e220000000800 */
[----:B------:R-:W-:-:S03]  /*1fd0*/  VIADDMNMX R39, R38, R9, R34, PT ;  /* 0x0000000926277246 */ /* 0x000fc60003800122 */
[----:B------:R-:W1:Y:S01]  /*1fe0*/  LDS R31, [R0+0x1b6c] ;  /* 0x001b6c00001f7984 */ /* 0x000e620000000800 */
[-C--:B------:R-:W-:Y:S02]  /*1ff0*/  VIADDMNMX R16, R13, R14.reuse, R16, PT ;  /* 0x0000000e0d107246 */ /* 0x080fe40003800110 */
[C---:B------:R-:W-:Y:S01]  /*2000*/  VIADDMNMX R14, R17.reuse, R14, R12, PT ;  /* 0x0000000e110e7246 */ /* 0x040fe2000380010c */
[----:B------:R-:W2:Y:S01]  /*2010*/  LDS R34, [R0+0x1c08] ;  /* 0x001c080000227984 */ /* 0x000ea20000000800 */
[-C--:B------:R-:W-:Y:S02]  /*2020*/  VIADDMNMX R4, R38, R7.reuse, R4, PT ;  /* 0x0000000726047246 */ /* 0x080fe40003800104 */
[----:B------:R-:W-:Y:S01]  /*2030*/  VIADDMNMX R10, R30, R7, R10, PT ;  /* 0x000000071e0a7246 */ /* 0x000fe2000380010a */
[----:B------:R-:W3:Y:S01]  /*2040*/  LDS.64 R12, [R2+0x2008] ;  /* 0x00200800020c7984 */ /* 0x000ee20000000a00 */
[----:B------:R-:W-:-:S03]  /*2050*/  VIADDMNMX R3, R17, R18, R3, PT ;  /* 0x0000001211037246 */ /* 0x000fc60003800103 */
[----:B------:R-:W4:Y:S04]  /*2060*/  LDS.64 R6, [R2+0x2fe0] ;  /* 0x002fe00002067984 */ /* 0x000f280000000a00 */
[----:B------:R-:W5:Y:S01]  /*2070*/  LDS.64 R8, [R2+0x58] ;  /* 0x0000580002087984 */ /* 0x000f620000000a00 */
[----:B------:R-:W-:-:S03]  /*2080*/  VIADDMNMX R3, R30, R19, R3, PT ;  /* 0x000000131e037246 */ /* 0x000fc60003800103 */
[----:B------:R-:W5:Y:S01]  /*2090*/  LDS.64 R18, [R2+0x3fb8] ;  /* 0x003fb80002127984 */ /* 0x000f620000000a00 */
[----:B------:R-:W-:-:S03]  /*20a0*/  VIADDMNMX R38, R38, R15, R16, PT ;  /* 0x0000000f26267246 */ /* 0x000fc60003800110 */
[----:B------:R-:W5:Y:S01]  /*20b0*/  LDS.64 R16, [R2+0x4f90] ;  /* 0x004f900002107984 */ /* 0x000f620000000a00 */
[----:B------:R-:W-:-:S03]  /*20c0*/  VIADDMNMX R30, R30, R15, R14, PT ;  /* 0x0000000f1e1e7246 */ /* 0x000fc6000380010e */
[----:B------:R-:W-:Y:S01]  /*20d0*/  LDS R14, [R0+0x1e78] ;  /* 0x001e7800000e7984 */ /* 0x000fe20000000800 */
[-C--:B0-----:R-:W-:Y:S02]  /*20e0*/  VIADDMNMX R5, R35, R32.reuse, R5, PT ;  /* 0x0000002023057246 */ /* 0x081fe40003800105 */
[----:B-1----:R-:W-:Y:S02]  /*20f0*/  VIADDMNMX R32, R31, R32, R40, PT ;  /* 0x000000201f207246 */ /* 0x002fe40003800128 */
[-C--:B--2---:R-:W-:Y:S02]  /*2100*/  VIADDMNMX R5, R34, R33.reuse, R5, PT ;  /* 0x0000002122057246 */ /* 0x084fe40003800105 */
[----:B------:R-:W-:Y:S02]  /*2110*/  VIADDMNMX R33, R36, R33, R32, PT ;  /* 0x0000002124217246 */ /* 0x000fe40003800120 */
[-C--:B---3--:R-:W-:Y:S02]  /*2120*/  VIADDMNMX R11, R35, R12.reuse, R11, PT ;  /* 0x0000000c230b7246 */ /* 0x088fe4000380010b */
[----:B------:R-:W-:-:S02]  /*2130*/  VIADDMNMX R37, R31, R12, R37, PT ;  /* 0x0000000c1f257246 */ /* 0x000fc40003800125 */
[-C--:B----4-:R-:W-:Y:S01]  /*2140*/  VIADDMNMX R15, R35, R6.reuse, R39, PT ;  /* 0x00000006230f7246 */ /* 0x090fe20003800127 */
[----:B------:R-:W-:Y:S01]  /*2150*/  LDS R12, [R0+0x1f14] ;  /* 0x001f1400000c7984 */ /* 0x000fe20000000800 */
[----:B------:R-:W-:Y:S02]  /*2160*/  VIADDMNMX R32, R31, R6, R41, PT ;  /* 0x000000061f207246 */ /* 0x000fe40003800129 */
[-C--:B-----5:R-:W-:Y:S01]  /*2170*/  VIADDMNMX R42, R35, R8.reuse, R42, PT ;  /* 0x00000008232a7246 */ /* 0x0a0fe2000380012a */
[----:B------:R-:W-:Y:S01]  /*2180*/  LDS R41, [R0+0x1ddc] ;  /* 0x001ddc0000297984 */ /* 0x000fe20000000800 */
[----:B------:R-:W-:Y:S02]  /*2190*/  VIADDMNMX R3, R31, R8, R3, PT ;  /* 0x000000081f037246 */ /* 0x000fe40003800103 */
[-C--:B------:R-:W-:Y:S02]  /*21a0*/  VIADDMNMX R11, R34, R13.reuse, R11, PT ;  /* 0x0000000d220b7246 */ /* 0x080fe4000380010b */
[----:B------:R-:W-:-:S02]  /*21b0*/  VIADDMNMX R13, R36, R13, R37, PT ;  /* 0x0000000d240d7246 */ /* 0x000fc40003800125 */
[-C--:B------:R-:W-:Y:S01]  /*21c0*/  VIADDMNMX R15, R34, R7.reuse, R15, PT ;  /* 0x00000007220f7246 */ /* 0x080fe2000380010f */
[----:B------:R-:W-:Y:S01]  /*21d0*/  LDS R37, [R0+0x1d40] ;  /* 0x001d400000257984 */ /* 0x000fe20000000800 */
[----:B------:R-:W-:Y:S02]  /*21e0*/  VIADDMNMX R32, R36, R7, R32, PT ;  /* 0x0000000724207246 */ /* 0x000fe40003800120 */
[-C--:B------:R-:W-:Y:S01]  /*21f0*/  VIADDMNMX R40, R34, R9.reuse, R42, PT ;  /* 0x0000000922287246 */ /* 0x080fe2000380012a */
[----:B------:R-:W0:Y:S01]  /*2200*/  LDS.64 R6, [R2+0x60] ;  /* 0x0000600002067984 */ /* 0x000e220000000a00 */
[----:B------:R-:W-:Y:S02]  /*2210*/  VIADDMNMX R3, R36, R9, R3, PT ;  /* 0x0000000924037246 */ /* 0x000fe40003800103 */
[-C--:B------:R-:W-:Y:S01]  /*2220*/  VIADDMNMX R4, R35, R18.reuse, R4, PT ;  /* 0x0000001223047246 */ /* 0x080fe20003800104 */
[----:B------:R-:W1:Y:S01]  /*2230*/  LDS.64 R8, [R2+0x1038] ;  /* 0x0010380002087984 */ /* 0x000e620000000a00 */
[----:B------:R-:W-:-:S02]  /*2240*/  VIADDMNMX R10, R31, R18, R10, PT ;  /* 0x000000121f0a7246 */ /* 0x000fc4000380010a */
[-C--:B------:R-:W-:Y:S02]  /*2250*/  VIADDMNMX R4, R34, R19.reuse, R4, PT ;  /* 0x0000001322047246 */ /* 0x080fe40003800104 */
[----:B------:R-:W-:Y:S02]  /*2260*/  VIADDMNMX R10, R36, R19, R10, PT ;  /* 0x00000013240a7246 */ /* 0x000fe4000380010a */
[-C--:B------:R-:W-:Y:S01]  /*2270*/  VIADDMNMX R39, R31, R16.reuse, R30, PT ;  /* 0x000000101f277246 */ /* 0x080fe2000380011e */
[----:B------:R-:W2:Y:S01]  /*2280*/  LDS.64 R18, [R2+0x2fe8] ;  /* 0x002fe80002127984 */ /* 0x000ea20000000a00 */
[----:B------:R-:W-:-:S03]  /*2290*/  VIADDMNMX R38, R35, R16, R38, PT ;  /* 0x0000001023267246 */ /* 0x000fc60003800126 */
[----:B------:R-:W3:Y:S01]  /*22a0*/  LDS.64 R30, [R2+0x2010] ;  /* 0x00201000021e7984 */ /* 0x000ee20000000a00 */
[-C--:B------:R-:W-:Y:S02]  /*22b0*/  VIADDMNMX R16, R34, R17.reuse, R38, PT ;  /* 0x0000001122107246 */ /* 0x080fe40003800126 */
[----:B------:R-:W-:Y:S01]  /*22c0*/  VIADDMNMX R36, R36, R17, R39, PT ;  /* 0x0000001124247246 */ /* 0x000fe20003800127 */
[----:B------:R-:W-:Y:S04]  /*22d0*/  LDS.64 R34, [R2+0x3fc0] ;  /* 0x003fc00002227984 */ /* 0x000fe80000000a00 */
[----:B------:R-:W4:Y:S01]  /*22e0*/  LDS.64 R38, [R2+0x4f98] ;  /* 0x004f980002267984 */ /* 0x000f220000000a00 */
[-C--:B0-----:R-:W-:Y:S02]  /*22f0*/  VIADDMNMX R40, R37, R6.reuse, R40, PT ;  /* 0x0000000625287246 */ /* 0x081fe40003800128 */
[----:B------:R-:W-:-:S02]  /*2300*/  VIADDMNMX R6, R41, R6, R3, PT ;  /* 0x0000000629067246 */ /* 0x000fc40003800103 */
[C---:B-1----:R-:W-:Y:S02]  /*2310*/  VIADDMNMX R17, R37.reuse, R8, R5, PT ;  /* 0x0000000825117246 */ /* 0x042fe40003800105 */
[-C--:B------:R-:W-:Y:S02]  /*2320*/  VIADDMNMX R3, R14, R7.reuse, R40, PT ;  /* 0x000000070e037246 */ /* 0x080fe40003800128 */
[----:B------:R-:W-:Y:S02]  /*2330*/  VIADDMNMX R5, R12, R7, R6, PT ;  /* 0x000000070c057246 */ /* 0x000fe40003800106 */
[----:B------:R-:W-:Y:S02]  /*2340*/  VIADDMNMX R7, R14, R9, R17, PT ;  /* 0x000000090e077246 */ /* 0x000fe40003800111 */
[-C--:B--2---:R-:W-:Y:S02]  /*2350*/  VIADDMNMX R15, R37, R18.reuse, R15, PT ;  /* 0x00000012250f7246 */ /* 0x084fe4000380010f */
[----:B------:R-:W-:-:S02]  /*2360*/  VIADDMNMX R17, R41, R18, R32, PT ;  /* 0x0000001229117246 */ /* 0x000fc40003800120 */
[-C--:B---3--:R-:W-:Y:S02]  /*2370*/  VIADDMNMX R11, R37, R30.reuse, R11, PT ;  /* 0x0000001e250b7246 */ /* 0x088fe4000380010b */
[C---:B------:R-:W-:Y:S02]  /*2380*/  VIADDMNMX R13, R41.reuse, R30, R13, PT ;  /* 0x0000001e290d7246 */ /* 0x040fe4000380010d */
[----:B------:R-:W-:Y:S02]  /*2390*/  VIADDMNMX R33, R41, R8, R33, PT ;  /* 0x0000000829217246 */ /* 0x000fe40003800121 */
[-C--:B------:R-:W-:Y:S01]  /*23a0*/  VIADDMNMX R11, R14, R31.reuse, R11, PT ;  /* 0x0000001f0e0b7246 */ /* 0x080fe2000380010b */
[----:B------:R-:W-:Y:S01]  /*23b0*/  LDS R8, [R0+0x20e8] ;  /* 0x0020e80000087984 */ /* 0x000fe20000000800 */
[----:B------:R-:W-:Y:S02]  /*23c0*/  VIADDMNMX R13, R12, R31, R13, PT ;  /* 0x0000001f0c0d7246 */ /* 0x000fe4000380010d */
[-C--:B------:R-:W-:Y:S01]  /*23d0*/  VIADDMNMX R15, R14, R19.reuse, R15, PT ;  /* 0x000000130e0f7246 */ /* 0x080fe2000380010f */
[----:B------:R-:W0:Y:S01]  /*23e0*/  LDS.64 R30, [R2+0x68] ;  /* 0x00006800021e7984 */ /* 0x000e220000000a00 */
[----:B------:R-:W-:-:S02]  /*23f0*/  VIADDMNMX R17, R12, R19, R17, PT ;  /* 0x000000130c117246 */ /* 0x000fc40003800111 */
[----:B------:R-:W-:Y:S01]  /*2400*/  VIADDMNMX R9, R12, R9, R33, PT ;  /* 0x000000090c097246 */ /* 0x000fe20003800121 */
[----:B------:R-:W1:Y:S01]  /*2410*/  LDS R19, [R0+0x1fb0] ;  /* 0x001fb00000137984 */ /* 0x000e620000000800 */
[C---:B----4-:R-:W-:Y:S02]  /*2420*/  VIADDMNMX R16, R37.reuse, R38, R16, PT ;  /* 0x0000002625107246 */ /* 0x050fe40003800110 */
[-C--:B------:R-:W-:Y:S01]  /*2430*/  VIADDMNMX R4, R37, R34.reuse, R4, PT ;  /* 0x0000002225047246 */ /* 0x080fe20003800104 */
[----:B------:R-:W2:Y:S01]  /*2440*/  LDS.64 R32, [R2+0x1040] ;  /* 0x0010400002207984 */ /* 0x000ea20000000a00 */
[C---:B------:R-:W-:Y:S02]  /*2450*/  VIADDMNMX R6, R41.reuse, R34, R10, PT ;  /* 0x0000002229067246 */ /* 0x040fe4000380010a */
[----:B------:R-:W-:Y:S01]  /*2460*/  VIADDMNMX R38, R41, R38, R36, PT ;  /* 0x0000002629267246 */ /* 0x000fe20003800124 */
[----:B------:R-:W3:Y:S01]  /*2470*/  LDS R10, [R0+0x2184] ;  /* 0x00218400000a7984 */ /* 0x000ee20000000800 */
[----:B------:R-:W-:-:S02]  /*2480*/  VIADDMNMX R4, R14, R35, R4, PT ;  /* 0x000000230e047246 */ /* 0x000fc40003800104 */
[----:B------:R-:W-:Y:S01]  /*2490*/  VIADDMNMX R6, R12, R35, R6, PT ;  /* 0x000000230c067246 */ /* 0x000fe20003800106 */
[----:B------:R-:W-:Y:S01]  /*24a0*/  LDS.64 R36, [R2+0x2ff0] ;  /* 0x002ff00002247984 */ /* 0x000fe20000000a00 */
[-C--:B------:R-:W-:Y:S02]  /*24b0*/  VIADDMNMX R14, R14, R39.reuse, R16, PT ;  /* 0x000000270e0e7246 */ /* 0x080fe40003800110 */
[----:B------:R-:W-:Y:S01]  /*24c0*/  VIADDMNMX R12, R12, R39, R38, PT ;  /* 0x000000270c0c7246 */ /* 0x000fe20003800126 */
[----:B------:R-:W4:Y:S04]  /*24d0*/  LDS.64 R34, [R2+0x2018] ;  /* 0x0020180002227984 */ /* 0x000f280000000a00 */
[----:B------:R-:W5:Y:S04]  /*24e0*/  LDS.64 R38, [R2+0x3fc8] ;  /* 0x003fc80002267984 */ /* 0x000f680000000a00 */
[----:B------:R-:W5:Y:S01]  /*24f0*/  LDS.64 R40, [R2+0x4fa0] ;  /* 0x004fa00002287984 */ /* 0x000f620000000a00 */
[----:B0-----:R-:W-:-:S02]  /*2500*/  VIADDMNMX R5, R43, R30, R5, PT ;  /* 0x0000001e2b057246 */ /* 0x001fc40003800105 */
[C---:B-1----:R-:W-:Y:S02]  /*2510*/  VIADDMNMX R3, R19.reuse, R30, R3, PT ;  /* 0x0000001e13037246 */ /* 0x042fe40003800103 */
[----:B------:R-:W-:Y:S01]  /*2520*/  LDS R30, [R0+0x2220] ;  /* 0x00222000001e7984 */ /* 0x000fe20000000800 */
[-C--:B--2---:R-:W-:Y:S02]  /*2530*/  VIADDMNMX R7, R19, R32.reuse, R7, PT ;  /* 0x0000002013077246 */ /* 0x084fe40003800107 */
[----:B------:R-:W-:Y:S02]  /*2540*/  VIADDMNMX R9, R43, R32, R9, PT ;  /* 0x000000202b097246 */ /* 0x000fe40003800109 */
[-C--:B------:R-:W-:Y:S01]  /*2550*/  VIADDMNMX R3, R8, R31.reuse, R3, PT ;  /* 0x0000001f08037246 */ /* 0x080fe20003800103 */
[----:B------:R-:W-:Y:S01]  /*2560*/  LDS R32, [R0+0x23f4] ;  /* 0x0023f40000207984 */ /* 0x000fe20000000800 */
[----:B---3--:R-:W-:Y:S02]  /*2570*/  VIADDMNMX R31, R10, R31, R5, PT ;  /* 0x0000001f0a1f7246 */ /* 0x008fe40003800105 */
[----:B------:R-:W-:-:S02]  /*2580*/  VIADDMNMX R5, R8, R33, R7, PT ;  /* 0x0000002108057246 */ /* 0x000fc40003800107 */
[----:B------:R-:W-:Y:S02]  /*2590*/  VIADDMNMX R33, R10, R33, R9, PT ;  /* 0x000000210a217246 */ /* 0x000fe40003800109 */
[-C--:B----4-:R-:W-:Y:S02]  /*25a0*/  VIADDMNMX R9, R19, R34.reuse, R11, PT ;  /* 0x0000002213097246 */ /* 0x090fe4000380010b */
[----:B------:R-:W-:Y:S02]  /*25b0*/  VIADDMNMX R13, R43, R34, R13, PT ;  /* 0x000000222b0d7246 */ /* 0x000fe4000380010d */
[C---:B------:R-:W-:Y:S01]  /*25c0*/  VIADDMNMX R11, R19.reuse, R36, R15, PT ;  /* 0x00000024130b7246 */ /* 0x040fe2000380010f */
[----:B------:R-:W-:Y:S01]  /*25d0*/  LDS R34, [R0+0x2358] ;  /* 0x0023580000227984 */ /* 0x000fe20000000800 */
[C---:B-----5:R-:W-:Y:S02]  /*25e0*/  VIADDMNMX R16, R19.reuse, R38, R4, PT ;  /* 0x0000002613107246 */ /* 0x060fe40003800104 */
[----:B------:R-:W-:Y:S01]  /*25f0*/  VIADDMNMX R19, R19, R40, R14, PT ;  /* 0x0000002813137246 */ /* 0x000fe2000380010e */
[----:B------:R-:W-:Y:S01]  /*2600*/  LDS R4, [R0+0x22bc] ;  /* 0x0022bc0000047984 */ /* 0x000fe20000000800 */
[----:B------:R-:W-:-:S02]  /*2610*/  VIADDMNMX R17, R43, R36, R17, PT ;  /* 0x000000242b117246 */ /* 0x000fc40003800111 */
[C---:B------:R-:W-:Y:S01]  /*2620*/  VIADDMNMX R36, R43.reuse, R38, R6, PT ;  /* 0x000000262b247246 */ /* 0x040fe20003800106 */
[----:B------:R-:W0:Y:S01]  /*2630*/  LDS.64 R14, [R2+0x1048] ;  /* 0x00104800020e7984 */ /* 0x000e220000000a00 */
[-C--:B------:R-:W-:Y:S02]  /*2640*/  VIADDMNMX R9, R8, R35.reuse, R9, PT ;  /* 0x0000002308097246 */ /* 0x080fe40003800109 */
[----:B------:R-:W-:Y:S01]  /*2650*/  VIADDMNMX R40, R43, R40, R12, PT ;  /* 0x000000282b287246 */ /* 0x000fe2000380010c */
[----:B------:R-:W1:Y:S01]  /*2660*/  LDS.64 R6, [R2+0x70] ;  /* 0x0000700002067984 */ /* 0x000e620000000a00 */
[----:B------:R-:W-:Y:S02]  /*2670*/  VIADDMNMX R35, R10, R35, R13, PT ;  /* 0x000000230a237246 */ /* 0x000fe4000380010d */
[C---:B------:R-:W-:Y:S01]  /*2680*/  VIADDMNMX R11, R8.reuse, R37, R11, PT ;  /* 0x00000025080b7246 */ /* 0x040fe2000380010b */
[----:B------:R-:W2:Y:S01]  /*2690*/  LDS.64 R12, [R2+0x2020] ;  /* 0x00202000020c7984 */ /* 0x000ea20000000a00 */
[----:B------:R-:W-:-:S02]  /*26a0*/  VIADDMNMX R43, R8, R39, R16, PT ;  /* 0x00000027082b7246 */ /* 0x000fc40003800110 */
[----:B------:R-:W-:Y:S02]  /*26b0*/  VIADDMNMX R8, R8, R41, R19, PT ;  /* 0x0000002908087246 */ /* 0x000fe40003800113 */
[C---:B------:R-:W-:Y:S01]  /*26c0*/  VIADDMNMX R37, R10.reuse, R37, R17, PT ;  /* 0x000000250a257246 */ /* 0x040fe20003800111 */
[----:B------:R-:W3:Y:S01]  /*26d0*/  LDS.64 R18, [R2+0x3fd0] ;  /* 0x003fd00002127984 */ /* 0x000ee20000000a00 */
[----:B------:R-:W-:-:S03]  /*26e0*/  VIADDMNMX R36, R10, R39, R36, PT ;  /* 0x000000270a247246 */ /* 0x000fc60003800124 */
[----:B------:R-:W4:Y:S04]  /*26f0*/  LDS.64 R16, [R2+0x2ff8] ;  /* 0x002ff80002107984 */ /* 0x000f280000000a00 */
[----:B------:R-:W5:Y:S01]  /*2700*/  LDS.64 R38, [R2+0x4fa8] ;  /* 0x004fa80002267984 */ /* 0x000f620000000a00 */
[----:B------:R-:W-:-:S03]  /*2710*/  VIADDMNMX R41, R10, R41, R40, PT ;  /* 0x000000290a297246 */ /* 0x000fc60003800128 */
[----:B------:R-:W-:Y:S01]  /*2720*/  LDS R40, [R0+0x5dd8] ;  /* 0x005dd80000287984 */ /* 0x000fe20000000800 */
[-C--:B0-----:R-:W-:Y:S02]  /*2730*/  VIADDMNMX R5, R30, R14.reuse, R5, PT ;  /* 0x0000000e1e057246 */ /* 0x081fe40003800105 */
[----:B------:R-:W-:Y:S02]  /*2740*/  VIADDMNMX R33, R4, R14, R33, PT ;  /* 0x0000000e04217246 */ /* 0x000fe40003800121 */
[-C--:B-1----:R-:W-:Y:S01]  /*2750*/  VIADDMNMX R3, R30, R6.reuse, R3, PT ;  /* 0x000000061e037246 */ /* 0x082fe20003800103 */
[----:B------:R-:W-:Y:S01]  /*2760*/  LDS R14, [R0+0x252c] ;  /* 0x00252c00000e7984 */ /* 0x000fe20000000800 */
[----:B------:R-:W-:Y:S02]  /*2770*/  VIADDMNMX R31, R4, R6, R31, PT ;  /* 0x00000006041f7246 */ /* 0x000fe4000380011f */
[-C--:B--2---:R-:W-:Y:S02]  /*2780*/  VIADDMNMX R9, R30, R12.reuse, R9, PT ;  /* 0x0000000c1e097246 */ /* 0x084fe40003800109 */
[----:B------:R-:W-:-:S02]  /*2790*/  VIADDMNMX R35, R4, R12, R35, PT ;  /* 0x0000000c04237246 */ /* 0x000fc40003800123 */
[-C--:B---3--:R-:W-:Y:S02]  /*27a0*/  VIADDMNMX R43, R30, R18.reuse, R43, PT ;  /* 0x000000121e2b7246 */ /* 0x088fe4000380012b */
[----:B------:R-:W-:Y:S02]  /*27b0*/  VIADDMNMX R12, R4, R18, R36, PT ;  /* 0x00000012040c7246 */ /* 0x000fe40003800124 */
[-C--:B----4-:R-:W-:Y:S01]  /*27c0*/  VIADDMNMX R11, R30, R16.reuse, R11, PT ;  /* 0x000000101e0b7246 */ /* 0x090fe2000380010b */
[----:B------:R-:W-:Y:S01]  /*27d0*/  LDS R36, [R0+0x25c8] ;  /* 0x0025c80000247984 */ /* 0x000fe20000000800 */
[----:B------:R-:W-:Y:S02]  /*27e0*/  VIADDMNMX R6, R4, R16, R37, PT ;  /* 0x0000001004067246 */ /* 0x000fe40003800125 */
[-C--:B-----5:R-:W-:Y:S02]  /*27f0*/  VIADDMNMX R18, R30, R38.reuse, R8, PT ;  /* 0x000000261e127246 */ /* 0x0a0fe40003800108 */
[----:B------:R-:W-:Y:S01]  /*2800*/  VIADDMNMX R3, R34, R7, R3, PT ;  /* 0x0000000722037246 */ /* 0x000fe20003800103 */
[----:B------:R-:W-:Y:S01]  /*2810*/  LDS R30, [R0+0x2490] ;  /* 0x00249000001e7984 */ /* 0x000fe20000000800 */
[----:B------:R-:W-:-:S02]  /*2820*/  VIADDMNMX R4, R4, R38, R41, PT ;  /* 0x0000002604047246 */ /* 0x000fc40003800129 */
[----:B------:R-:W-:Y:S01]  /*2830*/  VIADDMNMX R7, R32, R7, R31, PT ;  /* 0x0000000720077246 */ /* 0x000fe2000380011f */
[----:B------:R-:W-:Y:S01]  /*2840*/  LDS R38, [R0+0x2838] ;  /* 0x0028380000267984 */ /* 0x000fe20000000800 */
[-C--:B------:R-:W-:Y:S02]  /*2850*/  VIADDMNMX R5, R34, R15.reuse, R5, PT ;  /* 0x0000000f22057246 */ /* 0x080fe40003800105 */
[----:B------:R-:W-:Y:S02]  /*2860*/  VIADDMNMX R31, R32, R15, R33, PT ;  /* 0x0000000f201f7246 */ /* 0x000fe40003800121 */
[-C--:B------:R-:W-:Y:S02]  /*2870*/  VIADDMNMX R37, R34, R17.reuse, R11, PT ;  /* 0x0000001122257246 */ /* 0x080fe4000380010b */
[----:B------:R-:W-:Y:S01]  /*2880*/  VIADDMNMX R6, R32, R17, R6, PT ;  /* 0x0000001120067246 */ /* 0x000fe20003800106 */
[----:B------:R-:W0:Y:S01]  /*2890*/  LDS.64 R10, [R2+0x1050] ;  /* 0x00105000020a7984 */ /* 0x000e220000000a00 */
[----:B------:R-:W-:-:S02]  /*28a0*/  VIADDMNMX R15, R34, R13, R9, PT ;  /* 0x0000000d220f7246 */ /* 0x000fc40003800109 */
[-C--:B------:R-:W-:Y:S01]  /*28b0*/  VIADDMNMX R43, R34, R19.reuse, R43, PT ;  /* 0x00000013222b7246 */ /* 0x080fe2000380012b */
[----:B------:R-:W1:Y:S01]  /*28c0*/  LDS.64 R16, [R2+0x2028] ;  /* 0x0020280002107984 */ /* 0x000e620000000a00 */
[----:B------:R-:W-:Y:S02]  /*28d0*/  VIADDMNMX R12, R32, R19, R12, PT ;  /* 0x00000013200c7246 */ /* 0x000fe4000380010c */
[----:B------:R-:W-:Y:S01]  /*28e0*/  VIADDMNMX R41, R34, R39, R18, PT ;  /* 0x0000002722297246 */ /* 0x000fe20003800112 */
[----:B------:R-:W2:Y:S01]  /*28f0*/  LDS.64 R8, [R2+0x78] ;  /* 0x0000780002087984 */ /* 0x000ea20000000a00 */
[C---:B------:R-:W-:Y:S02]  /*2900*/  VIADDMNMX R13, R32.reuse, R13, R35, PT ;  /* 0x0000000d200d7246 */ /* 0x040fe40003800123 */
[----:B------:R-:W-:Y:S01]  /*2910*/  VIADDMNMX R39, R32, R39, R4, PT ;  /* 0x0000002720277246 */ /* 0x000fe20003800104 */
[----:B------:R-:W3:Y:S04]  /*2920*/  LDS.64 R18, [R2+0x3000] ;  /* 0x0030000002127984 */ /* 0x000ee80000000a00 */
[----:B------:R-:W4:Y:S04]  /*2930*/  LDS.64 R32, [R2+0x3fd8] ;  /* 0x003fd80002207984 */ /* 0x000f280000000a00 */
[----:B------:R-:W5:Y:S04]  /*2940*/  LDS.64 R34, [R2+0x4fb0] ;  /* 0x004fb00002227984 */ /* 0x000f680000000a00 */
[----:B------:R-:W5:Y:S01]  /*2950*/  LDS R4, [R0+0x2664] ;  /* 0x0026640000047984 */ /* 0x000f620000000800 */
[----:B0-----:R-:W-:-:S02]  /*2960*/  VIADDMNMX R5, R30, R10, R5, PT ;  /* 0x0000000a1e057246 */ /* 0x001fc40003800105 */
[-C--:B-1----:R-:W-:Y:S02]  /*2970*/  VIADDMNMX R15, R30, R16.reuse, R15, PT ;  /* 0x000000101e0f7246 */ /* 0x082fe4000380010f */
[----:B------:R-:W-:Y:S02]  /*2980*/  VIADDMNMX R13, R14, R16, R13, PT ;  /* 0x000000100e0d7246 */ /* 0x000fe4000380010d */
[-C--:B--2---:R-:W-:Y:S02]  /*2990*/  VIADDMNMX R3, R30, R8.reuse, R3, PT ;  /* 0x000000081e037246 */ /* 0x084fe40003800103 */
[----:B------:R-:W-:Y:S02]  /*29a0*/  VIADDMNMX R7, R14, R8, R7, PT ;  /* 0x000000080e077246 */ /* 0x000fe40003800107 */
[-C--:B---3--:R-:W-:Y:S02]  /*29b0*/  VIADDMNMX R37, R30, R18.reuse, R37, PT ;  /* 0x000000121e257246 */ /* 0x088fe40003800125 */
[----:B------:R-:W-:-:S02]  /*29c0*/  VIADDMNMX R6, R14, R18, R6, PT ;  /* 0x000000120e067246 */ /* 0x000fc40003800106 */
[-C--:B----4-:R-:W-:Y:S02]  /*29d0*/  VIADDMNMX R43, R30, R32.reuse, R43, PT ;  /* 0x000000201e2b7246 */ /* 0x090fe4000380012b */
[----:B------:R-:W-:Y:S02]  /*29e0*/  VIADDMNMX R12, R14, R32, R12, PT ;  /* 0x000000200e0c7246 */ /* 0x000fe4000380010c */
[----:B-----5:R-:W-:Y:S01]  /*29f0*/  VIADDMNMX R30, R30, R34, R41, PT ;  /* 0x000000221e1e7246 */ /* 0x020fe20003800129 */
[----:B------:R-:W-:Y:S01]  /*2a00*/  LDS R32, [R0+0x2700] ;  /* 0x0027000000207984 */ /* 0x000fe20000000800 */
[C---:B------:R-:W-:Y:S02]  /*2a10*/  VIADDMNMX R41, R36.reuse, R17, R15, PT ;  /* 0x0000001124297246 */ /* 0x040fe4000380010f */
[----:B------:R-:W-:Y:S02]  /*2a20*/  VIADDMNMX R15, R36, R19, R37, PT ;  /* 0x00000013240f7246 */ /* 0x000fe40003800125 */
[----:B------:R-:W-:-:S02]  /*2a30*/  VIADDMNMX R31, R14, R10, R31, PT ;  /* 0x0000000a0e1f7246 */ /* 0x000fc4000380011f */
[----:B------:R-:W-:Y:S02]  /*2a40*/  VIADDMNMX R39, R14, R34, R39, PT ;  /* 0x000000220e277246 */ /* 0x000fe40003800127 */
[C---:B------:R-:W-:Y:S01]  /*2a50*/  VIADDMNMX R37, R36.reuse, R33, R43, PT ;  /* 0x0000002124257246 */ /* 0x040fe2000380012b */
[----:B------:R-:W-:Y:S01]  /*2a60*/  LDS R34, [R0+0x279c] ;  /* 0x00279c0000227984 */ /* 0x000fe20000000800 */
[C---:B------:R-:W-:Y:S02]  /*2a70*/  VIADDMNMX R3, R36.reuse, R9, R3, PT ;  /* 0x0000000924037246 */ /* 0x040fe40003800103 */
[C---:B------:R-:W-:Y:S02]  /*2a80*/  VIADDMNMX R5, R36.reuse, R11, R5, PT ;  /* 0x0000000b24057246 */ /* 0x040fe40003800105 */
[----:B------:R-:W-:Y:S02]  /*2a90*/  VIADDMNMX R43, R36, R35, R30, PT ;  /* 0x00000023242b7246 */ /* 0x000fe4000380011e */
[----:B------:R-:W-:-:S02]  /*2aa0*/  VIADDMNMX R14, R4, R9, R7, PT ;  /* 0x00000009040e7246 */ /* 0x000fc40003800107 */
[----:B------:R-:W0:Y:S01]  /*2ab0*/  LDS.64 R8, [R2+0x80] ;  /* 0x0000800002087984 */ /* 0x000e220000000a00 */
[C---:B------:R-:W-:Y:S02]  /*2ac0*/  VIADDMNMX R36, R4.reuse, R19, R6, PT ;  /* 0x0000001304247246 */ /* 0x040fe40003800106 */
[C---:B------:R-:W-:Y:S01]  /*2ad0*/  VIADDMNMX R30, R4.reuse, R17, R13, PT ;  /* 0x00000011041e7246 */ /* 0x040fe2000380010d */
[----:B------:R-:W1:Y:S01]  /*2ae0*/  LDS.64 R6, [R2+0x2030] ;  /* 0x0020300002067984 */ /* 0x000e620000000a00 */
[----:B------:R-:W-:-:S03]  /*2af0*/  VIADDMNMX R33, R4, R33, R12, PT ;  /* 0x0000002104217246 */ /* 0x000fc6000380010c */
[----:B------:R-:W2:Y:S01]  /*2b00*/  LDS.64 R12, [R2+0x3008] ;  /* 0x00300800020c7984 */ /* 0x000ea20000000a00 */
[----:B------:R-:W-:-:S03]  /*2b10*/  VIADDMNMX R31, R4, R11, R31, PT ;  /* 0x0000000b041f7246 */ /* 0x000fc6000380011f */
[----:B------:R-:W3:Y:S01]  /*2b20*/  LDS.64 R16, [R2+0x3fe0] ;  /* 0x003fe00002107984 */ /* 0x000ee20000000a00 */
[----:B------:R-:W-:-:S03]  /*2b30*/  VIADDMNMX R39, R4, R35, R39, PT ;  /* 0x0000002304277246 */ /* 0x000fc60003800127 */
[----:B------:R-:W4:Y:S04]  /*2b40*/  LDS.64 R18, [R2+0x4fb8] ;  /* 0x004fb80002127984 */ /* 0x000f280000000a00 */
[----:B------:R-:W5:Y:S04]  /*2b50*/  LDS.64 R10, [R2+0x1058] ;  /* 0x00105800020a7984 */ /* 0x000f680000000a00 */
[----:B------:R-:W5:Y:S01]  /*2b60*/  LDS R4, [R0+0x28d4] ;  /* 0x0028d40000047984 */ /* 0x000f620000000800 */
[----:B0-----:R-:W-:Y:S02]  /*2b70*/  VIADDMNMX R14, R34, R8, R14, PT ;  /* 0x00000008220e7246 */ /* 0x001fe4000380010e */
[----:B-1----:R-:W-:-:S02]  /*2b80*/  VIADDMNMX R41, R32, R6, R41, PT ;  /* 0x0000000620297246 */ /* 0x002fc40003800129 */
[----:B------:R-:W-:Y:S02]  /*2b90*/  VIADDMNMX R30, R34, R6, R30, PT ;  /* 0x00000006221e7246 */ /* 0x000fe4000380011e */
[-C--:B--2---:R-:W-:Y:S02]  /*2ba0*/  VIADDMNMX R15, R32, R12.reuse, R15, PT ;  /* 0x0000000c200f7246 */ /* 0x084fe4000380010f */
[----:B------:R-:W-:Y:S02]  /*2bb0*/  VIADDMNMX R36, R34, R12, R36, PT ;  /* 0x0000000c22247246 */ /* 0x000fe40003800124 */
[-C--:B---3--:R-:W-:Y:S02]  /*2bc0*/  VIADDMNMX R35, R32, R16.reuse, R37, PT ;  /* 0x0000001020237246 */ /* 0x088fe40003800125 */
[----:B------:R-:W-:Y:S02]  /*2bd0*/  VIADDMNMX R33, R34, R16, R33, PT ;  /* 0x0000001022217246 */ /* 0x000fe40003800121 */
[----:B----4-:R-:W-:-:S02]  /*2be0*/  VIADDMNMX R37, R32, R18, R43, PT ;  /* 0x0000001220257246 */ /* 0x010fc4000380012b */
[C---:B------:R-:W-:Y:S02]  /*2bf0*/  VIADDMNMX R3, R32.reuse, R8, R3, PT ;  /* 0x0000000820037246 */ /* 0x040fe40003800103 */
[----:B-----5:R-:W-:Y:S02]  /*2c00*/  VIADDMNMX R5, R32, R10, R5, PT ;  /* 0x0000000a20057246 */ /* 0x020fe40003800105 */
[----:B------:R-:W-:Y:S01]  /*2c10*/  VIADDMNMX R41, R38, R7, R41, PT ;  /* 0x0000000726297246 */ /* 0x000fe20003800129 */
[----:B------:R-:W-:Y:S01]  /*2c20*/  LDS R32, [R0+0x2a0c] ;  /* 0x002a0c0000207984 */ /* 0x000fe20000000800 */
[C---:B------:R-:W-:Y:S02]  /*2c30*/  VIADDMNMX R43, R4.reuse, R9, R14, PT ;  /* 0x00000009042b7246 */ /* 0x040fe4000380010e */
[----:B------:R-:W-:Y:S01]  /*2c40*/  VIADDMNMX R30, R4, R7, R30, PT ;  /* 0x00000007041e7246 */ /* 0x000fe2000380011e */
[----:B------:R-:W-:Y:S01]  /*2c50*/  LDS R14, [R0+0x2970] ;  /* 0x00297000000e7984 */ /* 0x000fe20000000800 */
[----:B------:R-:W-:-:S02]  /*2c60*/  VIADDMNMX R15, R38, R13, R15, PT ;  /* 0x0000000d260f7246 */ /* 0x000fc4000380010f */
[----:B------:R-:W-:Y:S01]  /*2c70*/  VIADDMNMX R35, R38, R17, R35, PT ;  /* 0x0000001126237246 */ /* 0x000fe20003800123 */
[----:B------:R-:W0:Y:S01]  /*2c80*/  LDS.64 R6, [R2+0x88] ;  /* 0x0000880002067984 */ /* 0x000e220000000a00 */
[C---:B------:R-:W-:Y:S02]  /*2c90*/  VIADDMNMX R36, R4.reuse, R13, R36, PT ;  /* 0x0000000d04247246 */ /* 0x040fe40003800124 */
[----:B------:R-:W-:Y:S01]  /*2ca0*/  VIADDMNMX R33, R4, R17, R33, PT ;  /* 0x0000001104217246 */ /* 0x000fe20003800121 */
[----:B------:R-:W1:Y:S01]  /*2cb0*/  LDS.64 R12, [R2+0x3010] ;  /* 0x00301000020c7984 */ /* 0x000e620000000a00 */
[C---:B------:R-:W-:Y:S02]  /*2cc0*/  VIADDMNMX R31, R34.reuse, R10, R31, PT ;  /* 0x0000000a221f7246 */ /* 0x040fe4000380011f */
[----:B------:R-:W-:Y:S01]  /*2cd0*/  VIADDMNMX R39, R34, R18, R39, PT ;  /* 0x0000001222277246 */ /* 0x000fe20003800127 */
[----:B------:R-:W2:Y:S01]  /*2ce0*/  LDS.64 R16, [R2+0x3fe8] ;  /* 0x003fe80002107984 */ /* 0x000ea20000000a00 */
[----:B------:R-:W-:-:S02]  /*2cf0*/  VIADDMNMX R3, R38, R9, R3, PT ;  /* 0x0000000926037246 */ /* 0x000fc40003800103 */
[C---:B------:R-:W-:Y:S01]  /*2d00*/  VIADDMNMX R5, R38.reuse, R11, R5, PT ;  /* 0x0000000b26057246 */ /* 0x040fe20003800105 */
[----:B------:R-:W3:Y:S01]  /*2d10*/  LDS R34, [R0+0x2aa8] ;  /* 0x002aa80000227984 */ /* 0x000ee20000000800 */
[----:B------:R-:W-:Y:S02]  /*2d20*/  VIADDMNMX R37, R38, R19, R37, PT ;  /* 0x0000001326257246 */ /* 0x000fe40003800125 */
[C---:B------:R-:W-:Y:S01]  /*2d30*/  VIADDMNMX R31, R4.reuse, R11, R31, PT ;  /* 0x0000000b041f7246 */ /* 0x040fe2000380011f */
[----:B------:R-:W4:Y:S01]  /*2d40*/  LDS.64 R8, [R2+0x1060] ;  /* 0x0010600002087984 */ /* 0x000f220000000a00 */
[----:B------:R-:W-:-:S03]  /*2d50*/  VIADDMNMX R39, R4, R19, R39, PT ;  /* 0x0000001304277246 */ /* 0x000fc60003800127 */
[----:B------:R-:W5:Y:S04]  /*2d60*/  LDS.64 R10, [R2+0x2038] ;  /* 0x00203800020a7984 */ /* 0x000f680000000a00 */
[----:B------:R-:W5:Y:S04]  /*2d70*/  LDS.64 R18, [R2+0x4fc0] ;  /* 0x004fc00002127984 */ /* 0x000f680000000a00 */
[----:B------:R-:W5:Y:S04]  /*2d80*/  LDS R4, [R0+0x2b44] ;  /* 0x002b440000047984 */ /* 0x000f680000000800 */
[----:B------:R-:W-:Y:S01]  /*2d90*/  LDS R38, [R0+0x5e74] ;  /* 0x005e740000267984 */ /* 0x000fe20000000800 */
[----:B0-----:R-:W-:-:S02]  /*2da0*/  VIADDMNMX R3, R14, R6, R3, PT ;  /* 0x000000060e037246 */ /* 0x001fc40003800103 */
[----:B------:R-:W-:Y:S02]  /*2db0*/  VIADDMNMX R43, R32, R6, R43, PT ;  /* 0x00000006202b7246 */ /* 0x000fe4000380012b */
[-C--:B-1----:R-:W-:Y:S02]  /*2dc0*/  VIADDMNMX R15, R14, R12.reuse, R15, PT ;  /* 0x0000000c0e0f7246 */ /* 0x082fe4000380010f */
[----:B------:R-:W-:Y:S02]  /*2dd0*/  VIADDMNMX R36, R32, R12, R36, PT ;  /* 0x0000000c20247246 */ /* 0x000fe40003800124 */
[-C--:B--2---:R-:W-:Y:S02]  /*2de0*/  VIADDMNMX R6, R14, R16.reuse, R35, PT ;  /* 0x000000100e067246 */ /* 0x084fe40003800123 */
[----:B------:R-:W-:Y:S02]  /*2df0*/  VIADDMNMX R33, R32, R16, R33, PT ;  /* 0x0000001020217246 */ /* 0x000fe40003800121 */
[----:B---3--:R-:W-:-:S02]  /*2e00*/  VIADDMNMX R35, R34, R13, R15, PT ;  /* 0x0000000d22237246 */ /* 0x008fc4000380010f */
[----:B------:R-:W-:Y:S02]  /*2e10*/  VIADDMNMX R3, R34, R7, R3, PT ;  /* 0x0000000722037246 */ /* 0x000fe40003800103 */
[-C--:B----4-:R-:W-:Y:S02]  /*2e20*/  VIADDMNMX R5, R14, R8.reuse, R5, PT ;  /* 0x000000080e057246 */ /* 0x090fe40003800105 */
[----:B------:R-:W-:Y:S02]  /*2e30*/  VIADDMNMX R31, R32, R8, R31, PT ;  /* 0x00000008201f7246 */ /* 0x000fe4000380011f */
[-C--:B-----5:R-:W-:Y:S02]  /*2e40*/  VIADDMNMX R41, R14, R10.reuse, R41, PT ;  /* 0x0000000a0e297246 */ /* 0x0a0fe40003800129 */
[----:B------:R-:W-:Y:S02]  /*2e50*/  VIADDMNMX R30, R32, R10, R30, PT ;  /* 0x0000000a201e7246 */ /* 0x000fe4000380011e */
[----:B------:R-:W-:-:S02]  /*2e60*/  VIADDMNMX R37, R14, R18, R37, PT ;  /* 0x000000120e257246 */ /* 0x000fc40003800125 */
[----:B------:R-:W-:Y:S01]  /*2e70*/  VIADDMNMX R39, R32, R18, R39, PT ;  /* 0x0000001220277246 */ /* 0x000fe20003800127 */
[----:B------:R-:W-:Y:S01]  /*2e80*/  LDS R14, [R0+0x2be0] ;  /* 0x002be000000e7984 */ /* 0x000fe20000000800 */
[----:B------:R-:W-:Y:S02]  /*2e90*/  VIADDMNMX R15, R34, R17, R6, PT ;  /* 0x00000011220f7246 */ /* 0x000fe40003800106 */
[C---:B------:R-:W-:Y:S01]  /*2ea0*/  VIADDMNMX R43, R4.reuse, R7, R43, PT ;  /* 0x00000007042b7246 */ /* 0x040fe2000380012b */
[----:B------:R-:W-:Y:S01]  /*2eb0*/  LDS R32, [R0+0x2c7c] ;  /* 0x002c7c0000207984 */ /* 0x000fe20000000800 */
[C---:B------:R-:W-:Y:S02]  /*2ec0*/  VIADDMNMX R36, R4.reuse, R13, R36, PT ;  /* 0x0000000d04247246 */ /* 0x040fe40003800124 */
[----:B------:R-:W-:Y:S01]  /*2ed0*/  VIADDMNMX R33, R4, R17, R33, PT ;  /* 0x0000001104217246 */ /* 0x000fe20003800121 */
[----:B------:R-:W0:Y:S01]  /*2ee0*/  LDS.64 R6, [R2+0x90] ;  /* 0x0000900002067984 */ /* 0x000e220000000a00 */
[----:B------:R-:W-:-:S03]  /*2ef0*/  VIADDMNMX R5, R34, R9, R5, PT ;  /* 0x0000000922057246 */ /* 0x000fc60003800105 */
[----:B------:R-:W1:Y:S01]  /*2f00*/  LDS.64 R12, [R2+0x3018] ;  /* 0x00301800020c7984 */ /* 0x000e620000000a00 */
[----:B------:R-:W-:-:S03]  /*2f10*/  VIADDMNMX R41, R34, R11, R41, PT ;  /* 0x0000000b22297246 */ /* 0x000fc60003800129 */
[----:B------:R-:W2:Y:S01]  /*2f20*/  LDS.64 R16, [R2+0x3ff0] ;  /* 0x003ff00002107984 */ /* 0x000ea20000000a00 */
[----:B------:R-:W-:Y:S02]  /*2f30*/  VIADDMNMX R37, R34, R19, R37, PT ;  /* 0x0000001322257246 */ /* 0x000fe40003800125 */
[C---:B------:R-:W-:Y:S01]  /*2f40*/  VIADDMNMX R31, R4.reuse, R9, R31, PT ;  /* 0x00000009041f7246 */ /* 0x040fe2000380011f */
[----:B------:R-:W3:Y:S01]  /*2f50*/  LDS R34, [R0+0x2d18] ;  /* 0x002d180000227984 */ /* 0x000ee20000000800 */
[C---:B------:R-:W-:Y:S02]  /*2f60*/  VIADDMNMX R30, R4.reuse, R11, R30, PT ;  /* 0x0000000b041e7246 */ /* 0x040fe4000380011e */
[----:B------:R-:W-:Y:S01]  /*2f70*/  VIADDMNMX R39, R4, R19, R39, PT ;  /* 0x0000001304277246 */ /* 0x000fe20003800127 */
[----:B------:R-:W4:Y:S04]  /*2f80*/  LDS.64 R8, [R2+0x1068] ;  /* 0x0010680002087984 */ /* 0x000f280000000a00 */
[----:B------:R-:W5:Y:S04]  /*2f90*/  LDS.64 R10, [R2+0x2040] ;  /* 0x00204000020a7984 */ /* 0x000f680000000a00 */
[----:B------:R-:W5:Y:S04]  /*2fa0*/  LDS.64 R18, [R2+0x4fc8] ;  /* 0x004fc80002127984 */ /* 0x000f680000000a00 */
[----:B------:R-:W5:Y:S01]  /*2fb0*/  LDS R4, [R0+0x2db4] ;  /* 0x002db40000047984 */ /* 0x000f620000000800 */
        /* <DEDUP_REMOVED lines=16> */
[----:B------:R-:W-:Y:S01]  /*30c0*/  VIADDMNMX R15, R34, R17, R15, PT ;  /* 0x00000011220f7246 */ /* 0x000fe2000380010f */
[----:B------:R-:W0:Y:S01]  /*30d0*/  LDS.64 R6, [R2+0x98] ;  /* 0x0000980002067984 */ /* 0x000e220000000a00 */
[C---:B------:R-:W-:Y:S02]  /*30e0*/  VIADDMNMX R36, R4.reuse, R13, R36, PT ;  /* 0x0000000d04247246 */ /* 0x040fe40003800124 */
[----:B------:R-:W-:Y:S01]  /*30f0*/  VIADDMNMX R33, R4, R17, R33, PT ;  /* 0x0000001104217246 */ /* 0x000fe20003800121 */
[----:B------:R-:W1:Y:S01]  /*3100*/  LDS R32, [R0+0x2eec] ;  /* 0x002eec0000207984 */ /* 0x000e620000000800 */
[----:B------:R-:W-:-:S03]  /*3110*/  VIADDMNMX R5, R34, R9, R5, PT ;  /* 0x0000000922057246 */ /* 0x000fc60003800105 */
[----:B------:R-:W2:Y:S01]  /*3120*/  LDS.64 R12, [R2+0x3020] ;  /* 0x00302000020c7984 */ /* 0x000ea20000000a00 */
[----:B------:R-:W-:-:S03]  /*3130*/  VIADDMNMX R41, R34, R11, R41, PT ;  /* 0x0000000b22297246 */ /* 0x000fc60003800129 */
[----:B------:R-:W3:Y:S01]  /*3140*/  LDS.64 R16, [R2+0x3ff8] ;  /* 0x003ff80002107984 */ /* 0x000ee20000000a00 */
[----:B------:R-:W-:Y:S02]  /*3150*/  VIADDMNMX R37, R34, R19, R37, PT ;  /* 0x0000001322257246 */ /* 0x000fe40003800125 */
[C---:B------:R-:W-:Y:S01]  /*3160*/  VIADDMNMX R31, R4.reuse, R9, R31, PT ;  /* 0x00000009041f7246 */ /* 0x040fe2000380011f */
[----:B------:R-:W4:Y:S01]  /*3170*/  LDS R34, [R0+0x2f88] ;  /* 0x002f880000227984 */ /* 0x000f220000000800 */
[C---:B------:R-:W-:Y:S02]  /*3180*/  VIADDMNMX R30, R4.reuse, R11, R30, PT ;  /* 0x0000000b041e7246 */ /* 0x040fe4000380011e */
[----:B------:R-:W-:Y:S01]  /*3190*/  VIADDMNMX R39, R4, R19, R39, PT ;  /* 0x0000001304277246 */ /* 0x000fe20003800127 */
[----:B------:R-:W5:Y:S04]  /*31a0*/  LDS.64 R8, [R2+0x1070] ;  /* 0x0010700002087984 */ /* 0x000f680000000a00 */
[----:B------:R-:W5:Y:S04]  /*31b0*/  LDS.64 R10, [R2+0x2048] ;  /* 0x00204800020a7984 */ /* 0x000f680000000a00 */
[----:B------:R-:W5:Y:S04]  /*31c0*/  LDS.64 R18, [R2+0x4fd0] ;  /* 0x004fd00002127984 */ /* 0x000f680000000a00 */
[----:B------:R-:W5:Y:S01]  /*31d0*/  LDS R4, [R0+0x3024] ;  /* 0x0030240000047984 */ /* 0x000f620000000800 */
[----:B0-----:R-:W-:-:S02]  /*31e0*/  VIADDMNMX R3, R14, R6, R3, PT ;  /* 0x000000060e037246 */ /* 0x001fc40003800103 */
[----:B-1----:R-:W-:Y:S02]  /*31f0*/  VIADDMNMX R43, R32, R6, R43, PT ;  /* 0x00000006202b7246 */ /* 0x002fe4000380012b */
[-C--:B--2---:R-:W-:Y:S02]  /*3200*/  VIADDMNMX R35, R14, R12.reuse, R35, PT ;  /* 0x0000000c0e237246 */ /* 0x084fe40003800123 */
[----:B------:R-:W-:Y:S02]  /*3210*/  VIADDMNMX R36, R32, R12, R36, PT ;  /* 0x0000000c20247246 */ /* 0x000fe40003800124 */
[-C--:B---3--:R-:W-:Y:S02]  /*3220*/  VIADDMNMX R6, R14, R16.reuse, R15, PT ;  /* 0x000000100e067246 */ /* 0x088fe4000380010f */
[----:B------:R-:W-:Y:S02]  /*3230*/  VIADDMNMX R33, R32, R16, R33, PT ;  /* 0x0000001020217246 */ /* 0x000fe40003800121 */
[----:B----4-:R-:W-:-:S02]  /*3240*/  VIADDMNMX R15, R34, R13, R35, PT ;  /* 0x0000000d220f7246 */ /* 0x010fc40003800123 */
[----:B------:R-:W-:Y:S02]  /*3250*/  VIADDMNMX R3, R34, R7, R3, PT ;  /* 0x0000000722037246 */ /* 0x000fe40003800103 */
[-C--:B-----5:R-:W-:Y:S02]  /*3260*/  VIADDMNMX R5, R14, R8.reuse, R5, PT ;  /* 0x000000080e057246 */ /* 0x0a0fe40003800105 */
[----:B------:R-:W-:Y:S02]  /*3270*/  VIADDMNMX R31, R32, R8, R31, PT ;  /* 0x00000008201f7246 */ /* 0x000fe4000380011f */
[-C--:B------:R-:W-:Y:S02]  /*3280*/  VIADDMNMX R41, R14, R10.reuse, R41, PT ;  /* 0x0000000a0e297246 */ /* 0x080fe40003800129 */
        /* <DEDUP_REMOVED lines=603> */
[C---:B--2---:R-:W-:Y:S02]  /*5840*/  VIADDMNMX R15, R14.reuse, R12, R15, PT ;  /* 0x0000000c0e0f7246 */ /* 0x044fe4000380010f */
[----:B---3--:R-:W-:Y:S02]  /*5850*/  VIADDMNMX R6, R14, R16, R35, PT ;  /* 0x000000100e067246 */ /* 0x008fe40003800123 */
[----:B------:R-:W-:Y:S02]  /*5860*/  VIADDMNMX R36, R32, R12, R36, PT ;  /* 0x0000000c20247246 */ /* 0x000fe40003800124 */
[----:B----4-:R-:W-:Y:S02]  /*5870*/  VIADDMNMX R35, R34, R13, R15, PT ;  /* 0x0000000d22237246 */ /* 0x010fe4000380010f */
[----:B------:R-:W-:-:S02]  /*5880*/  VIADDMNMX R33, R32, R16, R33, PT ;  /* 0x0000001020217246 */ /* 0x000fc40003800121 */
[-C--:B-----5:R-:W-:Y:S02]  /*5890*/  VIADDMNMX R5, R14, R8.reuse, R5, PT ;  /* 0x000000080e057246 */ /* 0x0a0fe40003800105 */
[----:B------:R-:W-:Y:S02]  /*58a0*/  VIADDMNMX R31, R32, R8, R31, PT ;  /* 0x00000008201f7246 */ /* 0x000fe4000380011f */
[-C--:B------:R-:W-:Y:S02]  /*58b0*/  VIADDMNMX R41, R14, R10.reuse, R41, PT ;  /* 0x0000000a0e297246 */ /* 0x080fe40003800129 */
[----:B------:R-:W-:Y:S02]  /*58c0*/  VIADDMNMX R30, R32, R10, R30, PT ;  /* 0x0000000a201e7246 */ /* 0x000fe4000380011e */
[-C--:B------:R-:W-:Y:S02]  /*58d0*/  VIADDMNMX R37, R14, R18.reuse, R37, PT ;  /* 0x000000120e257246 */ /* 0x080fe40003800125 */
[----:B------:R-:W-:-:S02]  /*58e0*/  VIADDMNMX R39, R32, R18, R39, PT ;  /* 0x0000001220277246 */ /* 0x000fc40003800127 */
[C---:B------:R-:W-:Y:S01]  /*58f0*/  VIADDMNMX R3, R34.reuse, R7, R3, PT ;  /* 0x0000000722037246 */ /* 0x040fe20003800103 */
[----:B------:R-:W-:Y:S01]  /*5900*/  LDS R32, [R0+0x5ca0] ;  /* 0x005ca00000207984 */ /* 0x000fe20000000800 */
[----:B------:R-:W-:Y:S02]  /*5910*/  VIADDMNMX R15, R34, R17, R6, PT ;  /* 0x00000011220f7246 */ /* 0x000fe40003800106 */
[----:B------:R-:W-:Y:S01]  /*5920*/  VIADDMNMX R43, R4, R7, R43, PT ;  /* 0x00000007042b7246 */ /* 0x000fe2000380012b */
[----:B------:R-:W-:Y:S01]  /*5930*/  LDS R18, [R0+0x5d3c] ;  /* 0x005d3c0000127984 */ /* 0x000fe20000000800 */
[C---:B------:R-:W-:Y:S02]  /*5940*/  VIADDMNMX R5, R34.reuse, R9, R5, PT ;  /* 0x0000000922057246 */ /* 0x040fe40003800105 */
[C---:B------:R-:W-:Y:S01]  /*5950*/  VIADDMNMX R41, R34.reuse, R11, R41, PT ;  /* 0x0000000b22297246 */ /* 0x040fe20003800129 */
[----:B------:R-:W0:Y:S01]  /*5960*/  LDS.64 R6, [R2+0x130] ;  /* 0x0001300002067984 */ /* 0x000e220000000a00 */
[----:B------:R-:W-:-:S02]  /*5970*/  VIADDMNMX R37, R34, R19, R37, PT ;  /* 0x0000001322257246 */ /* 0x000fc40003800125 */
[C---:B------:R-:W-:Y:S02]  /*5980*/  VIADDMNMX R14, R4.reuse, R9, R31, PT ;  /* 0x00000009040e7246 */ /* 0x040fe4000380011f */
[----:B------:R-:W1:Y:S01]  /*5990*/  LDS.64 R8, [R2+0x1108] ;  /* 0x0011080002087984 */ /* 0x000e620000000a00 */
[C---:B------:R-:W-:Y:S02]  /*59a0*/  VIADDMNMX R34, R4.reuse, R11, R30, PT ;  /* 0x0000000b04227246 */ /* 0x040fe4000380011e */
[C---:B------:R-:W-:Y:S01]  /*59b0*/  VIADDMNMX R36, R4.reuse, R13, R36, PT ;  /* 0x0000000d04247246 */ /* 0x040fe20003800124 */
[----:B------:R-:W2:Y:S01]  /*59c0*/  LDS.64 R10, [R2+0x20e0] ;  /* 0x0020e000020a7984 */ /* 0x000ea20000000a00 */
[----:B------:R-:W-:-:S03]  /*59d0*/  VIADDMNMX R33, R4, R17, R33, PT ;  /* 0x0000001104217246 */ /* 0x000fc60003800121 */
[----:B------:R-:W3:Y:S04]  /*59e0*/  LDS.64 R12, [R2+0x30b8] ;  /* 0x0030b800020c7984 */ /* 0x000ee80000000a00 */
[----:B------:R-:W4:Y:S04]  /*59f0*/  LDS.64 R16, [R2+0x4090] ;  /* 0x0040900002107984 */ /* 0x000f280000000a00 */
[----:B------:R-:W5:Y:S01]  /*5a00*/  LDS.64 R30, [R2+0x5068] ;  /* 0x00506800021e7984 */ /* 0x000f620000000a00 */
[----:B------:R-:W-:Y:S02]  /*5a10*/  VIADDMNMX R39, R4, R19, R39, PT ;  /* 0x0000001304277246 */ /* 0x000fe40003800127 */
        /* <DEDUP_REMOVED lines=8> */
[-C--:B------:R-:W-:Y:S02]  /*5aa0*/  VIADDMNMX R3, R40, R7.reuse, R3, PT ;  /* 0x0000000728037246 */ /* 0x080fe40003800103 */
[-C--:B----4-:R-:W-:Y:S02]  /*5ab0*/  VIADDMNMX R15, R32, R16.reuse, R15, PT ;  /* 0x00000010200f7246 */ /* 0x090fe4000380010f */
[----:B------:R-:W-:Y:S02]  /*5ac0*/  VIADDMNMX R33, R18, R16, R33, PT ;  /* 0x0000001012217246 */ /* 0x000fe40003800121 */
[----:B------:R-:W-:Y:S02]  /*5ad0*/  VIADDMNMX R43, R38, R7, R43, PT ;  /* 0x00000007262b7246 */ /* 0x000fe4000380012b */
[----:B-----5:R-:W-:-:S02]  /*5ae0*/  VIADDMNMX R37, R32, R30, R37, PT ;  /* 0x0000001e20257246 */ /* 0x020fc40003800125 */
[----:B------:R-:W-:Y:S02]  /*5af0*/  VIADDMNMX R39, R18, R30, R39, PT ;  /* 0x0000001e12277246 */ /* 0x000fe40003800127 */
[-C--:B------:R-:W-:Y:S02]  /*5b00*/  VIADDMNMX R19, R38, R9.reuse, R14, PT ;  /* 0x0000000926137246 */ /* 0x080fe4000380010e */
[----:B------:R-:W-:Y:S02]  /*5b10*/  VIADDMNMX R5, R40, R9, R5, PT ;  /* 0x0000000928057246 */ /* 0x000fe40003800105 */
[-C--:B------:R-:W-:Y:S02]  /*5b20*/  VIADDMNMX R34, R38, R11.reuse, R34, PT ;  /* 0x0000000b26227246 */ /* 0x080fe40003800122 */
[----:B------:R-:W-:Y:S01]  /*5b30*/  VIADDMNMX R41, R40, R11, R41, PT ;  /* 0x0000000b28297246 */ /* 0x000fe20003800129 */
[----:B------:R-:W-:Y:S01]  /*5b40*/  STG.E desc[UR4][R44.64], R3 ;  /* 0x000000032c007986 */ /* 0x000fe2000c101904 */
[----:B------:R-:W-:-:S02]  /*5b50*/  VIADDMNMX R36, R38, R13, R36, PT ;  /* 0x0000000d26247246 */ /* 0x000fc40003800124 */
[----:B------:R-:W-:Y:S01]  /*5b60*/  VIADDMNMX R35, R40, R13, R35, PT ;  /* 0x0000000d28237246 */ /* 0x000fe20003800123 */
[----:B------:R-:W-:Y:S01]  /*5b70*/  STG.E desc[UR4][R44.64+0x9c], R43 ;  /* 0x00009c2b2c007986 */ /* 0x000fe2000c101904 */
[-C--:B------:R-:W-:Y:S02]  /*5b80*/  VIADDMNMX R33, R38, R17.reuse, R33, PT ;  /* 0x0000001126217246 */ /* 0x080fe40003800121 */
[----:B------:R-:W-:Y:S01]  /*5b90*/  VIADDMNMX R15, R40, R17, R15, PT ;  /* 0x00000011280f7246 */ /* 0x000fe2000380010f */
[----:B------:R-:W-:Y:S01]  /*5ba0*/  STG.E desc[UR4][R28.64], R5 ;  /* 0x000000051c007986 */ /* 0x000fe2000c101904 */
[-C--:B------:R-:W-:Y:S02]  /*5bb0*/  VIADDMNMX R39, R38, R31.reuse, R39, PT ;  /* 0x0000001f26277246 */ /* 0x080fe40003800127 */
[----:B------:R-:W-:Y:S01]  /*5bc0*/  VIADDMNMX R37, R40, R31, R37, PT ;  /* 0x0000001f28257246 */ /* 0x000fe20003800125 */
[----:B------:R-:W-:Y:S04]  /*5bd0*/  STG.E desc[UR4][R28.64+0x9c], R19 ;  /* 0x00009c131c007986 */ /* 0x000fe8000c101904 */
[----:B------:R-:W-:Y:S04]  /*5be0*/  STG.E desc[UR4][R26.64], R41 ;  /* 0x000000291a007986 */ /* 0x000fe8000c101904 */
[----:B------:R-:W-:Y:S04]  /*5bf0*/  STG.E desc[UR4][R26.64+0x9c], R34 ;  /* 0x00009c221a007986 */ /* 0x000fe8000c101904 */
[----:B------:R-:W-:Y:S04]  /*5c00*/  STG.E desc[UR4][R24.64], R35 ;  /* 0x0000002318007986 */ /* 0x000fe8000c101904 */
[----:B------:R-:W-:Y:S04]  /*5c10*/  STG.E desc[UR4][R24.64+0x9c], R36 ;  /* 0x00009c2418007986 */ /* 0x000fe8000c101904 */
[----:B------:R-:W-:Y:S04]  /*5c20*/  STG.E desc[UR4][R22.64], R15 ;  /* 0x0000000f16007986 */ /* 0x000fe8000c101904 */
[----:B------:R-:W-:Y:S04]  /*5c30*/  STG.E desc[UR4][R22.64+0x9c], R33 ;  /* 0x00009c2116007986 */ /* 0x000fe8000c101904 */
[----:B------:R-:W-:Y:S04]  /*5c40*/  STG.E desc[UR4][R20.64], R37 ;  /* 0x0000002514007986 */ /* 0x000fe8000c101904 */
[----:B------:R-:W-:Y:S01]  /*5c50*/  STG.E desc[UR4][R20.64+0x9c], R39 ;  /* 0x00009c2714007986 */ /* 0x000fe2000c101904 */
[----:B------:R-:W-:Y:S05]  /*5c60*/  EXIT ;  /* 0x000000000000794d */ /* 0x000fea0003800000 */
.L_x_0:
[----:B------:R-:W-:-:S00]  /*5c70*/  BRA `(.L_x_0) ;  /* 0xfffffffc00fc7947 */ /* 0x000fc0000383ffff */
[----:B------:R-:W-:-:S00]  /*5c80*/  NOP ;  /* 0x0000000000007918 */ /* 0x000fc00000000000 */
[----:B------:R-:W-:-:S00]  /*5c90*/  NOP ;  /* 0x0000000000007918 */ /* 0x000fc00000000000 */
[----:B------:R-:W-:-:S00]  /*5ca0*/  NOP ;  /* 0x0000000000007918 */ /* 0x000fc00000000000 */
[----:B------:R-:W-:-:S00]  /*5cb0*/  NOP ;  /* 0x0000000000007918 */ /* 0x000fc00000000000 */
[----:B------:R-:W-:-:S00]  /*5cc0*/  NOP ;  /* 0x0000000000007918 */ /* 0x000fc00000000000 */
[----:B------:R-:W-:-:S00]  /*5cd0*/  NOP ;  /* 0x0000000000007918 */ /* 0x000fc00000000000 */
[----:B------:R-:W-:-:S00]  /*5ce0*/  NOP ;  /* 0x0000000000007918 */ /* 0x000fc00000000000 */
[----:B------:R-:W-:-:S00]  /*5cf0*/  NOP ;  /* 0x0000000000007918 */ /* 0x000fc00000000000 */
.L_x_6:


//--------------------- .text._Z10phase2_calPiiiiiii --------------------------
	.section	.text._Z10phase2_calPiiiiiii,"ax",@progbits
	.align	128
        .global         _Z10phase2_calPiiiiiii
        .type           _Z10phase2_calPiiiiiii,@function
        .size           _Z10phase2_calPiiiiiii,(.L_x_7 - _Z10phase2_calPiiiiiii)
        .other          _Z10phase2_calPiiiiiii,@"STO_CUDA_ENTRY STV_DEFAULT"
_Z10phase2_calPiiiiiii:
.text._Z10phase2_calPiiiiiii:
[----:B------:R-:W-:Y:S01]  /*0000*/  LDC R1, c[0x0][0x37c] ;  /* 0x0000df00ff017b82 */ /* 0x000fe20000000800 */
[----:B------:R-:W0:Y:S07]  /*0010*/  S2R R3, SR_CTAID.Y ;  /* 0x0000000000037919 */ /* 0x000e2e0000002600 */
[----:B------:R-:W0:Y:S01]  /*0020*/  LDC R25, c[0x0][0x390] ;  /* 0x0000e400ff197b82 */ /* 0x000e220000000800 */
[----:B------:R-:W1:Y:S01]  /*0030*/  S2R R10, SR_CTAID.X ;  /* 0x00000000000a7919 */ /* 0x000e620000002500 */
[----:B0-----:R-:W-:-:S04]  /*0040*/  ISETP.NE.AND P0, PT, R3, R25, PT ;  /* 0x000000190300720c */ /* 0x001fc80003f05270 */
[----:B-1----:R-:W-:-:S13]  /*0050*/  ISETP.EQ.XOR P1, PT, R10, R25, P0 ;  /* 0x000000190a00720c */ /* 0x002fda0000722a70 */
        /* <DEDUP_REMOVED lines=8> */
[--C-:B------:R-:W-:Y:S02]  /*00e0*/  IMAD R0, R3, 0x4e, R20.reuse ;  /* 0x0000004e03007824 */ /* 0x100fe400078e0214 */
[--C-:B------:R-:W-:Y:S02]  /*00f0*/  IMAD R3, R10, 0x4e, R31.reuse ;  /* 0x0000004e0a037824 */ /* 0x100fe400078e021f */
[C---:B------:R-:W-:Y:S02]  /*0100*/  IMAD R5, R25.reuse, 0x4e, R20 ;  /* 0x0000004e19057824 */ /* 0x040fe400078e0214 */
[----:B------:R-:W2:Y:S01]  /*0110*/  LDC.64 R12, c[0x0][0x380] ;  /* 0x0000e000ff0c7b82 */ /* 0x000ea20000000a00 */
[----:B------:R-:W-:Y:S02]  /*0120*/  IMAD R2, R25, 0x4e, R31 ;  /* 0x0000004e19027824 */ /* 0x000fe400078e021f */
[----:B0-----:R-:W-:-:S02]  /*0130*/  IMAD R7, R0, R32, R3 ;  /* 0x0000002000077224 */ /* 0x001fc400078e0203 */
[----:B------:R-:W-:Y:S02]  /*0140*/  IMAD R5, R5, R32, R2 ;  /* 0x0000002005057224 */ /* 0x000fe400078e0202 */
[----:B------:R-:W-:Y:S02]  /*0150*/  IMAD R0, R32, 0xd, R7 ;  /* 0x0000000d20007824 */ /* 0x000fe400078e0207 */
[----:B--2---:R-:W-:-:S04]  /*0160*/  IMAD.WIDE R2, R7, 0x4, R12 ;  /* 0x0000000407027825 */ /* 0x004fc800078e020c */
[----:B------:R-:W-:Y:S01]  /*0170*/  IMAD.WIDE R8, R5, 0x4, R12 ;  /* 0x0000000405087825 */ /* 0x000fe200078e020c */
[----:B-1----:R-:W2:Y:S04]  /*0180*/  LDG.E R33, desc[UR4][R2.64] ;  /* 0x0000000402217981 */ /* 0x002ea8000c1e1900 */
[----:B------:R-:W3:Y:S01]  /*0190*/  LDG.E R34, desc[UR4][R8.64] ;  /* 0x0000000408227981 */ /* 0x000ee2000c1e1900 */
[----:B------:R-:W-:Y:S02]  /*01a0*/  IMAD R11, R32, 0xd, R5 ;  /* 0x0000000d200b7824 */ /* 0x000fe400078e0205 */
[--C-:B------:R-:W-:Y:S01]  /*01b0*/  IMAD.WIDE R4, R0, 0x4, R12.reuse ;  /* 0x0000000400047825 */ /* 0x100fe200078e020c */
[----:B------:R-:W4:Y:S01]  /*01c0*/  LDG.E R15, desc[UR4][R2.64+0x9c] ;  /* 0x00009c04020f7981 */ /* 0x000f22000c1e1900 */
[----:B------:R-:W0:Y:S02]  /*01d0*/  S2R R23, SR_CgaCtaId ;  /* 0x0000000000177919 */ /* 0x000e240000008800 */
[----:B------:R-:W-:Y:S01]  /*01e0*/  IMAD.WIDE R6, R11, 0x4, R12 ;  /* 0x000000040b067825 */ /* 0x000fe200078e020c */
[----:B------:R1:W5:Y:S04]  /*01f0*/  LDG.E R17, desc[UR4][R8.64+0x9c] ;  /* 0x00009c0408117981 */ /* 0x000368000c1e1900 */
[----:B------:R-:W5:Y:S01]  /*0200*/  LDG.E R19, desc[UR4][R4.64] ;  /* 0x0000000404137981 */ /* 0x000f62000c1e1900 */
[----:B------:R-:W-:Y:S01]  /*0210*/  IMAD R11, R32, 0xd, R11 ;  /* 0x0000000d200b7824 */ /* 0x000fe200078e020b */
[----:B------:R-:W-:-:S02]  /*0220*/  MOV R14, 0x400 ;  /* 0x00000400000e7802 */ /* 0x000fc40000000f00 */
[----:B------:R-:W-:Y:S01]  /*0230*/  ISETP.EQ.AND P0, PT, R10, R25, P0 ;  /* 0x000000190a00720c */ /* 0x000fe20000702270 */
[----:B------:R-:W-:Y:S01]  /*0240*/  IMAD R21, R32, 0xd, R11 ;  /* 0x0000000d20157824 */ /* 0x000fe200078e020b */
[----:B------:R-:W5:Y:S01]  /*0250*/  LDG.E R22, desc[UR4][R6.64] ;  /* 0x0000000406167981 */ /* 0x000f62000c1e1900 */
[----:B------:R-:W-:Y:S02]  /*0260*/  VIADD R18, R14, 0x5f10 ;  /* 0x00005f100e127836 */ /* 0x000fe40000000000 */
[----:B------:R-:W-:Y:S01]  /*0270*/  IMAD.WIDE R36, R11, 0x4, R12 ;  /* 0x000000040b247825 */ /* 0x000fe200078e020c */
[----:B------:R0:W5:Y:S03]  /*0280*/  LDG.E R24, desc[UR4][R6.64+0x9c] ;  /* 0x00009c0406187981 */ /* 0x000166000c1e1900 */
[----:B-1----:R-:W-:Y:S01]  /*0290*/  IMAD R9, R32, 0xd, R21 ;  /* 0x0000000d20097824 */ /* 0x002fe200078e0215 */
[----:B------:R-:W5:Y:S01]  /*02a0*/  LDG.E R27, desc[UR4][R4.64+0x9c] ;  /* 0x00009c04041b7981 */ /* 0x000f62000c1e1900 */
[----:B------:R-:W-:-:S03]  /*02b0*/  IMAD.WIDE R10, R21, 0x4, R12 ;  /* 0x00000004150a7825 */ /* 0x000fc600078e020c */
[----:B------:R-:W5:Y:S01]  /*02c0*/  LDG.E R21, desc[UR4][R36.64] ;  /* 0x0000000424157981 */ /* 0x000f62000c1e1900 */
[----:B0-----:R-:W-:-:S03]  /*02d0*/  IMAD R7, R32, 0xd, R9 ;  /* 0x0000000d20077824 */ /* 0x001fc600078e0209 */
[----:B------:R-:W5:Y:S01]  /*02e0*/  LDG.E R25, desc[UR4][R10.64] ;  /* 0x000000040a197981 */ /* 0x000f62000c1e1900 */
[C---:B------:R-:W-:Y:S02]  /*02f0*/  LEA R14, R23.reuse, R14, 0x18 ;  /* 0x0000000e170e7211 */ /* 0x040fe400078ec0ff */
[----:B------:R-:W-:Y:S01]  /*0300*/  LEA R18, R23, R18, 0x18 ;  /* 0x0000001217127211 */ /* 0x000fe200078ec0ff */
[----:B------:R-:W5:Y:S04]  /*0310*/  LDG.E R26, desc[UR4][R10.64+0x9c] ;  /* 0x00009c040a1a7981 */ /* 0x000f68000c1e1900 */
[----:B------:R0:W5:Y:S01]  /*0320*/  LDG.E R23, desc[UR4][R36.64+0x9c] ;  /* 0x00009c0424177981 */ /* 0x000162000c1e1900 */
[----:B------:R-:W-:-:S04]  /*0330*/  IMAD.WIDE R6, R7, 0x4, R12 ;  /* 0x0000000407067825 */ /* 0x000fc800078e020c */
[----:B------:R-:W-:Y:S01]  /*0340*/  IMAD R16, R20, 0x138, R14 ;  /* 0x0000013814107824 */ /* 0x000fe200078e020e */
[----:B------:R-:W5:Y:S01]  /*0350*/  LDG.E R30, desc[UR4][R6.64] ;  /* 0x00000004061e7981 */ /* 0x000f62000c1e1900 */
[----:B0-----:R-:W-:-:S03]  /*0360*/  IMAD R37, R32, 0xd, R0 ;  /* 0x0000000d20257824 */ /* 0x001fc600078e0200 */
[----:B------:R0:W5:Y:S01]  /*0370*/  LDG.E R35, desc[UR4][R6.64+0x9c] ;  /* 0x00009c0406237981 */ /* 0x000162000c1e1900 */
[----:B------:R-:W-:Y:S02]  /*0380*/  IMAD R36, R32, 0xd, R37 ;  /* 0x0000000d20247824 */ /* 0x000fe400078e0225 */
[----:B------:R-:W-:-:S04]  /*0390*/  IMAD.WIDE R8, R9, 0x4, R12 ;  /* 0x0000000409087825 */ /* 0x000fc800078e020c */
[----:B------:R-:W-:Y:S01]  /*03a0*/  IMAD R11, R32, 0xd, R36 ;  /* 0x0000000d200b7824 */ /* 0x000fe200078e0224 */
[----:B------:R-:W5:Y:S01]  /*03b0*/  LDG.E R28, desc[UR4][R8.64] ;  /* 0x00000004081c7981 */ /* 0x000f62000c1e1900 */
[----:B0-----:R-:W-:-:S03]  /*03c0*/  IMAD.WIDE R6, R37, 0x4, R12 ;  /* 0x0000000425067825 */ /* 0x001fc600078e020c */
[----:B------:R0:W5:Y:S01]  /*03d0*/  LDG.E R29, desc[UR4][R8.64+0x9c] ;  /* 0x00009c04081d7981 */ /* 0x000162000c1e1900 */
[----:B------:R-:W-:Y:S02]  /*03e0*/  IMAD R20, R20, 0x138, R18 ;  /* 0x0000013814147824 */ /* 0x000fe400078e0212 */
[C---:B------:R-:W-:Y:S01]  /*03f0*/  IMAD R0, R31.reuse, 0x4, R16 ;  /* 0x000000041f007824 */ /* 0x040fe200078e0210 */
[----:B------:R-:W5:Y:S01]  /*0400*/  LDG.E R37, desc[UR4][R6.64] ;  /* 0x0000000406257981 */ /* 0x000f62000c1e1900 */
[----:B------:R-:W-:Y:S02]  /*0410*/  IMAD R32, R32, 0xd, R11 ;  /* 0x0000000d20207824 */ /* 0x000fe400078e020b */
[C---:B------:R-:W-:Y:S02]  /*0420*/  IMAD R14, R31.reuse, 0x4, R14 ;  /* 0x000000041f0e7824 */ /* 0x040fe400078e020e */
[----:B------:R-:W-:Y:S02]  /*0430*/  IMAD R18, R31, 0x4, R18 ;  /* 0x000000041f127824 */ /* 0x000fe400078e0212 */
[----:B0-----:R-:W-:-:S04]  /*0440*/  IMAD.WIDE R8, R36, 0x4, R12 ;  /* 0x0000000424087825 */ /* 0x001fc800078e020c */
[----:B------:R-:W-:Y:S02]  /*0450*/  IMAD R31, R31, 0x4, R20 ;  /* 0x000000041f1f7824 */ /* 0x000fe400078e0214 */
[----:B------:R-:W-:-:S04]  /*0460*/  IMAD.WIDE R10, R11, 0x4, R12 ;  /* 0x000000040b0a7825 */ /* 0x000fc800078e020c */
[----:B------:R-:W-:Y:S01]  /*0470*/  IMAD.WIDE R12, R32, 0x4, R12 ;  /* 0x00000004200c7825 */ /* 0x000fe200078e020c */
[----:B------:R-:W5:Y:S04]  /*0480*/  LDG.E R36, desc[UR4][R10.64] ;  /* 0x000000040a247981 */ /* 0x000f68000c1e1900 */
[----:B------:R-:W5:Y:S04]  /*0490*/  LDG.E R32, desc[UR4][R8.64] ;  /* 0x0000000408207981 */ /* 0x000f68000c1e1900 */
[----:B--2---:R0:W-:Y:S04]  /*04a0*/  STS [R0], R33 ;  /* 0x0000002100007388 */ /* 0x0041e80000000800 */
[----:B---3--:R1:W-:Y:S04]  /*04b0*/  STS [R31], R34 ;  /* 0x000000221f007388 */ /* 0x0083e80000000800 */
[----:B0-----:R-:W2:Y:S04]  /*04c0*/  LDG.E R33, desc[UR4][R6.64+0x9c] ;  /* 0x00009c0406217981 */ /* 0x001ea8000c1e1900 */
[----:B-1----:R-:W3:Y:S04]  /*04d0*/  LDG.E R34, desc[UR4][R8.64+0x9c] ;  /* 0x00009c0408227981 */ /* 0x002ee8000c1e1900 */
[----:B----4-:R0:W-:Y:S04]  /*04e0*/  STS [R0+0x9c], R15 ;  /* 0x00009c0f00007388 */ /* 0x0101e80000000800 */
[----:B-----5:R1:W-:Y:S04]  /*04f0*/  STS [R31+0x9c], R17 ;  /* 0x00009c111f007388 */ /* 0x0203e80000000800 */
[----:B0-----:R-:W4:Y:S04]  /*0500*/  LDG.E R15, desc[UR4][R10.64+0x9c] ;  /* 0x00009c040a0f7981 */ /* 0x001f28000c1e1900 */
[----:B-1----:R-:W5:Y:S04]  /*0510*/  LDG.E R17, desc[UR4][R12.64] ;  /* 0x000000040c117981 */ /* 0x002f68000c1e1900 */
[----:B------:R0:W-:Y:S04]  /*0520*/  STS [R0+0xfd8], R19 ;  /* 0x000fd81300007388 */ /* 0x0001e80000000800 */
[----:B0-----:R-:W5:Y:S04]  /*0530*/  LDG.E R19, desc[UR4][R12.64+0x9c] ;  /* 0x00009c040c137981 */ /* 0x001f68000c1e1900 */
[----:B------:R-:W-:Y:S04]  /*0540*/  STS [R31+0xfd8], R22 ;  /* 0x000fd8161f007388 */ /* 0x000fe80000000800 */
[----:B------:R-:W-:Y:S04]  /*0550*/  STS [R0+0x1074], R27 ;  /* 0x0010741b00007388 */ /* 0x000fe80000000800 */
[----:B------:R-:W-:Y:S04]  /*0560*/  STS [R31+0x1074], R24 ;  /* 0x001074181f007388 */ /* 0x000fe80000000800 */
[----:B------:R-:W-:Y:S04]  /*0570*/  STS [R0+0x1fb0], R37 ;  /* 0x001fb02500007388 */ /* 0x000fe80000000800 */
[----:B------:R-:W-:Y:S04]  /*0580*/  STS [R31+0x1fb0], R21 ;  /* 0x001fb0151f007388 */ /* 0x000fe80000000800 */
[----:B--2---:R-:W-:Y:S04]  /*0590*/  STS [R0+0x204c], R33 ;  /* 0x00204c2100007388 */ /* 0x004fe80000000800 */
[----:B------:R-:W-:Y:S04]  /*05a0*/  STS [R31+0x204c], R23 ;  /* 0x00204c171f007388 */ /* 0x000fe80000000800 */
[----:B------:R-:W-:Y:S04]  /*05b0*/  STS [R0+0x2f88], R32 ;  /* 0x002f882000007388 */ /* 0x000fe80000000800 */
[----:B------:R-:W-:Y:S04]  /*05c0*/  STS [R31+0x2f88], R25 ;  /* 0x002f88191f007388 */ /* 0x000fe80000000800 */
[----:B---3--:R-:W-:Y:S04]  /*05d0*/  STS [R0+0x3024], R34 ;  /* 0x0030242200007388 */ /* 0x008fe80000000800 */
[----:B------:R-:W-:Y:S04]  /*05e0*/  STS [R31+0x3024], R26 ;  /* 0x0030241a1f007388 */ /* 0x000fe80000000800 */
[----:B------:R-:W-:Y:S04]  /*05f0*/  STS [R0+0x3f60], R36 ;  /* 0x003f602400007388 */ /* 0x000fe80000000800 */
[----:B------:R-:W-:Y:S04]  /*0600*/  STS [R31+0x3f60], R28 ;  /* 0x003f601c1f007388 */ /* 0x000fe80000000800 */
[----:B----4-:R-:W-:Y:S04]  /*0610*/  STS [R0+0x3ffc], R15 ;  /* 0x003ffc0f00007388 */ /* 0x010fe80000000800 */
[----:B------:R-:W-:Y:S04]  /*0620*/  STS [R31+0x3ffc], R29 ;  /* 0x003ffc1d1f007388 */ /* 0x000fe80000000800 */
[----:B-----5:R-:W-:Y:S04]  /*0630*/  STS [R0+0x4f38], R17 ;  /* 0x004f381100007388 */ /* 0x020fe80000000800 */
[----:B------:R-:W-:Y:S04]  /*0640*/  STS [R31+0x4f38], R30 ;  /* 0x004f381e1f007388 */ /* 0x000fe80000000800 */
[----:B------:R-:W-:Y:S04]  /*0650*/  STS [R0+0x4fd4], R19 ;  /* 0x004fd41300007388 */ /* 0x000fe80000000800 */
[----:B------:R-:W-:Y:S01]  /*0660*/  STS [R31+0x4fd4], R35 ;  /* 0x004fd4231f007388 */ /* 0x000fe20000000800 */
[----:B------:R-:W-:Y:S06]  /*0670*/  BAR.SYNC.DEFER_BLOCKING 0x0 ;  /* 0x0000000000007b1d */ /* 0x000fec0000010000 */
[----:B------:R-:W-:Y:S04]  /*0680*/  @P0 LDS R21, [R16] ;  /* 0x0000000010150984 */ /* 0x000fe80000000800 */
[----:B------:R-:W-:Y:S04]  /*0690*/  @P0 LDS R22, [R0] ;  /* 0x0000000000160984 */ /* 0x000fe80000000800 */
[----:B------:R-:W0:Y:S04]  /*06a0*/  @P0 LDS R23, [R18] ;  /* 0x0000000012170984 */ /* 0x000e280000000800 */
[----:B------:R-:W-:Y:S04]  /*06b0*/  @!P0 LDS R24, [R20] ;  /* 0x0000000014188984 */ /* 0x000fe80000000800 */
[----:B------:R-:W-:Y:S04]  /*06c0*/  @!P0 LDS R25, [R0] ;  /* 0x0000000000198984 */ /* 0x000fe80000000800 */
[----:B------:R-:W1:Y:S04]  /*06d0*/  @!P0 LDS R15, [R14] ;  /* 0x000000000e0f8984 */ /* 0x000e680000000800 */
[----:B------:R-:W-:Y:S04]  /*06e0*/  @P0 LDS R31, [R0+0x4f38] ;  /* 0x004f3800001f0984 */ /* 0x000fe80000000800 */
[----:B------:R-:W-:Y:S01]  /*06f0*/  @P0 LDS R32, [R0+0x4fd4] ;  /* 0x004fd40000200984 */ /* 0x000fe20000000800 */
[----:B0-----:R-:W-:-:S03]  /*0700*/  @P0 VIADDMNMX R17, R23, R21, R22, PT ;  /* 0x0000001517110246 */ /* 0x001fc60003800116 */
[----:B------:R-:W-:Y:S04]  /*0710*/  @!P0 LDS R22, [R0+0x9c] ;  /* 0x00009c0000168984 */ /* 0x000fe80000000800 */
[----:B------:R-:W-:Y:S04]  /*0720*/  @P0 LDS R21, [R0+0x9c] ;  /* 0x00009c0000150984 */ /* 0x000fe80000000800 */
[----:B------:R-:W-:Y:S01]  /*0730*/  @P0 LDS R23, [R0+0x204c] ;  /* 0x00204c0000170984 */ /* 0x000fe20000000800 */
[----:B-1----:R-:W-:-:S05]  /*0740*/  @!P0 VIADDMNMX R17, R15, R24, R25, PT ;  /* 0x000000180f118246 */ /* 0x002fca0003800119 */
[----:B------:R-:W-:Y:S04]  /*0750*/  STS [R0], R17 ;  /* 0x0000001100007388 */ /* 0x000fe80000000800 */
[----:B------:R-:W-:Y:S04]  /*0760*/  @!P0 LDS R25, [R20] ;  /* 0x0000000014198984 */ /* 0x000fe80000000800 */
[----:B------:R-:W0:Y:S04]  /*0770*/  @!P0 LDS R15, [R14+0x9c] ;  /* 0x00009c000e0f8984 */ /* 0x000e280000000800 */
[----:B------:R-:W-:Y:S04]  /*0780*/  @P0 LDS R19, [R16] ;  /* 0x0000000010130984 */ /* 0x000fe80000000800 */
[----:B------:R-:W1:Y:S01]  /*0790*/  @P0 LDS R24, [R18+0x9c] ;  /* 0x00009c0012180984 */ /* 0x000e620000000800 */
[----:B0-----:R-:W-:-:S03]  /*07a0*/  @!P0 VIADDMNMX R25, R15, R25, R22, PT ;  /* 0x000000190f198246 */ /* 0x001fc60003800116 */
[----:B------:R-:W-:Y:S01]  /*07b0*/  @!P0 LDS R22, [R0+0xfd8] ;  /* 0x000fd80000168984 */ /* 0x000fe20000000800 */
[----:B-1----:R-:W-:-:S03]  /*07c0*/  @P0 VIADDMNMX R25, R24, R19, R21, PT ;  /* 0x0000001318190246 */ /* 0x002fc60003800115 */
[----:B------:R-:W-:Y:S04]  /*07d0*/  @P0 LDS R21, [R0+0xfd8] ;  /* 0x000fd80000150984 */ /* 0x000fe80000000800 */
[----:B------:R-:W-:Y:S04]  /*07e0*/  STS [R0+0x9c], R25 ;  /* 0x00009c1900007388 */ /* 0x000fe80000000800 */
[----:B------:R-:W-:Y:S04]  /*07f0*/  @!P0 LDS R27, [R20+0xfd8] ;  /* 0x000fd800141b8984 */ /* 0x000fe80000000800 */
[----:B------:R-:W0:Y:S04]  /*0800*/  @!P0 LDS R15, [R14] ;  /* 0x000000000e0f8984 */ /* 0x000e280000000800 */
[----:B------:R-:W-:Y:S04]  /*0810*/  @P0 LDS R19, [R16+0xfd8] ;  /* 0x000fd80010130984 */ /* 0x000fe80000000800 */
[----:B------:R-:W1:Y:S01]  /*0820*/  @P0 LDS R24, [R18] ;  /* 0x0000000012180984 */ /* 0x000e620000000800 */
[----:B0-----:R-:W-:-:S03]  /*0830*/  @!P0 VIADDMNMX R27, R15, R27, R22, PT ;  /* 0x0000001b0f1b8246 */ /* 0x001fc60003800116 */
[----:B------:R-:W-:Y:S01]  /*0840*/  @!P0 LDS R22, [R0+0x1074] ;  /* 0x0010740000168984 */ /* 0x000fe20000000800 */
[----:B-1----:R-:W-:-:S03]  /*0850*/  @P0 VIADDMNMX R27, R24, R19, R21, PT ;  /* 0x00000013181b0246 */ /* 0x002fc60003800115 */
[----:B------:R-:W-:Y:S04]  /*0860*/  @P0 LDS R21, [R0+0x1074] ;  /* 0x0010740000150984 */ /* 0x000fe80000000800 */
[----:B------:R-:W-:Y:S04]  /*0870*/  STS [R0+0xfd8], R27 ;  /* 0x000fd81b00007388 */ /* 0x000fe80000000800 */
[----:B------:R-:W-:Y:S04]  /*0880*/  @!P0 LDS R29, [R20+0xfd8] ;  /* 0x000fd800141d8984 */ /* 0x000fe80000000800 */
[----:B------:R-:W0:Y:S04]  /*0890*/  @!P0 LDS R15, [R14+0x9c] ;  /* 0x00009c000e0f8984 */ /* 0x000e280000000800 */
[----:B------:R-:W-:Y:S04]  /*08a0*/  @P0 LDS R19, [R16+0xfd8] ;  /* 0x000fd80010130984 */ /* 0x000fe80000000800 */
        /* <DEDUP_REMOVED lines=12> */
[----:B-1----:R-:W-:-:S05]  /*0970*/  @P0 VIADDMNMX R37, R24, R19, R21, PT ;  /* 0x0000001318250246 */ /* 0x002fca0003800115 */
        /* <DEDUP_REMOVED lines=23> */
[----:B0-----:R-:W-:-:S02]  /*0af0*/  @!P0 VIADDMNMX R28, R19, R28, R15, PT ;  /* 0x0000001c131c8246 */ /* 0x001fc4000380010f */
[----:B-1----:R-:W-:Y:S02]  /*0b00*/  @P0 VIADDMNMX R28, R24, R21, R23, PT ;  /* 0x00000015181c0246 */ /* 0x002fe40003800117 */
[----:B------:R-:W-:Y:S04]  /*0b10*/  @!P0 LDS R24, [R0+0x3f60] ;  /* 0x003f600000188984 */ /* 0x000fe80000000800 */
[----:B------:R-:W-:Y:S04]  /*0b20*/  STS [R0+0x3024], R28 ;  /* 0x0030241c00007388 */ /* 0x000fe80000000800 */
[----:B------:R-:W-:Y:S04]  /*0b30*/  @!P0 LDS R35, [R20+0x3f60] ;  /* 0x003f600014238984 */ /* 0x000fe80000000800 */
[----:B------:R-:W0:Y:S04]  /*0b40*/  @!P0 LDS R15, [R14] ;  /* 0x000000000e0f8984 */ /* 0x000e280000000800 */
[----:B------:R-:W-:Y:S04]  /*0b50*/  @P0 LDS R21, [R0+0x3f60] ;  /* 0x003f600000150984 */ /* 0x000fe80000000800 */
        /* <DEDUP_REMOVED lines=13> */
[----:B-1----:R-:W-:-:S05]  /*0c30*/  @P0 VIADDMNMX R23, R30, R19, R21, PT ;  /* 0x000000131e170246 */ /* 0x002fca0003800115 */
        /* <DEDUP_REMOVED lines=13> */
[----:B0-----:R-:W-:-:S02]  /*0d10*/  @!P0 VIADDMNMX R21, R15, R21, R24, PT ;  /* 0x000000150f158246 */ /* 0x001fc40003800118 */
        /* <DEDUP_REMOVED lines=8> */
[----:B------:R-:W-:Y:S04]  /*0da0*/  STS [R0], R15 ;  /* 0x0000000f00007388 */ /* 0x000fe80000000800 */
        /* <DEDUP_REMOVED lines=77> */
[----:B------:R-:W0:Y:S04]  /*1280*/  @!P0 LDS R21, [R14+0x270] ;  /* 0x000270000e158984 */ /* 0x000e280000000800 */
[----:B------:R-:W-:Y:S04]  /*1290*/  @P0 LDS R28, [R16+0x8] ;  /* 0x00000800101c0984 */ /* 0x000fe80000000800 */
[----:B------:R-:W1:Y:S01]  /*12a0*/  @P0 LDS R30, [R18+0x270] ;  /* 0x00027000121e0984 */ /* 0x000e620000000800 */
[--C-:B0-----:R-:W-:Y:S02]  /*12b0*/  @!P0 VIADDMNMX R21, R21, R26, R15.reuse, PT ;  /* 0x0000001a15158246 */ /* 0x101fe4000380010f */
        /* <DEDUP_REMOVED lines=6359> */
[----:B------:R-:W-:Y:S01]  /*1a030*/  STG.E desc[UR4][R2.64], R25 ;  /* 0x0000001902007986 */ /* 0x000fe2000c101904 */
[----:B-1----:R-:W-:-:S03]  /*1a040*/  @P0 VIADDMNMX R15, R28, R26, R17, PT ;  /* 0x0000001a1c0f0246 */ /* 0x002fc60003800111 */
        /* <DEDUP_REMOVED lines=11> */
[----:B------:R-:W-:Y:S01]  /*1a100*/  STS [R0+0x4fd4], R15 ;  /* 0x004fd40f00007388 */ /* 0x000fe20000000800 */
[----:B------:R-:W-:Y:S05]  /*1a110*/  EXIT ;  /* 0x000000000000794d */ /* 0x000fea0003800000 */
.L_x_1:
        /* <DEDUP_REMOVED lines=14> */
.L_x_7:


//--------------------- .text._Z10phase1_calPiiii --------------------------
	.section	.text._Z10phase1_calPiiii,"ax",@progbits
	.align	128
        .global         _Z10phase1_calPiiii
        .type           _Z10phase1_calPiiii,@function
        .size           _Z10phase1_calPiiii,(.L_x_8 - _Z10phase1_calPiiii)
        .other          _Z10phase1_calPiiii,@"STO_CUDA_ENTRY STV_DEFAULT"
_Z10phase1_calPiiii:
.text._Z10phase1_calPiiii:
[----:B------:R-:W-:Y:S01]  /*0000*/  LDC R1, c[0x0][0x37c] ;  /* 0x0000df00ff017b82 */ /* 0x000fe20000000800 */
[----:B------:R-:W0:Y:S01]  /*0010*/  S2R R15, SR_TID.X ;  /* 0x00000000000f7919 */ /* 0x000e220000002100 */
[----:B------:R-:W0:Y:S02]  /*0020*/  S2R R0, SR_TID.Y ;  /* 0x0000000000007919 */ /* 0x000e240000002200 */
[----:B0-----:R-:W-:-:S04]  /*0030*/  VIMNMX.U32 R2, PT, PT, R15, R0, !PT ;  /* 0x000000000f027248 */ /* 0x001fc80007fe0000 */
[----:B------:R-:W-:-:S13]  /*0040*/  ISETP.GT.U32.AND P0, PT, R2, 0x4d, PT ;  /* 0x0000004d0200780c */ /* 0x000fda0003f04070 */
[----:B------:R-:W-:Y:S05]  /*0050*/  @P0 EXIT ;  /* 0x000000000000094d */ /* 0x000fea0003800000 */
[----:B------:R-:W0:Y:S01]  /*0060*/  LDC.64 R4, c[0x0][0x388] ;  /* 0x0000e200ff047b82 */ /* 0x000e220000000a00 */
[----:B------:R-:W0:Y:S01]  /*0070*/  LDCU UR4, c[0x0][0x390] ;  /* 0x00007200ff0477ac */ /* 0x000e220008000800 */
[----:B------:R-:W1:Y:S06]  /*0080*/  LDCU.64 UR6, c[0x0][0x358] ;  /* 0x00006b00ff0677ac */ /* 0x000e6c0008000a00 */
[----:B------:R-:W2:Y:S01]  /*0090*/  LDC.64 R12, c[0x0][0x380] ;  /* 0x0000e000ff0c7b82 */ /* 0x000ea20000000a00 */
[C---:B0-----:R-:W-:Y:S02]  /*00a0*/  IMAD R3, R5.reuse, UR4, R15 ;  /* 0x0000000405037c24 */ /* 0x041fe4000f8e020f */
[----:B------:R-:W-:-:S04]  /*00b0*/  IMAD R5, R5, UR4, R0 ;  /* 0x0000000405057c24 */ /* 0x000fc8000f8e0200 */
[----:B------:R-:W-:-:S04]  /*00c0*/  IMAD R5, R5, R4, R3 ;  /* 0x0000000405057224 */ /* 0x000fc800078e0203 */
[----:B--2---:R-:W-:-:S05]  /*00d0*/  IMAD.WIDE R2, R5, 0x4, R12 ;  /* 0x0000000405027825 */ /* 0x004fca00078e020c */
[----:B-1----:R-:W2:Y:S01]  /*00e0*/  LDG.E R17, desc[UR6][R2.64] ;  /* 0x0000000602117981 */ /* 0x002ea2000c1e1900 */
[----:B------:R-:W0:Y:S01]  /*00f0*/  S2R R7, SR_CgaCtaId ;  /* 0x0000000000077919 */ /* 0x000e220000008800 */
[C---:B------:R-:W-:Y:S01]  /*0100*/  IMAD R5, R4.reuse, 0xd, R5 ;  /* 0x0000000d04057824 */ /* 0x040fe200078e0205 */
[----:B------:R-:W-:Y:S01]  /*0110*/  MOV R16, 0x400 ;  /* 0x0000040000107802 */ /* 0x000fe20000000f00 */
[----:B------:R-:W3:Y:S02]  /*0120*/  LDG.E R19, desc[UR6][R2.64+0x9c] ;  /* 0x00009c0602137981 */ /* 0x000ee4000c1e1900 */
[----:B------:R-:W-:Y:S02]  /*0130*/  IMAD R9, R4, 0xd, R5 ;  /* 0x0000000d04097824 */ /* 0x000fe400078e0205 */
[----:B------:R-:W-:Y:S01]  /*0140*/  IMAD.WIDE R10, R5, 0x4, R12 ;  /* 0x00000004050a7825 */ /* 0x000fe200078e020c */
[----:B0-----:R-:W-:-:S03]  /*0150*/  LEA R16, R7, R16, 0x18 ;  /* 0x0000001007107211 */ /* 0x001fc600078ec0ff */
[----:B------:R-:W-:Y:S02]  /*0160*/  IMAD R7, R4, 0xd, R9 ;  /* 0x0000000d04077824 */ /* 0x000fe400078e0209 */
[----:B------:R-:W-:-:S04]  /*0170*/  IMAD.WIDE R8, R9, 0x4, R12 ;  /* 0x0000000409087825 */ /* 0x000fc800078e020c */
[----:B------:R-:W-:Y:S01]  /*0180*/  IMAD R21, R4, 0xd, R7 ;  /* 0x0000000d04157824 */ /* 0x000fe200078e0207 */
[----:B------:R-:W4:Y:S01]  /*0190*/  LDG.E R25, desc[UR6][R8.64] ;  /* 0x0000000608197981 */ /* 0x000f22000c1e1900 */
[----:B------:R-:W-:Y:S02]  /*01a0*/  IMAD R0, R0, 0x138, R16 ;  /* 0x0000013800007824 */ /* 0x000fe400078e0210 */
[----:B------:R-:W-:Y:S01]  /*01b0*/  IMAD R23, R4, 0xd, R21 ;  /* 0x0000000d04177824 */ /* 0x000fe200078e0215 */
[----:B------:R-:W5:Y:S01]  /*01c0*/  LDG.E R27, desc[UR6][R8.64+0x9c] ;  /* 0x00009c06081b7981 */ /* 0x000f62000c1e1900 */
[----:B------:R-:W-:Y:S02]  /*01d0*/  IMAD R14, R15, 0x4, R0 ;  /* 0x000000040f0e7824 */ /* 0x000fe400078e0200 */
[----:B------:R-:W-:-:S04]  /*01e0*/  IMAD.WIDE R6, R7, 0x4, R12 ;  /* 0x0000000407067825 */ /* 0x000fc800078e020c */
[--C-:B------:R-:W-:Y:S01]  /*01f0*/  IMAD.WIDE R4, R21, 0x4, R12.reuse ;  /* 0x0000000415047825 */ /* 0x100fe200078e020c */
[----:B------:R-:W5:Y:S03]  /*0200*/  LDG.E R29, desc[UR6][R6.64] ;  /* 0x00000006061d7981 */ /* 0x000f66000c1e1900 */
[----:B------:R-:W-:Y:S01]  /*0210*/  IMAD.WIDE R12, R23, 0x4, R12 ;  /* 0x00000004170c7825 */ /* 0x000fe200078e020c */
[----:B------:R-:W5:Y:S04]  /*0220*/  LDG.E R21, desc[UR6][R10.64] ;  /* 0x000000060a157981 */ /* 0x000f68000c1e1900 */
[----:B------:R-:W5:Y:S04]  /*0230*/  LDG.E R23, desc[UR6][R10.64+0x9c] ;  /* 0x00009c060a177981 */ /* 0x000f68000c1e1900 */
[----:B------:R-:W5:Y:S04]  /*0240*/  LDG.E R18, desc[UR6][R6.64+0x9c] ;  /* 0x00009c0606127981 */ /* 0x000f68000c1e1900 */
[----:B------:R-:W5:Y:S04]  /*0250*/  LDG.E R20, desc[UR6][R4.64] ;  /* 0x0000000604147981 */ /* 0x000f68000c1e1900 */
[----:B------:R-:W5:Y:S04]  /*0260*/  LDG.E R22, desc[UR6][R4.64+0x9c] ;  /* 0x00009c0604167981 */ /* 0x000f68000c1e1900 */
[----:B------:R-:W5:Y:S04]  /*0270*/  LDG.E R24, desc[UR6][R12.64] ;  /* 0x000000060c187981 */ /* 0x000f68000c1e1900 */
[----:B--2---:R0:W-:Y:S04]  /*0280*/  STS [R14], R17 ;  /* 0x000000110e007388 */ /* 0x0041e80000000800 */
[----:B---3--:R1:W-:Y:S04]  /*0290*/  STS [R14+0x9c], R19 ;  /* 0x00009c130e007388 */ /* 0x0083e80000000800 */
[----:B0-----:R-:W2:Y:S01]  /*02a0*/  LDG.E R17, desc[UR6][R12.64+0x9c] ;  /* 0x00009c060c117981 */ /* 0x001ea2000c1e1900 */
[----:B------:R-:W-:Y:S01]  /*02b0*/  LEA R15, R15, R16, 0x2 ;  /* 0x000000100f0f7211 */ /* 0x000fe200078e10ff */
[----:B------:R-:W-:-:S02]  /*02c0*/  UMOV UR4, 0x2f88 ;  /* 0x00002f8800047882 */ /* 0x000fc40000000000 */
[----:B----4-:R1:W-:Y:S04]  /*02d0*/  STS [R14+0x1fb0], R25 ;  /* 0x001fb0190e007388 */ /* 0x0103e80000000800 */
[----:B-----5:R1:W-:Y:S04]  /*02e0*/  STS [R14+0x204c], R27 ;  /* 0x00204c1b0e007388 */ /* 0x0203e80000000800 */
[----:B------:R1:W-:Y:S04]  /*02f0*/  STS [R14+0x2f88], R29 ;  /* 0x002f881d0e007388 */ /* 0x0003e80000000800 */
[----:B------:R1:W-:Y:S04]  /*0300*/  STS [R14+0xfd8], R21 ;  /* 0x000fd8150e007388 */ /* 0x0003e80000000800 */
[----:B------:R1:W-:Y:S04]  /*0310*/  STS [R14+0x1074], R23 ;  /* 0x001074170e007388 */ /* 0x0003e80000000800 */
[----:B------:R1:W-:Y:S04]  /*0320*/  STS [R14+0x3024], R18 ;  /* 0x003024120e007388 */ /* 0x0003e80000000800 */
[----:B------:R1:W-:Y:S04]  /*0330*/  STS [R14+0x3f60], R20 ;  /* 0x003f60140e007388 */ /* 0x0003e80000000800 */
[----:B------:R1:W-:Y:S04]  /*0340*/  STS [R14+0x3ffc], R22 ;  /* 0x003ffc160e007388 */ /* 0x0003e80000000800 */
[----:B------:R1:W-:Y:S04]  /*0350*/  STS [R14+0x4f38], R24 ;  /* 0x004f38180e007388 */ /* 0x0003e80000000800 */
[----:B--2---:R1:W-:Y:S01]  /*0360*/  STS [R14+0x4fd4], R17 ;  /* 0x004fd4110e007388 */ /* 0x0043e20000000800 */
[----:B------:R-:W-:Y:S06]  /*0370*/  BAR.SYNC.DEFER_BLOCKING 0x0 ;  /* 0x0000000000007b1d */ /* 0x000fec0000010000 */
.L_x_2:
[----:B------:R-:W-:Y:S06]  /*0380*/  BAR.SYNC.DEFER_BLOCKING 0x0 ;  /* 0x0000000000007b1d */ /* 0x000fec0000010000 */
[----:B-1----:R-:W-:Y:S04]  /*0390*/  LDS R17, [R0+UR4+-0x2f88] ;  /* 0xffd0780400117984 */ /* 0x002fe80008000800 */
[----:B------:R-:W-:Y:S04]  /*03a0*/  LDS R16, [R15] ;  /* 0x000000000f107984 */ /* 0x000fe80000000800 */
[----:B0-----:R-:W0:Y:S04]  /*03b0*/  LDS R18, [R14] ;  /* 0x000000000e127984 */ /* 0x001e280000000800 */
[----:B------:R-:W-:Y:S04]  /*03c0*/  LDS R20, [R14+0x3024] ;  /* 0x003024000e147984 */ /* 0x000fe80000000800 */
[----:B------:R-:W-:Y:S04]  /*03d0*/  LDS R22, [R14+0x3f60] ;  /* 0x003f60000e167984 */ /* 0x000fe80000000800 */
[----:B------:R-:W-:Y:S04]  /*03e0*/  LDS R24, [R14+0x3ffc] ;  /* 0x003ffc000e187984 */ /* 0x000fe80000000800 */
[----:B------:R-:W-:Y:S04]  /*03f0*/  LDS R26, [R14+0x4f38] ;  /* 0x004f38000e1a7984 */ /* 0x000fe80000000800 */
[----:B------:R-:W-:Y:S01]  /*0400*/  LDS R28, [R14+0x4fd4] ;  /* 0x004fd4000e1c7984 */ /* 0x000fe20000000800 */
[----:B0-----:R-:W-:-:S03]  /*0410*/  VIADDMNMX R17, R16, R17, R18, PT ;  /* 0x0000001110117246 */ /* 0x001fc60003800112 */
[----:B------:R-:W-:Y:S04]  /*0420*/  LDS R18, [R14+0x9c] ;  /* 0x00009c000e127984 */ /* 0x000fe80000000800 */
[----:B------:R-:W-:Y:S04]  /*0430*/  STS [R14], R17 ;  /* 0x000000110e007388 */ /* 0x000fe80000000800 */
[----:B------:R-:W-:Y:S04]  /*0440*/  LDS R19, [R0+UR4+-0x2f88] ;  /* 0xffd0780400137984 */ /* 0x000fe80008000800 */
[----:B------:R-:W0:Y:S02]  /*0450*/  LDS R16, [R15+0x9c] ;  /* 0x00009c000f107984 */ /* 0x000e240000000800 */
[----:B0-----:R-:W-:-:S02]  /*0460*/  VIADDMNMX R19, R16, R19, R18, PT ;  /* 0x0000001310137246 */ /* 0x001fc40003800112 */
[----:B------:R-:W-:Y:S04]  /*0470*/  LDS R18, [R14+0xfd8] ;  /* 0x000fd8000e127984 */ /* 0x000fe80000000800 */
[----:B------:R-:W-:Y:S04]  /*0480*/  STS [R14+0x9c], R19 ;  /* 0x00009c130e007388 */ /* 0x000fe80000000800 */
[----:B------:R-:W-:Y:S04]  /*0490*/  LDS R21, [R0+UR4+-0x1fb0] ;  /* 0xffe0500400157984 */ /* 0x000fe80008000800 */
[----:B------:R-:W0:Y:S02]  /*04a0*/  LDS R16, [R15] ;  /* 0x000000000f107984 */ /* 0x000e240000000800 */
[----:B0-----:R-:W-:-:S02]  /*04b0*/  VIADDMNMX R21, R16, R21, R18, PT ;  /* 0x0000001510157246 */ /* 0x001fc40003800112 */
[----:B------:R-:W-:Y:S04]  /*04c0*/  LDS R18, [R14+0x1074] ;  /* 0x001074000e127984 */ /* 0x000fe80000000800 */
[----:B------:R-:W-:Y:S04]  /*04d0*/  STS [R14+0xfd8], R21 ;  /* 0x000fd8150e007388 */ /* 0x000fe80000000800 */
        /* <DEDUP_REMOVED lines=15> */
[----:B------:R-:W-:Y:S04]  /*05d0*/  LDS R29, [R0+UR4] ;  /* 0x00000004001d7984 */ /* 0x000fe80008000800 */
[----:B------:R-:W0:Y:S02]  /*05e0*/  LDS R16, [R15] ;  /* 0x000000000f107984 */ /* 0x000e240000000800 */
[----:B0-----:R-:W-:-:S05]  /*05f0*/  VIADDMNMX R29, R16, R29, R18, PT ;  /* 0x0000001d101d7246 */ /* 0x001fca0003800112 */
[----:B------:R-:W-:Y:S04]  /*0600*/  STS [R14+0x2f88], R29 ;  /* 0x002f881d0e007388 */ /* 0x000fe80000000800 */
[----:B------:R-:W-:Y:S04]  /*0610*/  LDS R16, [R0+UR4] ;  /* 0x0000000400107984 */ /* 0x000fe80008000800 */
[----:B------:R-:W0:Y:S02]  /*0620*/  LDS R18, [R15+0x9c] ;  /* 0x00009c000f127984 */ /* 0x000e240000000800 */
[----:B0-----:R-:W-:-:S05]  /*0630*/  VIADDMNMX R16, R18, R16, R20, PT ;  /* 0x0000001012107246 */ /* 0x001fca0003800114 */
[----:B------:R-:W-:Y:S04]  /*0640*/  STS [R14+0x3024], R16 ;  /* 0x003024100e007388 */ /* 0x000fe80000000800 */
[----:B------:R-:W-:Y:S04]  /*0650*/  LDS R18, [R0+UR4+0xfd8] ;  /* 0x000fd80400127984 */ /* 0x000fe80008000800 */
[----:B------:R-:W0:Y:S02]  /*0660*/  LDS R20, [R15] ;  /* 0x000000000f147984 */ /* 0x000e240000000800 */
[----:B0-----:R-:W-:-:S05]  /*0670*/  VIADDMNMX R18, R20, R18, R22, PT ;  /* 0x0000001214127246 */ /* 0x001fca0003800116 */
[----:B------:R-:W-:Y:S04]  /*0680*/  STS [R14+0x3f60], R18 ;  /* 0x003f60120e007388 */ /* 0x000fe80000000800 */
[----:B------:R-:W-:Y:S04]  /*0690*/  LDS R20, [R0+UR4+0xfd8] ;  /* 0x000fd80400147984 */ /* 0x000fe80008000800 */
[----:B------:R-:W0:Y:S02]  /*06a0*/  LDS R22, [R15+0x9c] ;  /* 0x00009c000f167984 */ /* 0x000e240000000800 */
[----:B0-----:R-:W-:-:S05]  /*06b0*/  VIADDMNMX R20, R22, R20, R24, PT ;  /* 0x0000001416147246 */ /* 0x001fca0003800118 */
[----:B------:R-:W-:Y:S04]  /*06c0*/  STS [R14+0x3ffc], R20 ;  /* 0x003ffc140e007388 */ /* 0x000fe80000000800 */
[----:B------:R-:W-:Y:S04]  /*06d0*/  LDS R22, [R0+UR4+0x1fb0] ;  /* 0x001fb00400167984 */ /* 0x000fe80008000800 */
[----:B------:R-:W0:Y:S02]  /*06e0*/  LDS R24, [R15] ;  /* 0x000000000f187984 */ /* 0x000e240000000800 */
[----:B0-----:R-:W-:-:S05]  /*06f0*/  VIADDMNMX R22, R24, R22, R26, PT ;  /* 0x0000001618167246 */ /* 0x001fca000380011a */
[----:B------:R-:W-:Y:S04]  /*0700*/  STS [R14+0x4f38], R22 ;  /* 0x004f38160e007388 */ /* 0x000fe80000000800 */
[----:B------:R-:W-:Y:S01]  /*0710*/  LDS R24, [R0+UR4+0x1fb0] ;  /* 0x001fb00400187984 */ /* 0x000fe20008000800 */
[----:B------:R-:W-:-:S03]  /*0720*/  UIADD3 UR4, UPT, UPT, UR4, 0x4, URZ ;  /* 0x0000000404047890 */ /* 0x000fc6000fffe0ff */
[----:B------:R0:W1:Y:S01]  /*0730*/  LDS R26, [R15+0x9c] ;  /* 0x00009c000f1a7984 */ /* 0x0000620000000800 */
[----:B------:R-:W-:Y:S01]  /*0740*/  UISETP.NE.AND UP0, UPT, UR4, 0x30c0, UPT ;  /* 0x000030c00400788c */ /* 0x000fe2000bf05270 */
[----:B0-----:R-:W-:Y:S01]  /*0750*/  VIADD R15, R15, 0x138 ;  /* 0x000001380f0f7836 */ /* 0x001fe20000000000 */
[----:B-1----:R-:W-:-:S05]  /*0760*/  VIADDMNMX R24, R26, R24, R28, PT ;  /* 0x000000181a187246 */ /* 0x002fca000380011c */
[----:B------:R0:W-:Y:S02]  /*0770*/  STS [R14+0x4fd4], R24 ;  /* 0x004fd4180e007388 */ /* 0x0001e40000000800 */
[----:B------:R-:W-:Y:S05]  /*0780*/  BRA.U UP0, `(.L_x_2) ;  /* 0xfffffff900fc7547 */ /* 0x000fea000b83ffff */
        /* <DEDUP_REMOVED lines=13> */
.L_x_3:
        /* <DEDUP_REMOVED lines=10> */
.L_x_8:


//--------------------- .text._Z9dist_fillPiS_ii  --------------------------
	.section	.text._Z9dist_fillPiS_ii,"ax",@progbits
	.align	128
        .global         _Z9dist_fillPiS_ii
        .type           _Z9dist_fillPiS_ii,@function
        .size           _Z9dist_fillPiS_ii,(.L_x_9 - _Z9dist_fillPiS_ii)
        .other          _Z9dist_fillPiS_ii,@"STO_CUDA_ENTRY STV_DEFAULT"
_Z9dist_fillPiS_ii:
.text._Z9dist_fillPiS_ii:
[----:B------:R-:W-:Y:S01]  /*0000*/  LDC R1, c[0x0][0x37c] ;  /* 0x0000df00ff017b82 */ /* 0x000fe20000000800 */
[----:B------:R-:W0:Y:S07]  /*0010*/  S2R R3, SR_TID.X ;  /* 0x0000000000037919 */ /* 0x000e2e0000002100 */
[----:B------:R-:W0:Y:S01]  /*0020*/  S2UR UR4, SR_CTAID.X ;  /* 0x00000000000479c3 */ /* 0x000e220000002500 */
[----:B------:R-:W1:Y:S07]  /*0030*/  LDCU UR5, c[0x0][0x394] ;  /* 0x00007280ff0577ac */ /* 0x000e6e0008000800 */
[----:B------:R-:W0:Y:S02]  /*0040*/  LDC R0, c[0x0][0x360] ;  /* 0x0000d800ff007b82 */ /* 0x000e240000000800 */
[----:B0-----:R-:W-:-:S05]  /*0050*/  IMAD R0, R0, UR4, R3 ;  /* 0x0000000400007c24 */ /* 0x001fca000f8e0203 */
[----:B-1----:R-:W-:-:S13]  /*0060*/  ISETP.GE.AND P0, PT, R0, UR5, PT ;  /* 0x0000000500007c0c */ /* 0x002fda000bf06270 */
[----:B------:R-:W-:Y:S05]  /*0070*/  @P0 EXIT ;  /* 0x000000000000094d */ /* 0x000fea0003800000 */
[----:B------:R-:W0:Y:S01]  /*0080*/  LDC.64 R2, c[0x0][0x388] ;  /* 0x0000e200ff027b82 */ /* 0x000e220000000a00 */
[----:B------:R-:W1:Y:S01]  /*0090*/  LDCU.64 UR4, c[0x0][0x358] ;  /* 0x00006b00ff0477ac */ /* 0x000e620008000a00 */
[----:B------:R-:W-:Y:S01]  /*00a0*/  LEA R5, R0, R0, 0x1 ;  /* 0x0000000000057211 */ /* 0x000fe200078e08ff */
[----:B------:R-:W2:Y:S04]  /*00b0*/  LDCU UR6, c[0x0][0x390] ;  /* 0x00007200ff0677ac */ /* 0x000ea80008000800 */
[----:B0-----:R-:W-:Y:S02]  /*00c0*/  IMAD.WIDE R2, R5, 0x4, R2 ;  /* 0x0000000405027825 */ /* 0x001fe400078e0202 */
[----:B------:R-:W0:Y:S03]  /*00d0*/  LDC.64 R4, c[0x0][0x380] ;  /* 0x0000e000ff047b82 */ /* 0x000e260000000a00 */
[----:B-1----:R-:W2:Y:S04]  /*00e0*/  LDG.E R0, desc[UR4][R2.64] ;  /* 0x0000000402007981 */ /* 0x002ea8000c1e1900 */
[----:B------:R-:W2:Y:S04]  /*00f0*/  LDG.E R7, desc[UR4][R2.64+0x4] ;  /* 0x0000040402077981 */ /* 0x000ea8000c1e1900 */
[----:B------:R-:W3:Y:S01]  /*0100*/  LDG.E R9, desc[UR4][R2.64+0x8] ;  /* 0x0000080402097981 */ /* 0x000ee2000c1e1900 */
[----:B--2---:R-:W-:-:S04]  /*0110*/  IMAD R7, R0, UR6, R7 ;  /* 0x0000000600077c24 */ /* 0x004fc8000f8e0207 */
[----:B0-----:R-:W-:-:S05]  /*0120*/  IMAD.WIDE R4, R7, 0x4, R4 ;  /* 0x0000000407047825 */ /* 0x001fca00078e0204 */
[----:B---3--:R-:W-:Y:S01]  /*0130*/  STG.E desc[UR4][R4.64], R9 ;  /* 0x0000000904007986 */ /* 0x008fe2000c101904 */
[----:B------:R-:W-:Y:S05]  /*0140*/  EXIT ;  /* 0x000000000000794d */ /* 0x000fea0003800000 */
.L_x_4:
        /* <DEDUP_REMOVED lines=11> */
.L_x_9:


//--------------------- .text._Z9init_distPiiii   --------------------------
	.section	.text._Z9init_distPiiii,"ax",@progbits
	.align	128
        .global         _Z9init_distPiiii
        .type           _Z9init_distPiiii,@function
        .size           _Z9init_distPiiii,(.L_x_10 - _Z9init_distPiiii)
        .other          _Z9init_distPiiii,@"STO_CUDA_ENTRY STV_DEFAULT"
_Z9init_distPiiii:
.text._Z9init_distPiiii:
[----:B------:R-:W-:Y:S01]  /*0000*/  LDC R1, c[0x0][0x37c] ;  /* 0x0000df00ff017b82 */ /* 0x000fe20000000800 */
[----:B------:R-:W0:Y:S01]  /*0010*/  S2R R0, SR_CTAID.Y ;  /* 0x0000000000007919 */ /* 0x000e220000002600 */
[----:B------:R-:W0:Y:S01]  /*0020*/  LDCU UR4, c[0x0][0x390] ;  /* 0x00007200ff0477ac */ /* 0x000e220008000800 */
[----:B------:R-:W1:Y:S01]  /*0030*/  LDCU UR5, c[0x0][0x38c] ;  /* 0x00007180ff0577ac */ /* 0x000e620008000800 */
[----:B0-----:R-:W-:-:S04]  /*0040*/  ISETP.GE.AND P0, PT, R0, UR4, PT ;  /* 0x0000000400007c0c */ /* 0x001fc8000bf06270 */
[----:B-1----:R-:W-:-:S13]  /*0050*/  ISETP.LT.OR P0, PT, R0, UR5, P0 ;  /* 0x0000000500007c0c */ /* 0x002fda0008701670 */
[----:B------:R-:W-:Y:S05]  /*0060*/  @P0 EXIT ;  /* 0x000000000000094d */ /* 0x000fea0003800000 */
[----:B------:R-:W0:Y:S01]  /*0070*/  S2R R3, SR_TID.Y ;  /* 0x0000000000037919 */ /* 0x000e220000002200 */
[----:B------:R-:W1:Y:S01]  /*0080*/  LDC R6, c[0x0][0x388] ;  /* 0x0000e200ff067b82 */ /* 0x000e620000000800 */
[----:B------:R-:W2:Y:S01]  /*0090*/  LDCU.64 UR4, c[0x0][0x358] ;  /* 0x00006b00ff0477ac */ /* 0x000ea20008000a00 */
[----:B------:R-:W3:Y:S01]  /*00a0*/  S2R R5, SR_CTAID.X ;  /* 0x0000000000057919 */ /* 0x000ee20000002500 */
[----:B------:R-:W3:Y:S01]  /*00b0*/  S2R R2, SR_TID.X ;  /* 0x0000000000027919 */ /* 0x000ee20000002100 */
[----:B0-----:R-:W-:-:S04]  /*00c0*/  IMAD R0, R0, 0x4e, R3 ;  /* 0x0000004e00007824 */ /* 0x001fc800078e0203 */
[C---:B------:R-:W-:Y:S02]  /*00d0*/  VIADD R4, R0.reuse, 0xd ;  /* 0x0000000d00047836 */ /* 0x040fe40000000000 */
[C---:B------:R-:W-:Y:S02]  /*00e0*/  VIADD R8, R0.reuse, 0x1a ;  /* 0x0000001a00087836 */ /* 0x040fe40000000000 */
[----:B---3--:R-:W-:Y:S02]  /*00f0*/  IMAD R5, R5, 0x4e, R2 ;  /* 0x0000004e05057824 */ /* 0x008fe400078e0202 */
[----:B------:R-:W0:Y:S01]  /*0100*/  LDC.64 R2, c[0x0][0x380] ;  /* 0x0000e000ff027b82 */ /* 0x000e220000000a00 */
[----:B------:R-:W-:Y:S02]  /*0110*/  VIADD R10, R0, 0x27 ;  /* 0x00000027000a7836 */ /* 0x000fe40000000000 */
[----:B------:R-:W-:Y:S01]  /*0120*/  VIADD R7, R5, 0x27 ;  /* 0x0000002705077836 */ /* 0x000fe20000000000 */
[-C--:B------:R-:W-:Y:S01]  /*0130*/  ISETP.NE.AND P2, PT, R4, R5.reuse, PT ;  /* 0x000000050400720c */ /* 0x080fe20003f45270 */
[----:B-1----:R-:W-:Y:S01]  /*0140*/  IMAD R11, R0, R6, R5 ;  /* 0x00000006000b7224 */ /* 0x002fe200078e0205 */
[----:B------:R-:W-:-:S02]  /*0150*/  ISETP.NE.AND P0, PT, R8, R5, PT ;  /* 0x000000050800720c */ /* 0x000fc40003f05270 */
[-C--:B------:R-:W-:Y:S01]  /*0160*/  ISETP.NE.AND P1, PT, R4, R7.reuse, PT ;  /* 0x000000070400720c */ /* 0x080fe20003f25270 */
[----:B------:R-:W-:Y:S01]  /*0170*/  VIADD R4, R0, 0x34 ;  /* 0x0000003400047836 */ /* 0x000fe20000000000 */
[----:B------:R-:W-:Y:S01]  /*0180*/  ISETP.NE.AND P4, PT, R8, R7, PT ;  /* 0x000000070800720c */ /* 0x000fe20003f85270 */
[C---:B------:R-:W-:Y:S01]  /*0190*/  VIADD R8, R0.reuse, 0x41 ;  /* 0x0000004100087836 */ /* 0x040fe20000000000 */
[----:B------:R-:W-:Y:S01]  /*01a0*/  ISETP.NE.AND P5, PT, R0, R5, PT ;  /* 0x000000050000720c */ /* 0x000fe20003fa5270 */
[----:B------:R-:W-:Y:S01]  /*01b0*/  IMAD R9, R6, 0xd, R11 ;  /* 0x0000000d06097824 */ /* 0x000fe200078e020b */
[----:B------:R-:W-:Y:S02]  /*01c0*/  ISETP.NE.AND P6, PT, R0, R7, PT ;  /* 0x000000070000720c */ /* 0x000fe40003fc5270 */
[----:B------:R-:W-:Y:S02]  /*01d0*/  SEL R0, RZ, 0x3fffffff, !P5 ;  /* 0x3fffffffff007807 */ /* 0x000fe40006800000 */
[----:B------:R-:W-:-:S02]  /*01e0*/  SEL R15, RZ, 0x3fffffff, !P6 ;  /* 0x3fffffffff0f7807 */ /* 0x000fc40007000000 */
[----:B------:R-:W-:Y:S02]  /*01f0*/  SEL R17, RZ, 0x3fffffff, !P2 ;  /* 0x3fffffffff117807 */ /* 0x000fe40005000000 */
[-C--:B------:R-:W-:Y:S02]  /*0200*/  ISETP.NE.AND P3, PT, R10, R5.reuse, PT ;  /* 0x000000050a00720c */ /* 0x080fe40003f65270 */
[C---:B------:R-:W-:Y:S01]  /*0210*/  ISETP.NE.AND P5, PT, R4.reuse, R5, PT ;  /* 0x000000050400720c */ /* 0x040fe20003fa5270 */
[--C-:B0-----:R-:W-:Y:S01]  /*0220*/  IMAD.WIDE R10, R11, 0x4, R2.reuse ;  /* 0x000000040b0a7825 */ /* 0x101fe200078e0202 */
[----:B------:R-:W-:Y:S02]  /*0230*/  ISETP.NE.AND P6, PT, R4, R7, PT ;  /* 0x000000070400720c */ /* 0x000fe40003fc5270 */
[C---:B------:R-:W-:Y:S01]  /*0240*/  ISETP.NE.AND P2, PT, R8.reuse, R5, PT ;  /* 0x000000050800720c */ /* 0x040fe20003f45270 */
[----:B------:R-:W-:Y:S01]  /*0250*/  IMAD.WIDE R4, R9, 0x4, R2 ;  /* 0x0000000409047825 */ /* 0x000fe200078e0202 */
[----:B------:R-:W-:Y:S01]  /*0260*/  SEL R19, RZ, 0x3fffffff, !P1 ;  /* 0x3fffffffff137807 */ /* 0x000fe20004800000 */
[----:B--2---:R-:W-:Y:S01]  /*0270*/  STG.E desc[UR4][R10.64], R0 ;  /* 0x000000000a007986 */ /* 0x004fe2000c101904 */
[----:B------:R-:W-:Y:S01]  /*0280*/  ISETP.NE.AND P1, PT, R8, R7, PT ;  /* 0x000000070800720c */ /* 0x000fe20003f25270 */
[C---:B------:R-:W-:Y:S01]  /*0290*/  IMAD R9, R6.reuse, 0xd, R9 ;  /* 0x0000000d06097824 */ /* 0x040fe200078e0209 */
[----:B------:R-:W-:Y:S01]  /*02a0*/  SEL R21, RZ, 0x3fffffff, !P0 ;  /* 0x3fffffffff157807 */ /* 0x000fe20004000000 */
[----:B------:R0:W-:Y:S01]  /*02b0*/  STG.E desc[UR4][R10.64+0x9c], R15 ;  /* 0x00009c0f0a007986 */ /* 0x0001e2000c101904 */
[----:B------:R-:W-:Y:S01]  /*02c0*/  SEL R23, RZ, 0x3fffffff, !P4 ;  /* 0x3fffffffff177807 */ /* 0x000fe20006000000 */
[C---:B------:R-:W-:Y:S01]  /*02d0*/  IMAD R7, R6.reuse, 0xd, R9 ;  /* 0x0000000d06077824 */ /* 0x040fe200078e0209 */
[----:B------:R-:W-:Y:S01]  /*02e0*/  SEL R25, RZ, 0x3fffffff, !P3 ;  /* 0x3fffffffff197807 */ /* 0x000fe20005800000 */
[----:B------:R-:W-:Y:S01]  /*02f0*/  IMAD.WIDE R12, R9, 0x4, R2 ;  /* 0x00000004090c7825 */ /* 0x000fe200078e0202 */
[----:B------:R1:W-:Y:S03]  /*0300*/  STG.E desc[UR4][R4.64], R17 ;  /* 0x0000001104007986 */ /* 0x0003e6000c101904 */
[----:B------:R-:W-:Y:S01]  /*0310*/  IMAD R27, R6, 0xd, R7 ;  /* 0x0000000d061b7824 */ /* 0x000fe200078e0207 */
[----:B------:R-:W-:Y:S01]  /*0320*/  STG.E desc[UR4][R4.64+0x9c], R19 ;  /* 0x00009c1304007986 */ /* 0x000fe2000c101904 */
[----:B------:R-:W-:Y:S01]  /*0330*/  IMAD.WIDE R8, R7, 0x4, R2 ;  /* 0x0000000407087825 */ /* 0x000fe200078e0202 */
[----:B0-----:R-:W-:-:S02]  /*0340*/  SEL R15, RZ, 0x3fffffff, !P6 ;  /* 0x3fffffffff0f7807 */ /* 0x001fc40007000000 */
[----:B------:R-:W-:Y:S01]  /*0350*/  STG.E desc[UR4][R12.64], R21 ;  /* 0x000000150c007986 */ /* 0x000fe2000c101904 */
[----:B------:R-:W-:Y:S02]  /*0360*/  IMAD R11, R6, 0xd, R27 ;  /* 0x0000000d060b7824 */ /* 0x000fe400078e021b */
[--C-:B------:R-:W-:Y:S01]  /*0370*/  IMAD.WIDE R6, R27, 0x4, R2.reuse ;  /* 0x000000041b067825 */ /* 0x100fe200078e0202 */
[----:B-1----:R-:W-:Y:S01]  /*0380*/  SEL R17, RZ, 0x3fffffff, !P2 ;  /* 0x3fffffffff117807 */ /* 0x002fe20005000000 */
[----:B------:R-:W-:Y:S01]  /*0390*/  STG.E desc[UR4][R12.64+0x9c], R23 ;  /* 0x00009c170c007986 */ /* 0x000fe2000c101904 */
[----:B------:R-:W-:Y:S01]  /*03a0*/  SEL R27, RZ, 0x3fffffff, !P1 ;  /* 0x3fffffffff1b7807 */ /* 0x000fe20004800000 */
[----:B------:R-:W-:Y:S01]  /*03b0*/  IMAD.WIDE R2, R11, 0x4, R2 ;  /* 0x000000040b027825 */ /* 0x000fe200078e0202 */
[----:B------:R-:W-:Y:S01]  /*03c0*/  SEL R11, RZ, 0x3fffffff, !P5 ;  /* 0x3fffffffff0b7807 */ /* 0x000fe20006800000 */
[----:B------:R-:W-:Y:S04]  /*03d0*/  STG.E desc[UR4][R8.64], R25 ;  /* 0x0000001908007986 */ /* 0x000fe8000c101904 */
[----:B------:R-:W-:Y:S04]  /*03e0*/  STG.E desc[UR4][R8.64+0x9c], R0 ;  /* 0x00009c0008007986 */ /* 0x000fe8000c101904 */
[----:B------:R-:W-:Y:S04]  /*03f0*/  STG.E desc[UR4][R6.64], R11 ;  /* 0x0000000b06007986 */ /* 0x000fe8000c101904 */
[----:B------:R-:W-:Y:S04]  /*0400*/  STG.E desc[UR4][R6.64+0x9c], R15 ;  /* 0x00009c0f06007986 */ /* 0x000fe8000c101904 */
[----:B------:R-:W-:Y:S04]  /*0410*/  STG.E desc[UR4][R2.64], R17 ;  /* 0x0000001102007986 */ /* 0x000fe8000c101904 */
[----:B------:R-:W-:Y:S01]  /*0420*/  STG.E desc[UR4][R2.64+0x9c], R27 ;  /* 0x00009c1b02007986 */ /* 0x000fe2000c101904 */
[----:B------:R-:W-:Y:S05]  /*0430*/  EXIT ;  /* 0x000000000000794d */ /* 0x000fea0003800000 */
.L_x_5:
        /* <DEDUP_REMOVED lines=12> */
.L_x_10:


//--------------------- .nv.shared._Z10phase3_calPiiiiiii --------------------------
	.section	.nv.shared._Z10phase3_calPiiiiiii,"aw",@nobits
	.sectionflags	@""
	.align	4
.nv.shared._Z10phase3_calPiiiiiii:
	.zero		49696


//--------------------- .nv.shared.reserved.0     --------------------------
	.section	.nv.shared.reserved.0,"aw",@nobits
	.weak		__nv_reservedSMEM_offset_0_alias
	.size		__nv_reservedSMEM_offset_0_alias, 0, 64
	.other		__nv_reservedSMEM_offset_0_alias,@"STO_CUDA_RESERVED_SHARED STV_DEFAULT"
__nv_reservedSMEM_offset_0_alias:
	.zero		0
	.zero		64


//--------------------- .nv.shared._Z10phase2_calPiiiiiii --------------------------
	.section	.nv.shared._Z10phase2_calPiiiiiii,"aw",@nobits
	.sectionflags	@""
	.align	4
.nv.shared._Z10phase2_calPiiiiiii:
	.zero		49696


//--------------------- .nv.shared._Z10phase1_calPiiii --------------------------
	.section	.nv.shared._Z10phase1_calPiiii,"aw",@nobits
	.sectionflags	@""
	.align	4
.nv.shared._Z10phase1_calPiiii:
	.zero		25360


//--------------------- .nv.constant0._Z10phase3_calPiiiiiii --------------------------
	.section	.nv.constant0._Z10phase3_calPiiiiiii,"a",@progbits
	.sectionflags	@""
	.align	4
.nv.constant0._Z10phase3_calPiiiiiii:
	.zero		928


//--------------------- .nv.constant0._Z10phase2_calPiiiiiii --------------------------
	.section	.nv.constant0._Z10phase2_calPiiiiiii,"a",@progbits
	.sectionflags	@""
	.align	4
.nv.constant0._Z10phase2_calPiiiiiii:
	.zero		928


//--------------------- .nv.constant0._Z10phase1_calPiiii --------------------------
	.section	.nv.constant0._Z10phase1_calPiiii,"a",@progbits
	.sectionflags	@""
	.align	4
.nv.constant0._Z10phase1_calPiiii:
	.zero		916


//--------------------- .nv.constant0._Z9dist_fillPiS_ii --------------------------
	.section	.nv.constant0._Z9dist_fillPiS_ii,"a",@progbits
	.sectionflags	@""
	.align	4
.nv.constant0._Z9dist_fillPiS_ii:
	.zero		920


//--------------------- .nv.constant0._Z9init_distPiiii --------------------------
	.section	.nv.constant0._Z9init_distPiiii,"a",@progbits
	.sectionflags	@""
	.align	4
.nv.constant0._Z9init_distPiiii:
	.zero		916


//--------------------- SYMBOLS --------------------------

	.type		.nv.reservedSmem.offset0,@object
	.size		.nv.reservedSmem.offset0,0x4
	.type		.nv.reservedSmem.cap,@object
	.size		.nv.reservedSmem.cap,0x4
